//
// Generated by NVIDIA NVVM Compiler
//
// Compiler Build ID: CL-36424714
// Cuda compilation tools, release 13.0, V13.0.88
// Based on NVVM 20.0.0
//

.version 9.0
.target sm_100
.address_size 64

	// .globl	_Z8cols_sumiPKiPKfPf
// _ZZN3cub18CUB_300001_SM_10006detail10merge_sort30DeviceMergeSortBlockSortKernelINS2_10policy_hubIN6thrust24THRUST_300001_SM_1000_NS12zip_iteratorIN4cuda3std3__45tupleIJNS6_6detail15normal_iteratorINS6_10device_ptrIiEEEESG_EEEEEE9Policy600ESI_NSD_INSE_IfEEEESI_SM_jNSA_4lessINSB_IJiiEEEEESO_fEEvbT0_T1_T2_T3_T4_PT6_PT7_T5_NS1_7vsmem_tEE19static_temp_storage has been demoted
// _ZZN3cub18CUB_300001_SM_10006detail10merge_sort26DeviceMergeSortMergeKernelINS2_10policy_hubIN6thrust24THRUST_300001_SM_1000_NS12zip_iteratorIN4cuda3std3__45tupleIJNS6_6detail15normal_iteratorINS6_10device_ptrIiEEEESG_EEEEEE9Policy600ESI_NSD_INSE_IfEEEESI_SM_jNSA_4lessINSB_IJiiEEEEESO_fEEvbT2_T3_T4_PT6_PT7_T5_PSS_SS_NS1_7vsmem_tEE19static_temp_storage has been demoted
// _ZZN3cub18CUB_300001_SM_10006detail10merge_sort30DeviceMergeSortBlockSortKernelINS2_10policy_hubIN6thrust24THRUST_300001_SM_1000_NS12zip_iteratorIN4cuda3std3__45tupleIJNS6_6detail15normal_iteratorINS6_10device_ptrIiEEEESG_EEEEEE9Policy600ESI_NSD_INSE_IfEEEESI_SM_mNSA_4lessINSB_IJiiEEEEESO_fEEvbT0_T1_T2_T3_T4_PT6_PT7_T5_NS1_7vsmem_tEE19static_temp_storage has been demoted
// _ZZN3cub18CUB_300001_SM_10006detail10merge_sort26DeviceMergeSortMergeKernelINS2_10policy_hubIN6thrust24THRUST_300001_SM_1000_NS12zip_iteratorIN4cuda3std3__45tupleIJNS6_6detail15normal_iteratorINS6_10device_ptrIiEEEESG_EEEEEE9Policy600ESI_NSD_INSE_IfEEEESI_SM_mNSA_4lessINSB_IJiiEEEEESO_fEEvbT2_T3_T4_PT6_PT7_T5_PSS_SS_NS1_7vsmem_tEE19static_temp_storage has been demoted
.global .align 1 .b8 _ZN34_INTERNAL_5e427712_4_k_cu_dbebbf064cuda3std3__45__cpo5beginE[1];
.global .align 1 .b8 _ZN34_INTERNAL_5e427712_4_k_cu_dbebbf064cuda3std3__45__cpo3endE[1];
.global .align 1 .b8 _ZN34_INTERNAL_5e427712_4_k_cu_dbebbf064cuda3std3__45__cpo6cbeginE[1];
.global .align 1 .b8 _ZN34_INTERNAL_5e427712_4_k_cu_dbebbf064cuda3std3__45__cpo4cendE[1];
.global .align 1 .b8 _ZN34_INTERNAL_5e427712_4_k_cu_dbebbf064cuda3std3__45__cpo6rbeginE[1];
.global .align 1 .b8 _ZN34_INTERNAL_5e427712_4_k_cu_dbebbf064cuda3std3__45__cpo4rendE[1];
.global .align 1 .b8 _ZN34_INTERNAL_5e427712_4_k_cu_dbebbf064cuda3std3__45__cpo7crbeginE[1];
.global .align 1 .b8 _ZN34_INTERNAL_5e427712_4_k_cu_dbebbf064cuda3std3__45__cpo5crendE[1];
.global .align 1 .b8 _ZN34_INTERNAL_5e427712_4_k_cu_dbebbf064cuda3std3__436_GLOBAL__N__5e427712_4_k_cu_dbebbf066ignoreE[1];
.global .align 1 .b8 _ZN34_INTERNAL_5e427712_4_k_cu_dbebbf064cuda3std3__419piecewise_constructE[1];
.global .align 1 .b8 _ZN34_INTERNAL_5e427712_4_k_cu_dbebbf064cuda3std3__48in_placeE[1];
.global .align 1 .b8 _ZN34_INTERNAL_5e427712_4_k_cu_dbebbf064cuda3std3__420unreachable_sentinelE[1];
.global .align 1 .b8 _ZN34_INTERNAL_5e427712_4_k_cu_dbebbf064cuda3std3__47nulloptE[1];
.global .align 1 .b8 _ZN34_INTERNAL_5e427712_4_k_cu_dbebbf064cuda3std3__48unexpectE[1];
.global .align 1 .b8 _ZN34_INTERNAL_5e427712_4_k_cu_dbebbf064cuda3std6ranges3__45__cpo4swapE[1];
.global .align 1 .b8 _ZN34_INTERNAL_5e427712_4_k_cu_dbebbf064cuda3std6ranges3__45__cpo9iter_moveE[1];
.global .align 1 .b8 _ZN34_INTERNAL_5e427712_4_k_cu_dbebbf064cuda3std6ranges3__45__cpo5beginE[1];
.global .align 1 .b8 _ZN34_INTERNAL_5e427712_4_k_cu_dbebbf064cuda3std6ranges3__45__cpo3endE[1];
.global .align 1 .b8 _ZN34_INTERNAL_5e427712_4_k_cu_dbebbf064cuda3std6ranges3__45__cpo6cbeginE[1];
.global .align 1 .b8 _ZN34_INTERNAL_5e427712_4_k_cu_dbebbf064cuda3std6ranges3__45__cpo4cendE[1];
.global .align 1 .b8 _ZN34_INTERNAL_5e427712_4_k_cu_dbebbf064cuda3std6ranges3__45__cpo7advanceE[1];
.global .align 1 .b8 _ZN34_INTERNAL_5e427712_4_k_cu_dbebbf064cuda3std6ranges3__45__cpo9iter_swapE[1];
.global .align 1 .b8 _ZN34_INTERNAL_5e427712_4_k_cu_dbebbf064cuda3std6ranges3__45__cpo4nextE[1];
.global .align 1 .b8 _ZN34_INTERNAL_5e427712_4_k_cu_dbebbf064cuda3std6ranges3__45__cpo4prevE[1];
.global .align 1 .b8 _ZN34_INTERNAL_5e427712_4_k_cu_dbebbf064cuda3std6ranges3__45__cpo4dataE[1];
.global .align 1 .b8 _ZN34_INTERNAL_5e427712_4_k_cu_dbebbf064cuda3std6ranges3__45__cpo5cdataE[1];
.global .align 1 .b8 _ZN34_INTERNAL_5e427712_4_k_cu_dbebbf064cuda3std6ranges3__45__cpo4sizeE[1];
.global .align 1 .b8 _ZN34_INTERNAL_5e427712_4_k_cu_dbebbf064cuda3std6ranges3__45__cpo5ssizeE[1];
.global .align 1 .b8 _ZN34_INTERNAL_5e427712_4_k_cu_dbebbf064cuda3std6ranges3__45__cpo8distanceE[1];
.global .align 1 .b8 _ZN34_INTERNAL_5e427712_4_k_cu_dbebbf066thrust24THRUST_300001_SM_1000_NS8cuda_cub3parE[1];
.global .align 1 .b8 _ZN34_INTERNAL_5e427712_4_k_cu_dbebbf066thrust24THRUST_300001_SM_1000_NS8cuda_cub10par_nosyncE[1];
.global .align 1 .b8 _ZN34_INTERNAL_5e427712_4_k_cu_dbebbf066thrust24THRUST_300001_SM_1000_NS6system6detail10sequential3seqE[1];
.global .align 1 .b8 _ZN34_INTERNAL_5e427712_4_k_cu_dbebbf066thrust24THRUST_300001_SM_1000_NS6system3cpp3parE[1];
.global .align 1 .b8 _ZN34_INTERNAL_5e427712_4_k_cu_dbebbf066thrust24THRUST_300001_SM_1000_NS12placeholders2_1E[1];
.global .align 1 .b8 _ZN34_INTERNAL_5e427712_4_k_cu_dbebbf066thrust24THRUST_300001_SM_1000_NS12placeholders2_2E[1];
.global .align 1 .b8 _ZN34_INTERNAL_5e427712_4_k_cu_dbebbf066thrust24THRUST_300001_SM_1000_NS12placeholders2_3E[1];
.global .align 1 .b8 _ZN34_INTERNAL_5e427712_4_k_cu_dbebbf066thrust24THRUST_300001_SM_1000_NS12placeholders2_4E[1];
.global .align 1 .b8 _ZN34_INTERNAL_5e427712_4_k_cu_dbebbf066thrust24THRUST_300001_SM_1000_NS12placeholders2_5E[1];
.global .align 1 .b8 _ZN34_INTERNAL_5e427712_4_k_cu_dbebbf066thrust24THRUST_300001_SM_1000_NS12placeholders2_6E[1];
.global .align 1 .b8 _ZN34_INTERNAL_5e427712_4_k_cu_dbebbf066thrust24THRUST_300001_SM_1000_NS12placeholders2_7E[1];
.global .align 1 .b8 _ZN34_INTERNAL_5e427712_4_k_cu_dbebbf066thrust24THRUST_300001_SM_1000_NS12placeholders2_8E[1];
.global .align 1 .b8 _ZN34_INTERNAL_5e427712_4_k_cu_dbebbf066thrust24THRUST_300001_SM_1000_NS12placeholders2_9E[1];
.global .align 1 .b8 _ZN34_INTERNAL_5e427712_4_k_cu_dbebbf066thrust24THRUST_300001_SM_1000_NS12placeholders3_10E[1];
.global .align 1 .b8 _ZN34_INTERNAL_5e427712_4_k_cu_dbebbf066thrust24THRUST_300001_SM_1000_NS3seqE[1];
.global .align 1 .b8 _ZN34_INTERNAL_5e427712_4_k_cu_dbebbf066thrust24THRUST_300001_SM_1000_NS6deviceE[1];

.visible .entry _Z8cols_sumiPKiPKfPf(
	.param .u32 _Z8cols_sumiPKiPKfPf_param_0,
	.param .u64 .ptr .align 1 _Z8cols_sumiPKiPKfPf_param_1,
	.param .u64 .ptr .align 1 _Z8cols_sumiPKiPKfPf_param_2,
	.param .u64 .ptr .align 1 _Z8cols_sumiPKiPKfPf_param_3
)
{
	.reg .pred 	%p<11>;
	.reg .b32 	%r<36>;
	.reg .b32 	%f<59>;
	.reg .b64 	%rd<20>;

	ld.param.u32 	%r23, [_Z8cols_sumiPKiPKfPf_param_0];
	ld.param.u64 	%rd4, [_Z8cols_sumiPKiPKfPf_param_1];
	ld.param.u64 	%rd6, [_Z8cols_sumiPKiPKfPf_param_2];
	ld.param.u64 	%rd5, [_Z8cols_sumiPKiPKfPf_param_3];
	cvta.to.global.u64 	%rd1, %rd6;
	mov.u32 	%r24, %ctaid.x;
	mov.u32 	%r25, %ntid.x;
	mov.u32 	%r26, %tid.x;
	mad.lo.s32 	%r1, %r24, %r25, %r26;
	setp.ge.s32 	%p1, %r1, %r23;
	@%p1 bra 	$L__BB0_14;
	cvta.to.global.u64 	%rd7, %rd4;
	mul.wide.s32 	%rd8, %r1, 4;
	add.s64 	%rd9, %rd7, %rd8;
	ld.global.u32 	%r31, [%rd9];
	ld.global.u32 	%r3, [%rd9+4];
	setp.ge.s32 	%p2, %r31, %r3;
	@%p2 bra 	$L__BB0_14;
	cvta.to.global.u64 	%rd10, %rd5;
	add.s64 	%rd2, %rd10, %rd8;
	sub.s32 	%r4, %r3, %r31;
	and.b32  	%r5, %r4, 15;
	sub.s32 	%r27, %r31, %r3;
	setp.gt.u32 	%p3, %r27, -16;
	@%p3 bra 	$L__BB0_5;
	and.b32  	%r28, %r4, -16;
	neg.s32 	%r29, %r28;
	add.s64 	%rd3, %rd1, 32;
$L__BB0_4:
	.pragma "nounroll";
	mul.wide.s32 	%rd12, %r31, 4;
	add.s64 	%rd13, %rd3, %rd12;
	ld.global.f32 	%f1, [%rd13+-32];
	atom.global.add.f32 	%f2, [%rd2], %f1;
	ld.global.f32 	%f3, [%rd13+-28];
	atom.global.add.f32 	%f4, [%rd2], %f3;
	ld.global.f32 	%f5, [%rd13+-24];
	atom.global.add.f32 	%f6, [%rd2], %f5;
	ld.global.f32 	%f7, [%rd13+-20];
	atom.global.add.f32 	%f8, [%rd2], %f7;
	ld.global.f32 	%f9, [%rd13+-16];
	atom.global.add.f32 	%f10, [%rd2], %f9;
	ld.global.f32 	%f11, [%rd13+-12];
	atom.global.add.f32 	%f12, [%rd2], %f11;
	ld.global.f32 	%f13, [%rd13+-8];
	atom.global.add.f32 	%f14, [%rd2], %f13;
	ld.global.f32 	%f15, [%rd13+-4];
	atom.global.add.f32 	%f16, [%rd2], %f15;
	ld.global.f32 	%f17, [%rd13];
	atom.global.add.f32 	%f18, [%rd2], %f17;
	ld.global.f32 	%f19, [%rd13+4];
	atom.global.add.f32 	%f20, [%rd2], %f19;
	ld.global.f32 	%f21, [%rd13+8];
	atom.global.add.f32 	%f22, [%rd2], %f21;
	ld.global.f32 	%f23, [%rd13+12];
	atom.global.add.f32 	%f24, [%rd2], %f23;
	ld.global.f32 	%f25, [%rd13+16];
	atom.global.add.f32 	%f26, [%rd2], %f25;
	ld.global.f32 	%f27, [%rd13+20];
	atom.global.add.f32 	%f28, [%rd2], %f27;
	ld.global.f32 	%f29, [%rd13+24];
	atom.global.add.f32 	%f30, [%rd2], %f29;
	ld.global.f32 	%f31, [%rd13+28];
	atom.global.add.f32 	%f32, [%rd2], %f31;
	add.s32 	%r31, %r31, 16;
	add.s32 	%r29, %r29, 16;
	setp.ne.s32 	%p4, %r29, 0;
	@%p4 bra 	$L__BB0_4;
$L__BB0_5:
	setp.eq.s32 	%p5, %r5, 0;
	@%p5 bra 	$L__BB0_14;
	and.b32  	%r12, %r4, 7;
	setp.lt.u32 	%p6, %r5, 8;
	@%p6 bra 	$L__BB0_8;
	mul.wide.s32 	%rd14, %r31, 4;
	add.s64 	%rd15, %rd1, %rd14;
	ld.global.f32 	%f33, [%rd15];
	atom.global.add.f32 	%f34, [%rd2], %f33;
	ld.global.f32 	%f35, [%rd15+4];
	atom.global.add.f32 	%f36, [%rd2], %f35;
	ld.global.f32 	%f37, [%rd15+8];
	atom.global.add.f32 	%f38, [%rd2], %f37;
	ld.global.f32 	%f39, [%rd15+12];
	atom.global.add.f32 	%f40, [%rd2], %f39;
	ld.global.f32 	%f41, [%rd15+16];
	atom.global.add.f32 	%f42, [%rd2], %f41;
	ld.global.f32 	%f43, [%rd15+20];
	atom.global.add.f32 	%f44, [%rd2], %f43;
	ld.global.f32 	%f45, [%rd15+24];
	atom.global.add.f32 	%f46, [%rd2], %f45;
	ld.global.f32 	%f47, [%rd15+28];
	atom.global.add.f32 	%f48, [%rd2], %f47;
	add.s32 	%r31, %r31, 8;
$L__BB0_8:
	setp.eq.s32 	%p7, %r12, 0;
	@%p7 bra 	$L__BB0_14;
	and.b32  	%r15, %r4, 3;
	setp.lt.u32 	%p8, %r12, 4;
	@%p8 bra 	$L__BB0_11;
	mul.wide.s32 	%rd16, %r31, 4;
	add.s64 	%rd17, %rd1, %rd16;
	ld.global.f32 	%f49, [%rd17];
	atom.global.add.f32 	%f50, [%rd2], %f49;
	ld.global.f32 	%f51, [%rd17+4];
	atom.global.add.f32 	%f52, [%rd2], %f51;
	ld.global.f32 	%f53, [%rd17+8];
	atom.global.add.f32 	%f54, [%rd2], %f53;
	ld.global.f32 	%f55, [%rd17+12];
	atom.global.add.f32 	%f56, [%rd2], %f55;
	add.s32 	%r31, %r31, 4;
$L__BB0_11:
	setp.eq.s32 	%p9, %r15, 0;
	@%p9 bra 	$L__BB0_14;
	neg.s32 	%r34, %r15;
$L__BB0_13:
	.pragma "nounroll";
	mul.wide.s32 	%rd18, %r31, 4;
	add.s64 	%rd19, %rd1, %rd18;
	ld.global.f32 	%f57, [%rd19];
	atom.global.add.f32 	%f58, [%rd2], %f57;
	add.s32 	%r31, %r31, 1;
	add.s32 	%r34, %r34, 1;
	setp.ne.s32 	%p10, %r34, 0;
	@%p10 bra 	$L__BB0_13;
$L__BB0_14:
	ret;

}
	// .globl	_ZN3cub18CUB_300001_SM_10006detail11EmptyKernelIvEEvv
.visible .entry _ZN3cub18CUB_300001_SM_10006detail11EmptyKernelIvEEvv()
{


	ret;

}
	// .globl	_ZN3cub18CUB_300001_SM_10006detail8for_each13static_kernelINS2_12policy_hub_t12policy_500_tEmN6thrust24THRUST_300001_SM_1000_NS8cuda_cub20__uninitialized_fill7functorINS7_10device_ptrIfEEfEEEEvT0_T1_
.visible .entry _ZN3cub18CUB_300001_SM_10006detail8for_each13static_kernelINS2_12policy_hub_t12policy_500_tEmN6thrust24THRUST_300001_SM_1000_NS8cuda_cub20__uninitialized_fill7functorINS7_10device_ptrIfEEfEEEEvT0_T1_(
	.param .u64 _ZN3cub18CUB_300001_SM_10006detail8for_each13static_kernelINS2_12policy_hub_t12policy_500_tEmN6thrust24THRUST_300001_SM_1000_NS8cuda_cub20__uninitialized_fill7functorINS7_10device_ptrIfEEfEEEEvT0_T1__param_0,
	.param .align 8 .b8 _ZN3cub18CUB_300001_SM_10006detail8for_each13static_kernelINS2_12policy_hub_t12policy_500_tEmN6thrust24THRUST_300001_SM_1000_NS8cuda_cub20__uninitialized_fill7functorINS7_10device_ptrIfEEfEEEEvT0_T1__param_1[16]
)
.maxntid 256
{
	.reg .pred 	%p<4>;
	.reg .b16 	%rs<5>;
	.reg .b32 	%r<10>;
	.reg .b32 	%f<3>;
	.reg .b64 	%rd<16>;

	ld.param.f32 	%f2, [_ZN3cub18CUB_300001_SM_10006detail8for_each13static_kernelINS2_12policy_hub_t12policy_500_tEmN6thrust24THRUST_300001_SM_1000_NS8cuda_cub20__uninitialized_fill7functorINS7_10device_ptrIfEEfEEEEvT0_T1__param_1+8];
	ld.param.u64 	%rd4, [_ZN3cub18CUB_300001_SM_10006detail8for_each13static_kernelINS2_12policy_hub_t12policy_500_tEmN6thrust24THRUST_300001_SM_1000_NS8cuda_cub20__uninitialized_fill7functorINS7_10device_ptrIfEEfEEEEvT0_T1__param_1];
	ld.param.u64 	%rd5, [_ZN3cub18CUB_300001_SM_10006detail8for_each13static_kernelINS2_12policy_hub_t12policy_500_tEmN6thrust24THRUST_300001_SM_1000_NS8cuda_cub20__uninitialized_fill7functorINS7_10device_ptrIfEEfEEEEvT0_T1__param_0];
	mov.u32 	%r7, %ctaid.x;
	mul.wide.u32 	%rd1, %r7, 512;
	sub.s64 	%rd2, %rd5, %rd1;
	setp.lt.u64 	%p1, %rd2, 512;
	@%p1 bra 	$L__BB2_2;
	mov.u32 	%r9, %tid.x;
	cvta.to.global.u64 	%rd11, %rd4;
	cvt.u64.u32 	%rd12, %r9;
	add.s64 	%rd13, %rd1, %rd12;
	shl.b64 	%rd14, %rd13, 2;
	add.s64 	%rd15, %rd11, %rd14;
	st.global.f32 	[%rd15], %f2;
	st.global.f32 	[%rd15+1024], %f2;
	bra.uni 	$L__BB2_6;
$L__BB2_2:
	cvta.to.global.u64 	%rd6, %rd4;
	mov.u32 	%r1, %tid.x;
	cvt.u64.u32 	%rd7, %r1;
	setp.le.u64 	%p2, %rd2, %rd7;
	add.s64 	%rd8, %rd1, %rd7;
	shl.b64 	%rd9, %rd8, 2;
	add.s64 	%rd3, %rd6, %rd9;
	@%p2 bra 	$L__BB2_4;
	st.global.f32 	[%rd3], %f2;
$L__BB2_4:
	add.s32 	%r8, %r1, 256;
	cvt.u64.u32 	%rd10, %r8;
	setp.le.u64 	%p3, %rd2, %rd10;
	@%p3 bra 	$L__BB2_6;
	st.global.f32 	[%rd3+1024], %f2;
$L__BB2_6:
	ret;

}
	// .globl	_ZN3cub18CUB_300001_SM_10006detail8for_each13static_kernelINS2_12policy_hub_t12policy_500_tEmN6thrust24THRUST_300001_SM_1000_NS8cuda_cub20__uninitialized_fill7functorINS7_10device_ptrIiEEiEEEEvT0_T1_
.visible .entry _ZN3cub18CUB_300001_SM_10006detail8for_each13static_kernelINS2_12policy_hub_t12policy_500_tEmN6thrust24THRUST_300001_SM_1000_NS8cuda_cub20__uninitialized_fill7functorINS7_10device_ptrIiEEiEEEEvT0_T1_(
	.param .u64 _ZN3cub18CUB_300001_SM_10006detail8for_each13static_kernelINS2_12policy_hub_t12policy_500_tEmN6thrust24THRUST_300001_SM_1000_NS8cuda_cub20__uninitialized_fill7functorINS7_10device_ptrIiEEiEEEEvT0_T1__param_0,
	.param .align 8 .b8 _ZN3cub18CUB_300001_SM_10006detail8for_each13static_kernelINS2_12policy_hub_t12policy_500_tEmN6thrust24THRUST_300001_SM_1000_NS8cuda_cub20__uninitialized_fill7functorINS7_10device_ptrIiEEiEEEEvT0_T1__param_1[16]
)
.maxntid 256
{
	.reg .pred 	%p<4>;
	.reg .b16 	%rs<5>;
	.reg .b32 	%r<12>;
	.reg .b64 	%rd<16>;

	ld.param.u32 	%r3, [_ZN3cub18CUB_300001_SM_10006detail8for_each13static_kernelINS2_12policy_hub_t12policy_500_tEmN6thrust24THRUST_300001_SM_1000_NS8cuda_cub20__uninitialized_fill7functorINS7_10device_ptrIiEEiEEEEvT0_T1__param_1+8];
	ld.param.u64 	%rd4, [_ZN3cub18CUB_300001_SM_10006detail8for_each13static_kernelINS2_12policy_hub_t12policy_500_tEmN6thrust24THRUST_300001_SM_1000_NS8cuda_cub20__uninitialized_fill7functorINS7_10device_ptrIiEEiEEEEvT0_T1__param_1];
	ld.param.u64 	%rd5, [_ZN3cub18CUB_300001_SM_10006detail8for_each13static_kernelINS2_12policy_hub_t12policy_500_tEmN6thrust24THRUST_300001_SM_1000_NS8cuda_cub20__uninitialized_fill7functorINS7_10device_ptrIiEEiEEEEvT0_T1__param_0];
	mov.u32 	%r9, %ctaid.x;
	mul.wide.u32 	%rd1, %r9, 512;
	sub.s64 	%rd2, %rd5, %rd1;
	setp.lt.u64 	%p1, %rd2, 512;
	@%p1 bra 	$L__BB3_2;
	mov.u32 	%r11, %tid.x;
	cvta.to.global.u64 	%rd11, %rd4;
	cvt.u64.u32 	%rd12, %r11;
	add.s64 	%rd13, %rd1, %rd12;
	shl.b64 	%rd14, %rd13, 2;
	add.s64 	%rd15, %rd11, %rd14;
	st.global.u32 	[%rd15], %r3;
	st.global.u32 	[%rd15+1024], %r3;
	bra.uni 	$L__BB3_6;
$L__BB3_2:
	cvta.to.global.u64 	%rd6, %rd4;
	mov.u32 	%r2, %tid.x;
	cvt.u64.u32 	%rd7, %r2;
	setp.le.u64 	%p2, %rd2, %rd7;
	add.s64 	%rd8, %rd1, %rd7;
	shl.b64 	%rd9, %rd8, 2;
	add.s64 	%rd3, %rd6, %rd9;
	@%p2 bra 	$L__BB3_4;
	st.global.u32 	[%rd3], %r3;
$L__BB3_4:
	add.s32 	%r10, %r2, 256;
	cvt.u64.u32 	%rd10, %r10;
	setp.le.u64 	%p3, %rd2, %rd10;
	@%p3 bra 	$L__BB3_6;
	st.global.u32 	[%rd3+1024], %r3;
$L__BB3_6:
	ret;

}
	// .globl	_ZN3cub18CUB_300001_SM_10006detail8for_each13static_kernelINS2_12policy_hub_t12policy_500_tElN6thrust24THRUST_300001_SM_1000_NS8cuda_cub10__tabulate7functorINS7_6detail15normal_iteratorINS7_10device_ptrIiEEEENS7_6system6detail7generic6detail22compute_sequence_valueIivEElEEEEvT0_T1_
.visible .entry _ZN3cub18CUB_300001_SM_10006detail8for_each13static_kernelINS2_12policy_hub_t12policy_500_tElN6thrust24THRUST_300001_SM_1000_NS8cuda_cub10__tabulate7functorINS7_6detail15normal_iteratorINS7_10device_ptrIiEEEENS7_6system6detail7generic6detail22compute_sequence_valueIivEElEEEEvT0_T1_(
	.param .u64 _ZN3cub18CUB_300001_SM_10006detail8for_each13static_kernelINS2_12policy_hub_t12policy_500_tElN6thrust24THRUST_300001_SM_1000_NS8cuda_cub10__tabulate7functorINS7_6detail15normal_iteratorINS7_10device_ptrIiEEEENS7_6system6detail7generic6detail22compute_sequence_valueIivEElEEEEvT0_T1__param_0,
	.param .align 8 .b8 _ZN3cub18CUB_300001_SM_10006detail8for_each13static_kernelINS2_12policy_hub_t12policy_500_tElN6thrust24THRUST_300001_SM_1000_NS8cuda_cub10__tabulate7functorINS7_6detail15normal_iteratorINS7_10device_ptrIiEEEENS7_6system6detail7generic6detail22compute_sequence_valueIivEElEEEEvT0_T1__param_1[16]
)
.maxntid 256
{
	.reg .pred 	%p<4>;
	.reg .b32 	%r<18>;
	.reg .b64 	%rd<20>;

	ld.param.u64 	%rd7, [_ZN3cub18CUB_300001_SM_10006detail8for_each13static_kernelINS2_12policy_hub_t12policy_500_tElN6thrust24THRUST_300001_SM_1000_NS8cuda_cub10__tabulate7functorINS7_6detail15normal_iteratorINS7_10device_ptrIiEEEENS7_6system6detail7generic6detail22compute_sequence_valueIivEElEEEEvT0_T1__param_1];
	ld.param.u64 	%rd8, [_ZN3cub18CUB_300001_SM_10006detail8for_each13static_kernelINS2_12policy_hub_t12policy_500_tElN6thrust24THRUST_300001_SM_1000_NS8cuda_cub10__tabulate7functorINS7_6detail15normal_iteratorINS7_10device_ptrIiEEEENS7_6system6detail7generic6detail22compute_sequence_valueIivEElEEEEvT0_T1__param_0];
	ld.param.v2.u32 	{%r3, %r4}, [_ZN3cub18CUB_300001_SM_10006detail8for_each13static_kernelINS2_12policy_hub_t12policy_500_tElN6thrust24THRUST_300001_SM_1000_NS8cuda_cub10__tabulate7functorINS7_6detail15normal_iteratorINS7_10device_ptrIiEEEENS7_6system6detail7generic6detail22compute_sequence_valueIivEElEEEEvT0_T1__param_1+8];
	mov.u32 	%r5, %ctaid.x;
	mul.wide.u32 	%rd1, %r5, 512;
	sub.s64 	%rd2, %rd8, %rd1;
	setp.lt.s64 	%p1, %rd2, 512;
	@%p1 bra 	$L__BB4_2;
	mov.u32 	%r13, %tid.x;
	cvta.to.global.u64 	%rd15, %rd7;
	cvt.u64.u32 	%rd16, %r13;
	add.s64 	%rd17, %rd1, %rd16;
	cvt.u32.u64 	%r14, %rd17;
	mad.lo.s32 	%r15, %r4, %r14, %r3;
	shl.b64 	%rd18, %rd17, 2;
	add.s64 	%rd19, %rd15, %rd18;
	st.global.u32 	[%rd19], %r15;
	add.s32 	%r16, %r14, 256;
	mad.lo.s32 	%r17, %r4, %r16, %r3;
	st.global.u32 	[%rd19+1024], %r17;
	bra.uni 	$L__BB4_6;
$L__BB4_2:
	cvta.to.global.u64 	%rd3, %rd7;
	mov.u32 	%r6, %tid.x;
	cvt.s64.s32 	%rd4, %rd2;
	cvt.u64.u32 	%rd5, %r6;
	setp.le.s64 	%p2, %rd4, %rd5;
	@%p2 bra 	$L__BB4_4;
	add.s64 	%rd9, %rd1, %rd5;
	cvt.u32.u64 	%r7, %rd9;
	mad.lo.s32 	%r8, %r4, %r7, %r3;
	shl.b64 	%rd10, %rd9, 2;
	add.s64 	%rd11, %rd3, %rd10;
	st.global.u32 	[%rd11], %r8;
$L__BB4_4:
	cvt.u32.u64 	%r9, %rd5;
	add.s32 	%r10, %r9, 256;
	cvt.u64.u32 	%rd6, %r10;
	setp.le.s64 	%p3, %rd4, %rd6;
	@%p3 bra 	$L__BB4_6;
	add.s64 	%rd12, %rd1, %rd6;
	shl.b64 	%rd13, %rd12, 2;
	cvt.u32.u64 	%r11, %rd12;
	mad.lo.s32 	%r12, %r4, %r11, %r3;
	add.s64 	%rd14, %rd13, %rd3;
	st.global.u32 	[%rd14], %r12;
$L__BB4_6:
	ret;

}
	// .globl	_ZN3cub18CUB_300001_SM_10006detail10merge_sort30DeviceMergeSortBlockSortKernelINS2_10policy_hubIN6thrust24THRUST_300001_SM_1000_NS12zip_iteratorIN4cuda3std3__45tupleIJNS6_6detail15normal_iteratorINS6_10device_ptrIiEEEESG_EEEEEE9Policy600ESI_NSD_INSE_IfEEEESI_SM_jNSA_4lessINSB_IJiiEEEEESO_fEEvbT0_T1_T2_T3_T4_PT6_PT7_T5_NS1_7vsmem_tE
.visible .entry _ZN3cub18CUB_300001_SM_10006detail10merge_sort30DeviceMergeSortBlockSortKernelINS2_10policy_hubIN6thrust24THRUST_300001_SM_1000_NS12zip_iteratorIN4cuda3std3__45tupleIJNS6_6detail15normal_iteratorINS6_10device_ptrIiEEEESG_EEEEEE9Policy600ESI_NSD_INSE_IfEEEESI_SM_jNSA_4lessINSB_IJiiEEEEESO_fEEvbT0_T1_T2_T3_T4_PT6_PT7_T5_NS1_7vsmem_tE(
	.param .u8 _ZN3cub18CUB_300001_SM_10006detail10merge_sort30DeviceMergeSortBlockSortKernelINS2_10policy_hubIN6thrust24THRUST_300001_SM_1000_NS12zip_iteratorIN4cuda3std3__45tupleIJNS6_6detail15normal_iteratorINS6_10device_ptrIiEEEESG_EEEEEE9Policy600ESI_NSD_INSE_IfEEEESI_SM_jNSA_4lessINSB_IJiiEEEEESO_fEEvbT0_T1_T2_T3_T4_PT6_PT7_T5_NS1_7vsmem_tE_param_0,
	.param .align 8 .b8 _ZN3cub18CUB_300001_SM_10006detail10merge_sort30DeviceMergeSortBlockSortKernelINS2_10policy_hubIN6thrust24THRUST_300001_SM_1000_NS12zip_iteratorIN4cuda3std3__45tupleIJNS6_6detail15normal_iteratorINS6_10device_ptrIiEEEESG_EEEEEE9Policy600ESI_NSD_INSE_IfEEEESI_SM_jNSA_4lessINSB_IJiiEEEEESO_fEEvbT0_T1_T2_T3_T4_PT6_PT7_T5_NS1_7vsmem_tE_param_1[16],
	.param .align 8 .b8 _ZN3cub18CUB_300001_SM_10006detail10merge_sort30DeviceMergeSortBlockSortKernelINS2_10policy_hubIN6thrust24THRUST_300001_SM_1000_NS12zip_iteratorIN4cuda3std3__45tupleIJNS6_6detail15normal_iteratorINS6_10device_ptrIiEEEESG_EEEEEE9Policy600ESI_NSD_INSE_IfEEEESI_SM_jNSA_4lessINSB_IJiiEEEEESO_fEEvbT0_T1_T2_T3_T4_PT6_PT7_T5_NS1_7vsmem_tE_param_2[8],
	.param .align 8 .b8 _ZN3cub18CUB_300001_SM_10006detail10merge_sort30DeviceMergeSortBlockSortKernelINS2_10policy_hubIN6thrust24THRUST_300001_SM_1000_NS12zip_iteratorIN4cuda3std3__45tupleIJNS6_6detail15normal_iteratorINS6_10device_ptrIiEEEESG_EEEEEE9Policy600ESI_NSD_INSE_IfEEEESI_SM_jNSA_4lessINSB_IJiiEEEEESO_fEEvbT0_T1_T2_T3_T4_PT6_PT7_T5_NS1_7vsmem_tE_param_3[16],
	.param .align 8 .b8 _ZN3cub18CUB_300001_SM_10006detail10merge_sort30DeviceMergeSortBlockSortKernelINS2_10policy_hubIN6thrust24THRUST_300001_SM_1000_NS12zip_iteratorIN4cuda3std3__45tupleIJNS6_6detail15normal_iteratorINS6_10device_ptrIiEEEESG_EEEEEE9Policy600ESI_NSD_INSE_IfEEEESI_SM_jNSA_4lessINSB_IJiiEEEEESO_fEEvbT0_T1_T2_T3_T4_PT6_PT7_T5_NS1_7vsmem_tE_param_4[8],
	.param .u32 _ZN3cub18CUB_300001_SM_10006detail10merge_sort30DeviceMergeSortBlockSortKernelINS2_10policy_hubIN6thrust24THRUST_300001_SM_1000_NS12zip_iteratorIN4cuda3std3__45tupleIJNS6_6detail15normal_iteratorINS6_10device_ptrIiEEEESG_EEEEEE9Policy600ESI_NSD_INSE_IfEEEESI_SM_jNSA_4lessINSB_IJiiEEEEESO_fEEvbT0_T1_T2_T3_T4_PT6_PT7_T5_NS1_7vsmem_tE_param_5,
	.param .u64 .ptr .align 1 _ZN3cub18CUB_300001_SM_10006detail10merge_sort30DeviceMergeSortBlockSortKernelINS2_10policy_hubIN6thrust24THRUST_300001_SM_1000_NS12zip_iteratorIN4cuda3std3__45tupleIJNS6_6detail15normal_iteratorINS6_10device_ptrIiEEEESG_EEEEEE9Policy600ESI_NSD_INSE_IfEEEESI_SM_jNSA_4lessINSB_IJiiEEEEESO_fEEvbT0_T1_T2_T3_T4_PT6_PT7_T5_NS1_7vsmem_tE_param_6,
	.param .u64 .ptr .align 1 _ZN3cub18CUB_300001_SM_10006detail10merge_sort30DeviceMergeSortBlockSortKernelINS2_10policy_hubIN6thrust24THRUST_300001_SM_1000_NS12zip_iteratorIN4cuda3std3__45tupleIJNS6_6detail15normal_iteratorINS6_10device_ptrIiEEEESG_EEEEEE9Policy600ESI_NSD_INSE_IfEEEESI_SM_jNSA_4lessINSB_IJiiEEEEESO_fEEvbT0_T1_T2_T3_T4_PT6_PT7_T5_NS1_7vsmem_tE_param_7,
	.param .align 1 .b8 _ZN3cub18CUB_300001_SM_10006detail10merge_sort30DeviceMergeSortBlockSortKernelINS2_10policy_hubIN6thrust24THRUST_300001_SM_1000_NS12zip_iteratorIN4cuda3std3__45tupleIJNS6_6detail15normal_iteratorINS6_10device_ptrIiEEEESG_EEEEEE9Policy600ESI_NSD_INSE_IfEEEESI_SM_jNSA_4lessINSB_IJiiEEEEESO_fEEvbT0_T1_T2_T3_T4_PT6_PT7_T5_NS1_7vsmem_tE_param_8[1],
	.param .align 8 .b8 _ZN3cub18CUB_300001_SM_10006detail10merge_sort30DeviceMergeSortBlockSortKernelINS2_10policy_hubIN6thrust24THRUST_300001_SM_1000_NS12zip_iteratorIN4cuda3std3__45tupleIJNS6_6detail15normal_iteratorINS6_10device_ptrIiEEEESG_EEEEEE9Policy600ESI_NSD_INSE_IfEEEESI_SM_jNSA_4lessINSB_IJiiEEEEESO_fEEvbT0_T1_T2_T3_T4_PT6_PT7_T5_NS1_7vsmem_tE_param_9[8]
)
.maxntid 256
{
	.local .align 16 .b8 	__local_depot5[80];
	.reg .b64 	%SP;
	.reg .b64 	%SPL;
	.reg .pred 	%p<521>;
	.reg .b16 	%rs<4>;
	.reg .b32 	%r<1600>;
	.reg .b32 	%f<366>;
	.reg .b64 	%rd<103>;
	// demoted variable
	.shared .align 16 .b8 _ZZN3cub18CUB_300001_SM_10006detail10merge_sort30DeviceMergeSortBlockSortKernelINS2_10policy_hubIN6thrust24THRUST_300001_SM_1000_NS12zip_iteratorIN4cuda3std3__45tupleIJNS6_6detail15normal_iteratorINS6_10device_ptrIiEEEESG_EEEEEE9Policy600ESI_NSD_INSE_IfEEEESI_SM_jNSA_4lessINSB_IJiiEEEEESO_fEEvbT0_T1_T2_T3_T4_PT6_PT7_T5_NS1_7vsmem_tEE19static_temp_storage[16912];
	mov.u64 	%SPL, __local_depot5;
	ld.param.u64 	%rd40, [_ZN3cub18CUB_300001_SM_10006detail10merge_sort30DeviceMergeSortBlockSortKernelINS2_10policy_hubIN6thrust24THRUST_300001_SM_1000_NS12zip_iteratorIN4cuda3std3__45tupleIJNS6_6detail15normal_iteratorINS6_10device_ptrIiEEEESG_EEEEEE9Policy600ESI_NSD_INSE_IfEEEESI_SM_jNSA_4lessINSB_IJiiEEEEESO_fEEvbT0_T1_T2_T3_T4_PT6_PT7_T5_NS1_7vsmem_tE_param_3+8];
	ld.param.u64 	%rd39, [_ZN3cub18CUB_300001_SM_10006detail10merge_sort30DeviceMergeSortBlockSortKernelINS2_10policy_hubIN6thrust24THRUST_300001_SM_1000_NS12zip_iteratorIN4cuda3std3__45tupleIJNS6_6detail15normal_iteratorINS6_10device_ptrIiEEEESG_EEEEEE9Policy600ESI_NSD_INSE_IfEEEESI_SM_jNSA_4lessINSB_IJiiEEEEESO_fEEvbT0_T1_T2_T3_T4_PT6_PT7_T5_NS1_7vsmem_tE_param_3];
	ld.param.u64 	%rd38, [_ZN3cub18CUB_300001_SM_10006detail10merge_sort30DeviceMergeSortBlockSortKernelINS2_10policy_hubIN6thrust24THRUST_300001_SM_1000_NS12zip_iteratorIN4cuda3std3__45tupleIJNS6_6detail15normal_iteratorINS6_10device_ptrIiEEEESG_EEEEEE9Policy600ESI_NSD_INSE_IfEEEESI_SM_jNSA_4lessINSB_IJiiEEEEESO_fEEvbT0_T1_T2_T3_T4_PT6_PT7_T5_NS1_7vsmem_tE_param_1+8];
	ld.param.u64 	%rd37, [_ZN3cub18CUB_300001_SM_10006detail10merge_sort30DeviceMergeSortBlockSortKernelINS2_10policy_hubIN6thrust24THRUST_300001_SM_1000_NS12zip_iteratorIN4cuda3std3__45tupleIJNS6_6detail15normal_iteratorINS6_10device_ptrIiEEEESG_EEEEEE9Policy600ESI_NSD_INSE_IfEEEESI_SM_jNSA_4lessINSB_IJiiEEEEESO_fEEvbT0_T1_T2_T3_T4_PT6_PT7_T5_NS1_7vsmem_tE_param_1];
	ld.param.u64 	%rd43, [_ZN3cub18CUB_300001_SM_10006detail10merge_sort30DeviceMergeSortBlockSortKernelINS2_10policy_hubIN6thrust24THRUST_300001_SM_1000_NS12zip_iteratorIN4cuda3std3__45tupleIJNS6_6detail15normal_iteratorINS6_10device_ptrIiEEEESG_EEEEEE9Policy600ESI_NSD_INSE_IfEEEESI_SM_jNSA_4lessINSB_IJiiEEEEESO_fEEvbT0_T1_T2_T3_T4_PT6_PT7_T5_NS1_7vsmem_tE_param_4];
	ld.param.u64 	%rd44, [_ZN3cub18CUB_300001_SM_10006detail10merge_sort30DeviceMergeSortBlockSortKernelINS2_10policy_hubIN6thrust24THRUST_300001_SM_1000_NS12zip_iteratorIN4cuda3std3__45tupleIJNS6_6detail15normal_iteratorINS6_10device_ptrIiEEEESG_EEEEEE9Policy600ESI_NSD_INSE_IfEEEESI_SM_jNSA_4lessINSB_IJiiEEEEESO_fEEvbT0_T1_T2_T3_T4_PT6_PT7_T5_NS1_7vsmem_tE_param_2];
	ld.param.u32 	%r750, [_ZN3cub18CUB_300001_SM_10006detail10merge_sort30DeviceMergeSortBlockSortKernelINS2_10policy_hubIN6thrust24THRUST_300001_SM_1000_NS12zip_iteratorIN4cuda3std3__45tupleIJNS6_6detail15normal_iteratorINS6_10device_ptrIiEEEESG_EEEEEE9Policy600ESI_NSD_INSE_IfEEEESI_SM_jNSA_4lessINSB_IJiiEEEEESO_fEEvbT0_T1_T2_T3_T4_PT6_PT7_T5_NS1_7vsmem_tE_param_5];
	add.u64 	%rd1, %SPL, 0;
	add.u64 	%rd2, %SPL, 16;
	cvta.to.global.u64 	%rd3, %rd44;
	cvta.to.global.u64 	%rd4, %rd43;
	mov.u32 	%r751, %ctaid.x;
	mov.u32 	%r752, %nctaid.x;
	shl.b32 	%r1, %r751, 11;
	add.s32 	%r753, %r752, -1;
	setp.ge.u32 	%p37, %r751, %r753;
	@%p37 bra 	$L__BB5_140;
	// begin inline asm
	griddepcontrol.wait;
	// end inline asm
	cvt.u64.u32 	%rd69, %r1;
	mov.u32 	%r2, %tid.x;
	and.b32  	%r3, %r2, 31;
	shl.b32 	%r4, %r2, 3;
	and.b32  	%r5, %r4, 7936;
	or.b32  	%r1005, %r5, %r3;
	cvt.u64.u32 	%rd70, %r1005;
	add.s64 	%rd5, %rd70, %rd69;
	shl.b64 	%rd71, %rd5, 2;
	add.s64 	%rd72, %rd3, %rd71;
	ld.global.f32 	%f200, [%rd72];
	ld.global.f32 	%f201, [%rd72+128];
	ld.global.f32 	%f202, [%rd72+256];
	ld.global.f32 	%f203, [%rd72+384];
	ld.global.f32 	%f204, [%rd72+512];
	ld.global.f32 	%f205, [%rd72+640];
	ld.global.f32 	%f206, [%rd72+768];
	ld.global.f32 	%f207, [%rd72+896];
	// begin inline asm
	mov.u32 %r1004, %laneid;
	// end inline asm
	add.s32 	%r1006, %r1004, %r5;
	shr.s32 	%r1007, %r1006, 5;
	add.s32 	%r1008, %r1007, %r1006;
	shl.b32 	%r1009, %r1008, 2;
	mov.u32 	%r1010, _ZZN3cub18CUB_300001_SM_10006detail10merge_sort30DeviceMergeSortBlockSortKernelINS2_10policy_hubIN6thrust24THRUST_300001_SM_1000_NS12zip_iteratorIN4cuda3std3__45tupleIJNS6_6detail15normal_iteratorINS6_10device_ptrIiEEEESG_EEEEEE9Policy600ESI_NSD_INSE_IfEEEESI_SM_jNSA_4lessINSB_IJiiEEEEESO_fEEvbT0_T1_T2_T3_T4_PT6_PT7_T5_NS1_7vsmem_tEE19static_temp_storage;
	add.s32 	%r6, %r1010, %r1009;
	st.shared.f32 	[%r6], %f200;
	add.s32 	%r1011, %r1006, 32;
	shr.s32 	%r1012, %r1011, 5;
	add.s32 	%r1013, %r1012, %r1006;
	shl.b32 	%r1014, %r1013, 2;
	add.s32 	%r7, %r1010, %r1014;
	st.shared.f32 	[%r7+128], %f201;
	add.s32 	%r1015, %r1006, 64;
	shr.s32 	%r1016, %r1015, 5;
	add.s32 	%r1017, %r1016, %r1006;
	shl.b32 	%r1018, %r1017, 2;
	add.s32 	%r8, %r1010, %r1018;
	st.shared.f32 	[%r8+256], %f202;
	add.s32 	%r1019, %r1006, 96;
	shr.s32 	%r1020, %r1019, 5;
	add.s32 	%r1021, %r1020, %r1006;
	shl.b32 	%r1022, %r1021, 2;
	add.s32 	%r9, %r1010, %r1022;
	st.shared.f32 	[%r9+384], %f203;
	add.s32 	%r1023, %r1006, 128;
	shr.s32 	%r1024, %r1023, 5;
	add.s32 	%r1025, %r1024, %r1006;
	shl.b32 	%r1026, %r1025, 2;
	add.s32 	%r10, %r1010, %r1026;
	st.shared.f32 	[%r10+512], %f204;
	add.s32 	%r1027, %r1006, 160;
	shr.s32 	%r1028, %r1027, 5;
	add.s32 	%r1029, %r1028, %r1006;
	shl.b32 	%r1030, %r1029, 2;
	add.s32 	%r11, %r1010, %r1030;
	st.shared.f32 	[%r11+640], %f205;
	add.s32 	%r1031, %r1006, 192;
	shr.s32 	%r1032, %r1031, 5;
	add.s32 	%r1033, %r1032, %r1006;
	shl.b32 	%r1034, %r1033, 2;
	add.s32 	%r12, %r1010, %r1034;
	st.shared.f32 	[%r12+768], %f206;
	add.s32 	%r1035, %r1006, 224;
	shr.s32 	%r1036, %r1035, 5;
	add.s32 	%r1037, %r1036, %r1006;
	shl.b32 	%r1038, %r1037, 2;
	add.s32 	%r13, %r1010, %r1038;
	st.shared.f32 	[%r13+896], %f207;
	bar.warp.sync 	-1;
	mad.lo.s32 	%r1039, %r1004, 7, %r1006;
	shr.s32 	%r1040, %r1039, 5;
	add.s32 	%r1041, %r1040, %r1039;
	shl.b32 	%r1042, %r1041, 2;
	add.s32 	%r14, %r1010, %r1042;
	ld.shared.f32 	%f239, [%r14];
	add.s32 	%r1043, %r1039, 1;
	shr.s32 	%r1044, %r1043, 5;
	add.s32 	%r1045, %r1044, %r1039;
	shl.b32 	%r1046, %r1045, 2;
	add.s32 	%r15, %r1010, %r1046;
	ld.shared.f32 	%f2, [%r15+4];
	add.s32 	%r1047, %r1039, 2;
	shr.s32 	%r1048, %r1047, 5;
	add.s32 	%r1049, %r1048, %r1039;
	shl.b32 	%r1050, %r1049, 2;
	add.s32 	%r16, %r1010, %r1050;
	ld.shared.f32 	%f227, [%r16+8];
	add.s32 	%r1051, %r1039, 3;
	shr.s32 	%r1052, %r1051, 5;
	add.s32 	%r1053, %r1052, %r1039;
	shl.b32 	%r1054, %r1053, 2;
	add.s32 	%r17, %r1010, %r1054;
	ld.shared.f32 	%f4, [%r17+12];
	add.s32 	%r1055, %r1039, 4;
	shr.s32 	%r1056, %r1055, 5;
	add.s32 	%r1057, %r1056, %r1039;
	shl.b32 	%r1058, %r1057, 2;
	add.s32 	%r18, %r1010, %r1058;
	ld.shared.f32 	%f229, [%r18+16];
	add.s32 	%r1059, %r1039, 5;
	shr.s32 	%r1060, %r1059, 5;
	add.s32 	%r1061, %r1060, %r1039;
	shl.b32 	%r1062, %r1061, 2;
	add.s32 	%r19, %r1010, %r1062;
	ld.shared.f32 	%f6, [%r19+20];
	add.s32 	%r1063, %r1039, 6;
	shr.s32 	%r1064, %r1063, 5;
	add.s32 	%r1065, %r1064, %r1039;
	shl.b32 	%r1066, %r1065, 2;
	add.s32 	%r20, %r1010, %r1066;
	ld.shared.f32 	%f231, [%r20+24];
	add.s32 	%r1067, %r1039, 7;
	shr.s32 	%r1068, %r1067, 5;
	add.s32 	%r1069, %r1068, %r1039;
	shl.b32 	%r1070, %r1069, 2;
	add.s32 	%r21, %r1010, %r1070;
	ld.shared.f32 	%f8, [%r21+28];
	bar.sync 	0;
	cvta.to.global.u64 	%rd73, %rd37;
	add.s64 	%rd74, %rd73, %rd71;
	cvta.to.global.u64 	%rd75, %rd38;
	add.s64 	%rd76, %rd75, %rd71;
	ld.global.u32 	%r1071, [%rd74];
	ld.global.u32 	%r1072, [%rd76];
	ld.global.u32 	%r1073, [%rd74+128];
	ld.global.u32 	%r1074, [%rd76+128];
	ld.global.u32 	%r1075, [%rd74+256];
	ld.global.u32 	%r1076, [%rd76+256];
	ld.global.u32 	%r1077, [%rd74+384];
	ld.global.u32 	%r1078, [%rd76+384];
	ld.global.u32 	%r1079, [%rd74+512];
	ld.global.u32 	%r1080, [%rd76+512];
	ld.global.u32 	%r1081, [%rd74+640];
	ld.global.u32 	%r1082, [%rd76+640];
	ld.global.u32 	%r1083, [%rd74+768];
	ld.global.u32 	%r1084, [%rd76+768];
	ld.global.u32 	%r1085, [%rd74+896];
	ld.global.u32 	%r1086, [%rd76+896];
	add.s32 	%r22, %r6, %r1009;
	st.shared.v2.u32 	[%r22], {%r1071, %r1072};
	add.s32 	%r23, %r7, %r1014;
	st.shared.v2.u32 	[%r23+256], {%r1073, %r1074};
	add.s32 	%r24, %r8, %r1018;
	st.shared.v2.u32 	[%r24+512], {%r1075, %r1076};
	add.s32 	%r25, %r9, %r1022;
	st.shared.v2.u32 	[%r25+768], {%r1077, %r1078};
	add.s32 	%r26, %r10, %r1026;
	st.shared.v2.u32 	[%r26+1024], {%r1079, %r1080};
	add.s32 	%r27, %r11, %r1030;
	st.shared.v2.u32 	[%r27+1280], {%r1081, %r1082};
	add.s32 	%r28, %r12, %r1034;
	st.shared.v2.u32 	[%r28+1536], {%r1083, %r1084};
	add.s32 	%r29, %r13, %r1038;
	st.shared.v2.u32 	[%r29+1792], {%r1085, %r1086};
	bar.warp.sync 	-1;
	add.s32 	%r30, %r14, %r1042;
	ld.shared.v2.u32 	{%r1257, %r1256}, [%r30];
	add.s32 	%r33, %r15, %r1046;
	ld.shared.v2.u32 	{%r34, %r35}, [%r33+8];
	add.s32 	%r36, %r16, %r1050;
	ld.shared.v2.u32 	{%r1233, %r1232}, [%r36+16];
	add.s32 	%r39, %r17, %r1054;
	ld.shared.v2.u32 	{%r40, %r41}, [%r39+24];
	add.s32 	%r42, %r18, %r1058;
	ld.shared.v2.u32 	{%r1237, %r1236}, [%r42+32];
	add.s32 	%r45, %r19, %r1062;
	ld.shared.v2.u32 	{%r46, %r47}, [%r45+40];
	add.s32 	%r48, %r20, %r1066;
	ld.shared.v2.u32 	{%r1241, %r1240}, [%r48+48];
	add.s32 	%r51, %r21, %r1070;
	ld.shared.v2.u32 	{%r52, %r53}, [%r51+56];
	bar.sync 	0;
	// begin inline asm
	griddepcontrol.launch_dependents;
	// end inline asm
	setp.lt.s32 	%p311, %r34, %r1257;
	@%p311 bra 	$L__BB5_3;
	setp.lt.s32 	%p312, %r1257, %r34;
	setp.ge.s32 	%p313, %r35, %r1256;
	or.pred  	%p314, %p312, %p313;
	mov.f32 	%f233, %f2;
	mov.u32 	%r1244, %r35;
	mov.u32 	%r1245, %r34;
	@%p314 bra 	$L__BB5_4;
$L__BB5_3:
	mov.f32 	%f233, %f239;
	mov.f32 	%f239, %f2;
	mov.u32 	%r1244, %r1256;
	mov.u32 	%r1245, %r1257;
	mov.u32 	%r1256, %r35;
	mov.u32 	%r1257, %r34;
$L__BB5_4:
	setp.lt.s32 	%p315, %r40, %r1233;
	@%p315 bra 	$L__BB5_6;
	setp.lt.s32 	%p316, %r1233, %r40;
	setp.ge.s32 	%p317, %r41, %r1232;
	or.pred  	%p318, %p316, %p317;
	mov.f32 	%f235, %f4;
	mov.u32 	%r1248, %r41;
	mov.u32 	%r1249, %r40;
	@%p318 bra 	$L__BB5_7;
$L__BB5_6:
	mov.f32 	%f235, %f227;
	mov.f32 	%f227, %f4;
	mov.u32 	%r1248, %r1232;
	mov.u32 	%r1249, %r1233;
	mov.u32 	%r1232, %r41;
	mov.u32 	%r1233, %r40;
$L__BB5_7:
	setp.lt.s32 	%p319, %r46, %r1237;
	@%p319 bra 	$L__BB5_9;
	setp.lt.s32 	%p320, %r1237, %r46;
	setp.ge.s32 	%p321, %r47, %r1236;
	or.pred  	%p322, %p320, %p321;
	mov.f32 	%f237, %f6;
	mov.u32 	%r1252, %r47;
	mov.u32 	%r1253, %r46;
	@%p322 bra 	$L__BB5_10;
$L__BB5_9:
	mov.f32 	%f237, %f229;
	mov.f32 	%f229, %f6;
	mov.u32 	%r1252, %r1236;
	mov.u32 	%r1253, %r1237;
	mov.u32 	%r1236, %r47;
	mov.u32 	%r1237, %r46;
$L__BB5_10:
	setp.lt.s32 	%p323, %r52, %r1241;
	@%p323 bra 	$L__BB5_12;
	setp.lt.s32 	%p324, %r1241, %r52;
	setp.ge.s32 	%p325, %r53, %r1240;
	or.pred  	%p326, %p324, %p325;
	mov.f32 	%f230, %f8;
	mov.u32 	%r1238, %r53;
	mov.u32 	%r1239, %r52;
	@%p326 bra 	$L__BB5_13;
$L__BB5_12:
	mov.f32 	%f230, %f231;
	mov.f32 	%f231, %f8;
	mov.u32 	%r1238, %r1240;
	mov.u32 	%r1239, %r1241;
	mov.u32 	%r1240, %r53;
	mov.u32 	%r1241, %r52;
$L__BB5_13:
	setp.lt.s32 	%p327, %r1233, %r1245;
	@%p327 bra 	$L__BB5_15;
	setp.lt.s32 	%p328, %r1245, %r1233;
	setp.ge.s32 	%p329, %r1232, %r1244;
	or.pred  	%p330, %p328, %p329;
	mov.f32 	%f241, %f227;
	mov.u32 	%r1260, %r1232;
	mov.u32 	%r1261, %r1233;
	@%p330 bra 	$L__BB5_16;
$L__BB5_15:
	mov.f32 	%f241, %f233;
	mov.f32 	%f233, %f227;
	mov.u32 	%r1260, %r1244;
	mov.u32 	%r1261, %r1245;
	mov.u32 	%r1244, %r1232;
	mov.u32 	%r1245, %r1233;
$L__BB5_16:
	setp.lt.s32 	%p331, %r1237, %r1249;
	@%p331 bra 	$L__BB5_18;
	setp.lt.s32 	%p332, %r1249, %r1237;
	setp.ge.s32 	%p333, %r1236, %r1248;
	or.pred  	%p334, %p332, %p333;
	mov.f32 	%f243, %f229;
	mov.u32 	%r1264, %r1236;
	mov.u32 	%r1265, %r1237;
	@%p334 bra 	$L__BB5_19;
$L__BB5_18:
	mov.f32 	%f243, %f235;
	mov.f32 	%f235, %f229;
	mov.u32 	%r1264, %r1248;
	mov.u32 	%r1265, %r1249;
	mov.u32 	%r1248, %r1236;
	mov.u32 	%r1249, %r1237;
$L__BB5_19:
	setp.lt.s32 	%p335, %r1241, %r1253;
	@%p335 bra 	$L__BB5_21;
	setp.lt.s32 	%p336, %r1253, %r1241;
	setp.ge.s32 	%p337, %r1240, %r1252;
	or.pred  	%p338, %p336, %p337;
	mov.f32 	%f245, %f231;
	mov.u32 	%r1268, %r1240;
	mov.u32 	%r1269, %r1241;
	@%p338 bra 	$L__BB5_22;
$L__BB5_21:
	mov.f32 	%f245, %f237;
	mov.f32 	%f237, %f231;
	mov.u32 	%r1268, %r1252;
	mov.u32 	%r1269, %r1253;
	mov.u32 	%r1252, %r1240;
	mov.u32 	%r1253, %r1241;
$L__BB5_22:
	setp.lt.s32 	%p339, %r1245, %r1257;
	@%p339 bra 	$L__BB5_24;
	setp.lt.s32 	%p340, %r1257, %r1245;
	setp.ge.s32 	%p341, %r1244, %r1256;
	or.pred  	%p342, %p340, %p341;
	mov.f32 	%f247, %f233;
	mov.u32 	%r1272, %r1244;
	mov.u32 	%r1273, %r1245;
	@%p342 bra 	$L__BB5_25;
$L__BB5_24:
	mov.f32 	%f247, %f239;
	mov.f32 	%f239, %f233;
	mov.u32 	%r1272, %r1256;
	mov.u32 	%r1273, %r1257;
	mov.u32 	%r1256, %r1244;
	mov.u32 	%r1257, %r1245;
$L__BB5_25:
	setp.lt.s32 	%p343, %r1249, %r1261;
	@%p343 bra 	$L__BB5_27;
	setp.lt.s32 	%p344, %r1261, %r1249;
	setp.ge.s32 	%p345, %r1248, %r1260;
	or.pred  	%p346, %p344, %p345;
	mov.f32 	%f249, %f235;
	mov.u32 	%r1276, %r1248;
	mov.u32 	%r1277, %r1249;
	@%p346 bra 	$L__BB5_28;
$L__BB5_27:
	mov.f32 	%f249, %f241;
	mov.f32 	%f241, %f235;
	mov.u32 	%r1276, %r1260;
	mov.u32 	%r1277, %r1261;
	mov.u32 	%r1260, %r1248;
	mov.u32 	%r1261, %r1249;
$L__BB5_28:
	setp.lt.s32 	%p347, %r1253, %r1265;
	@%p347 bra 	$L__BB5_30;
	setp.lt.s32 	%p348, %r1265, %r1253;
	setp.ge.s32 	%p349, %r1252, %r1264;
	or.pred  	%p350, %p348, %p349;
	mov.f32 	%f251, %f237;
	mov.u32 	%r1280, %r1252;
	mov.u32 	%r1281, %r1253;
	@%p350 bra 	$L__BB5_31;
$L__BB5_30:
	mov.f32 	%f251, %f243;
	mov.f32 	%f243, %f237;
	mov.u32 	%r1280, %r1264;
	mov.u32 	%r1281, %r1265;
	mov.u32 	%r1264, %r1252;
	mov.u32 	%r1265, %r1253;
$L__BB5_31:
	setp.lt.s32 	%p351, %r1239, %r1269;
	@%p351 bra 	$L__BB5_33;
	setp.lt.s32 	%p352, %r1269, %r1239;
	setp.ge.s32 	%p353, %r1238, %r1268;
	or.pred  	%p354, %p352, %p353;
	mov.f32 	%f244, %f230;
	mov.u32 	%r1266, %r1238;
	mov.u32 	%r1267, %r1239;
	@%p354 bra 	$L__BB5_34;
$L__BB5_33:
	mov.f32 	%f244, %f245;
	mov.f32 	%f245, %f230;
	mov.u32 	%r1266, %r1268;
	mov.u32 	%r1267, %r1269;
	mov.u32 	%r1268, %r1238;
	mov.u32 	%r1269, %r1239;
$L__BB5_34:
	setp.lt.s32 	%p355, %r1261, %r1273;
	@%p355 bra 	$L__BB5_36;
	setp.lt.s32 	%p356, %r1273, %r1261;
	setp.ge.s32 	%p357, %r1260, %r1272;
	or.pred  	%p358, %p356, %p357;
	mov.f32 	%f255, %f241;
	mov.u32 	%r1288, %r1260;
	mov.u32 	%r1289, %r1261;
	@%p358 bra 	$L__BB5_37;
$L__BB5_36:
	mov.f32 	%f255, %f247;
	mov.f32 	%f247, %f241;
	mov.u32 	%r1288, %r1272;
	mov.u32 	%r1289, %r1273;
	mov.u32 	%r1272, %r1260;
	mov.u32 	%r1273, %r1261;
$L__BB5_37:
	setp.lt.s32 	%p359, %r1265, %r1277;
	@%p359 bra 	$L__BB5_39;
	setp.lt.s32 	%p360, %r1277, %r1265;
	setp.ge.s32 	%p361, %r1264, %r1276;
	or.pred  	%p362, %p360, %p361;
	mov.f32 	%f257, %f243;
	mov.u32 	%r1292, %r1264;
	mov.u32 	%r1293, %r1265;
	@%p362 bra 	$L__BB5_40;
$L__BB5_39:
	mov.f32 	%f257, %f249;
	mov.f32 	%f249, %f243;
	mov.u32 	%r1292, %r1276;
	mov.u32 	%r1293, %r1277;
	mov.u32 	%r1276, %r1264;
	mov.u32 	%r1277, %r1265;
$L__BB5_40:
	setp.lt.s32 	%p363, %r1269, %r1281;
	@%p363 bra 	$L__BB5_42;
	setp.lt.s32 	%p364, %r1281, %r1269;
	setp.ge.s32 	%p365, %r1268, %r1280;
	or.pred  	%p366, %p364, %p365;
	mov.f32 	%f259, %f245;
	mov.u32 	%r1296, %r1268;
	mov.u32 	%r1297, %r1269;
	@%p366 bra 	$L__BB5_43;
$L__BB5_42:
	mov.f32 	%f259, %f251;
	mov.f32 	%f251, %f245;
	mov.u32 	%r1296, %r1280;
	mov.u32 	%r1297, %r1281;
	mov.u32 	%r1280, %r1268;
	mov.u32 	%r1281, %r1269;
$L__BB5_43:
	setp.lt.s32 	%p367, %r1273, %r1257;
	@%p367 bra 	$L__BB5_45;
	setp.lt.s32 	%p368, %r1257, %r1273;
	setp.ge.s32 	%p369, %r1272, %r1256;
	or.pred  	%p370, %p368, %p369;
	mov.f32 	%f261, %f247;
	mov.u32 	%r1300, %r1272;
	mov.u32 	%r1301, %r1273;
	@%p370 bra 	$L__BB5_46;
$L__BB5_45:
	mov.f32 	%f261, %f239;
	mov.f32 	%f239, %f247;
	mov.u32 	%r1300, %r1256;
	mov.u32 	%r1301, %r1257;
	mov.u32 	%r1256, %r1272;
	mov.u32 	%r1257, %r1273;
$L__BB5_46:
	setp.lt.s32 	%p371, %r1277, %r1289;
	@%p371 bra 	$L__BB5_48;
	setp.lt.s32 	%p372, %r1289, %r1277;
	setp.ge.s32 	%p373, %r1276, %r1288;
	or.pred  	%p374, %p372, %p373;
	mov.f32 	%f263, %f249;
	mov.u32 	%r1304, %r1276;
	mov.u32 	%r1305, %r1277;
	@%p374 bra 	$L__BB5_49;
$L__BB5_48:
	mov.f32 	%f263, %f255;
	mov.f32 	%f255, %f249;
	mov.u32 	%r1304, %r1288;
	mov.u32 	%r1305, %r1289;
	mov.u32 	%r1288, %r1276;
	mov.u32 	%r1289, %r1277;
$L__BB5_49:
	setp.lt.s32 	%p375, %r1281, %r1293;
	@%p375 bra 	$L__BB5_51;
	setp.lt.s32 	%p376, %r1293, %r1281;
	setp.ge.s32 	%p377, %r1280, %r1292;
	or.pred  	%p378, %p376, %p377;
	mov.f32 	%f265, %f251;
	mov.u32 	%r1308, %r1280;
	mov.u32 	%r1309, %r1281;
	@%p378 bra 	$L__BB5_52;
$L__BB5_51:
	mov.f32 	%f265, %f257;
	mov.f32 	%f257, %f251;
	mov.u32 	%r1308, %r1292;
	mov.u32 	%r1309, %r1293;
	mov.u32 	%r1292, %r1280;
	mov.u32 	%r1293, %r1281;
$L__BB5_52:
	setp.lt.s32 	%p379, %r1267, %r1297;
	@%p379 bra 	$L__BB5_54;
	setp.lt.s32 	%p380, %r1297, %r1267;
	setp.ge.s32 	%p381, %r1266, %r1296;
	or.pred  	%p382, %p380, %p381;
	mov.f32 	%f258, %f244;
	mov.u32 	%r1294, %r1266;
	mov.u32 	%r1295, %r1267;
	@%p382 bra 	$L__BB5_55;
$L__BB5_54:
	mov.f32 	%f258, %f259;
	mov.f32 	%f259, %f244;
	mov.u32 	%r1294, %r1296;
	mov.u32 	%r1295, %r1297;
	mov.u32 	%r1296, %r1266;
	mov.u32 	%r1297, %r1267;
$L__BB5_55:
	setp.lt.s32 	%p383, %r1289, %r1301;
	@%p383 bra 	$L__BB5_57;
	setp.lt.s32 	%p384, %r1301, %r1289;
	setp.ge.s32 	%p385, %r1288, %r1300;
	or.pred  	%p386, %p384, %p385;
	mov.f32 	%f269, %f255;
	mov.u32 	%r1316, %r1288;
	mov.u32 	%r1317, %r1289;
	@%p386 bra 	$L__BB5_58;
$L__BB5_57:
	mov.f32 	%f269, %f261;
	mov.f32 	%f261, %f255;
	mov.u32 	%r1316, %r1300;
	mov.u32 	%r1317, %r1301;
	mov.u32 	%r1300, %r1288;
	mov.u32 	%r1301, %r1289;
$L__BB5_58:
	setp.lt.s32 	%p387, %r1293, %r1305;
	@%p387 bra 	$L__BB5_60;
	setp.lt.s32 	%p388, %r1305, %r1293;
	setp.ge.s32 	%p389, %r1292, %r1304;
	or.pred  	%p390, %p388, %p389;
	mov.f32 	%f271, %f257;
	mov.u32 	%r1320, %r1292;
	mov.u32 	%r1321, %r1293;
	@%p390 bra 	$L__BB5_61;
$L__BB5_60:
	mov.f32 	%f271, %f263;
	mov.f32 	%f263, %f257;
	mov.u32 	%r1320, %r1304;
	mov.u32 	%r1321, %r1305;
	mov.u32 	%r1304, %r1292;
	mov.u32 	%r1305, %r1293;
$L__BB5_61:
	setp.lt.s32 	%p391, %r1297, %r1309;
	@%p391 bra 	$L__BB5_63;
	setp.lt.s32 	%p392, %r1309, %r1297;
	setp.ge.s32 	%p393, %r1296, %r1308;
	or.pred  	%p394, %p392, %p393;
	mov.f32 	%f273, %f259;
	mov.u32 	%r1324, %r1296;
	mov.u32 	%r1325, %r1297;
	@%p394 bra 	$L__BB5_64;
$L__BB5_63:
	mov.f32 	%f273, %f265;
	mov.f32 	%f265, %f259;
	mov.u32 	%r1324, %r1308;
	mov.u32 	%r1325, %r1309;
	mov.u32 	%r1308, %r1296;
	mov.u32 	%r1309, %r1297;
$L__BB5_64:
	setp.lt.s32 	%p395, %r1301, %r1257;
	@%p395 bra 	$L__BB5_66;
	setp.lt.s32 	%p396, %r1257, %r1301;
	setp.ge.s32 	%p397, %r1300, %r1256;
	or.pred  	%p398, %p396, %p397;
	mov.f32 	%f275, %f261;
	mov.u32 	%r1328, %r1300;
	mov.u32 	%r1329, %r1301;
	@%p398 bra 	$L__BB5_67;
$L__BB5_66:
	mov.f32 	%f275, %f239;
	mov.f32 	%f239, %f261;
	mov.u32 	%r1328, %r1256;
	mov.u32 	%r1329, %r1257;
	mov.u32 	%r1256, %r1300;
	mov.u32 	%r1257, %r1301;
$L__BB5_67:
	setp.lt.s32 	%p399, %r1305, %r1317;
	@%p399 bra 	$L__BB5_69;
	setp.lt.s32 	%p400, %r1317, %r1305;
	setp.ge.s32 	%p401, %r1304, %r1316;
	or.pred  	%p402, %p400, %p401;
	mov.f32 	%f277, %f263;
	mov.u32 	%r1332, %r1304;
	mov.u32 	%r1333, %r1305;
	@%p402 bra 	$L__BB5_70;
$L__BB5_69:
	mov.f32 	%f277, %f269;
	mov.f32 	%f269, %f263;
	mov.u32 	%r1332, %r1316;
	mov.u32 	%r1333, %r1317;
	mov.u32 	%r1316, %r1304;
	mov.u32 	%r1317, %r1305;
$L__BB5_70:
	setp.lt.s32 	%p403, %r1309, %r1321;
	@%p403 bra 	$L__BB5_72;
	setp.lt.s32 	%p404, %r1321, %r1309;
	setp.ge.s32 	%p405, %r1308, %r1320;
	or.pred  	%p406, %p404, %p405;
	mov.f32 	%f279, %f265;
	mov.u32 	%r1336, %r1308;
	mov.u32 	%r1337, %r1309;
	@%p406 bra 	$L__BB5_73;
$L__BB5_72:
	mov.f32 	%f279, %f271;
	mov.f32 	%f271, %f265;
	mov.u32 	%r1336, %r1320;
	mov.u32 	%r1337, %r1321;
	mov.u32 	%r1320, %r1308;
	mov.u32 	%r1321, %r1309;
$L__BB5_73:
	setp.lt.s32 	%p407, %r1295, %r1325;
	@%p407 bra 	$L__BB5_75;
	setp.lt.s32 	%p408, %r1325, %r1295;
	setp.ge.s32 	%p409, %r1294, %r1324;
	or.pred  	%p410, %p408, %p409;
	mov.f32 	%f280, %f258;
	mov.u32 	%r1338, %r1294;
	mov.u32 	%r1339, %r1295;
	@%p410 bra 	$L__BB5_76;
$L__BB5_75:
	mov.f32 	%f280, %f273;
	mov.f32 	%f273, %f258;
	mov.u32 	%r1338, %r1324;
	mov.u32 	%r1339, %r1325;
	mov.u32 	%r1324, %r1294;
	mov.u32 	%r1325, %r1295;
$L__BB5_76:
	setp.lt.s32 	%p411, %r1317, %r1329;
	@%p411 bra 	$L__BB5_78;
	setp.lt.s32 	%p412, %r1329, %r1317;
	setp.ge.s32 	%p413, %r1316, %r1328;
	or.pred  	%p414, %p412, %p413;
	mov.f32 	%f285, %f269;
	mov.u32 	%r1348, %r1316;
	mov.u32 	%r1349, %r1317;
	@%p414 bra 	$L__BB5_79;
$L__BB5_78:
	mov.f32 	%f285, %f275;
	mov.f32 	%f275, %f269;
	mov.u32 	%r1348, %r1328;
	mov.u32 	%r1349, %r1329;
	mov.u32 	%r1328, %r1316;
	mov.u32 	%r1329, %r1317;
$L__BB5_79:
	setp.lt.s32 	%p415, %r1321, %r1333;
	@%p415 bra 	$L__BB5_81;
	setp.lt.s32 	%p416, %r1333, %r1321;
	setp.ge.s32 	%p417, %r1320, %r1332;
	or.pred  	%p418, %p416, %p417;
	mov.f32 	%f283, %f271;
	mov.u32 	%r1344, %r1320;
	mov.u32 	%r1345, %r1321;
	@%p418 bra 	$L__BB5_82;
$L__BB5_81:
	mov.f32 	%f283, %f277;
	mov.f32 	%f277, %f271;
	mov.u32 	%r1344, %r1332;
	mov.u32 	%r1345, %r1333;
	mov.u32 	%r1332, %r1320;
	mov.u32 	%r1333, %r1321;
$L__BB5_82:
	setp.lt.s32 	%p419, %r1325, %r1337;
	@%p419 bra 	$L__BB5_84;
	setp.lt.s32 	%p420, %r1337, %r1325;
	setp.ge.s32 	%p421, %r1324, %r1336;
	or.pred  	%p422, %p420, %p421;
	mov.f32 	%f281, %f273;
	mov.u32 	%r1340, %r1324;
	mov.u32 	%r1341, %r1325;
	@%p422 bra 	$L__BB5_85;
$L__BB5_84:
	mov.f32 	%f281, %f279;
	mov.f32 	%f279, %f273;
	mov.u32 	%r1340, %r1336;
	mov.u32 	%r1341, %r1337;
	mov.u32 	%r1336, %r1324;
	mov.u32 	%r1337, %r1325;
$L__BB5_85:
	shl.b32 	%r1088, %r4, 3;
	add.s32 	%r166, %r1010, %r1088;
	mov.b32 	%r1354, 2;
$L__BB5_86:
	mov.u32 	%r183, %r1354;
	bar.sync 	0;
	add.s32 	%r1090, %r183, -1;
	st.shared.v4.u32 	[%r166], {%r1257, %r1256, %r1329, %r1328};
	st.shared.v4.u32 	[%r166+16], {%r1349, %r1348, %r1333, %r1332};
	st.shared.v4.u32 	[%r166+32], {%r1345, %r1344, %r1337, %r1336};
	st.shared.v4.u32 	[%r166+48], {%r1341, %r1340, %r1339, %r1338};
	bar.sync 	0;
	neg.s32 	%r1091, %r183;
	and.b32  	%r1092, %r2, %r1091;
	shl.b32 	%r1093, %r1092, 3;
	shl.b32 	%r1094, %r183, 2;
	and.b32  	%r1095, %r1090, %r2;
	shl.b32 	%r1096, %r1095, 3;
	min.u32 	%r184, %r1096, 2048;
	min.u32 	%r185, %r1093, 2048;
	add.s32 	%r1097, %r185, %r1094;
	min.u32 	%r186, %r1097, 2048;
	add.s32 	%r1098, %r186, %r1094;
	min.u32 	%r187, %r1098, 2048;
	sub.s32 	%r1099, %r186, %r185;
	sub.s32 	%r1100, %r187, %r186;
	setp.lt.s32 	%p423, %r184, %r1100;
	sub.s32 	%r1101, %r184, %r1100;
	selp.b32 	%r1357, 0, %r1101, %p423;
	min.s32 	%r1355, %r1099, %r184;
	setp.ge.s32 	%p424, %r1357, %r1355;
	@%p424 bra 	$L__BB5_91;
	add.s32 	%r190, %r186, %r184;
$L__BB5_88:
	sub.s32 	%r1102, %r1355, %r1357;
	shr.u32 	%r1103, %r1102, 31;
	add.s32 	%r1104, %r1102, %r1103;
	shr.s32 	%r1105, %r1104, 1;
	add.s32 	%r193, %r1105, %r1357;
	add.s32 	%r1106, %r193, %r185;
	shl.b32 	%r1107, %r1106, 3;
	mov.u32 	%r1108, _ZZN3cub18CUB_300001_SM_10006detail10merge_sort30DeviceMergeSortBlockSortKernelINS2_10policy_hubIN6thrust24THRUST_300001_SM_1000_NS12zip_iteratorIN4cuda3std3__45tupleIJNS6_6detail15normal_iteratorINS6_10device_ptrIiEEEESG_EEEEEE9Policy600ESI_NSD_INSE_IfEEEESI_SM_jNSA_4lessINSB_IJiiEEEEESO_fEEvbT0_T1_T2_T3_T4_PT6_PT7_T5_NS1_7vsmem_tEE19static_temp_storage;
	add.s32 	%r194, %r1108, %r1107;
	ld.shared.u32 	%r195, [%r194];
	not.b32 	%r1109, %r193;
	add.s32 	%r1110, %r190, %r1109;
	shl.b32 	%r1111, %r1110, 3;
	add.s32 	%r196, %r1108, %r1111;
	ld.shared.u32 	%r197, [%r196];
	setp.lt.s32 	%p426, %r197, %r195;
	mov.pred 	%p503, 0;
	@%p426 bra 	$L__BB5_90;
	ld.shared.u32 	%r1112, [%r196+4];
	ld.shared.u32 	%r1114, [%r194+4];
	setp.lt.s32 	%p427, %r195, %r197;
	setp.ge.s32 	%p428, %r1112, %r1114;
	or.pred  	%p503, %p427, %p428;
$L__BB5_90:
	add.s32 	%r1116, %r193, 1;
	selp.b32 	%r1357, %r1116, %r1357, %p503;
	selp.b32 	%r1355, %r1355, %r193, %p503;
	setp.lt.s32 	%p429, %r1357, %r1355;
	@%p429 bra 	$L__BB5_88;
$L__BB5_91:
	add.s32 	%r201, %r1357, %r185;
	add.s32 	%r1117, %r186, %r184;
	sub.s32 	%r202, %r1117, %r1357;
	shl.b32 	%r1118, %r201, 3;
	mov.u32 	%r1119, _ZZN3cub18CUB_300001_SM_10006detail10merge_sort30DeviceMergeSortBlockSortKernelINS2_10policy_hubIN6thrust24THRUST_300001_SM_1000_NS12zip_iteratorIN4cuda3std3__45tupleIJNS6_6detail15normal_iteratorINS6_10device_ptrIiEEEESG_EEEEEE9Policy600ESI_NSD_INSE_IfEEEESI_SM_jNSA_4lessINSB_IJiiEEEEESO_fEEvbT0_T1_T2_T3_T4_PT6_PT7_T5_NS1_7vsmem_tEE19static_temp_storage;
	add.s32 	%r203, %r1119, %r1118;
	ld.shared.v2.u32 	{%r1364, %r1365}, [%r203];
	shl.b32 	%r1120, %r202, 3;
	add.s32 	%r206, %r1119, %r1120;
	ld.shared.v2.u32 	{%r1358, %r1359}, [%r206];
	setp.ge.s32 	%p431, %r202, %r187;
	mov.pred 	%p504, 0;
	@%p431 bra 	$L__BB5_94;
	setp.ge.s32 	%p433, %r201, %r186;
	setp.lt.s32 	%p434, %r1358, %r1364;
	or.pred  	%p435, %p433, %p434;
	mov.pred 	%p504, -1;
	@%p435 bra 	$L__BB5_94;
	setp.ge.s32 	%p436, %r1364, %r1358;
	setp.lt.s32 	%p437, %r1359, %r1365;
	and.pred  	%p504, %p436, %p437;
$L__BB5_94:
	selp.b32 	%r1257, %r1358, %r1364, %p504;
	selp.b32 	%r1256, %r1359, %r1365, %p504;
	selp.u32 	%r1121, 1, 0, %p504;
	add.s32 	%r211, %r202, %r1121;
	not.pred 	%p438, %p504;
	selp.u32 	%r1122, 1, 0, %p438;
	add.s32 	%r212, %r201, %r1122;
	selp.b32 	%r213, %r202, %r201, %p504;
	@%p438 bra 	$L__BB5_96;
	ld.shared.v2.u32 	{%r1358, %r1359}, [%r206+8];
	bra.uni 	$L__BB5_97;
$L__BB5_96:
	ld.shared.v2.u32 	{%r1364, %r1365}, [%r203+8];
$L__BB5_97:
	setp.ge.s32 	%p440, %r211, %r187;
	mov.pred 	%p505, 0;
	@%p440 bra 	$L__BB5_100;
	setp.ge.s32 	%p442, %r212, %r186;
	setp.lt.s32 	%p443, %r1358, %r1364;
	or.pred  	%p444, %p442, %p443;
	mov.pred 	%p505, -1;
	@%p444 bra 	$L__BB5_100;
	setp.ge.s32 	%p445, %r1364, %r1358;
	setp.lt.s32 	%p446, %r1359, %r1365;
	and.pred  	%p505, %p445, %p446;
$L__BB5_100:
	selp.b32 	%r1329, %r1358, %r1364, %p505;
	selp.b32 	%r1328, %r1359, %r1365, %p505;
	selp.u32 	%r1123, 1, 0, %p505;
	add.s32 	%r224, %r211, %r1123;
	not.pred 	%p447, %p505;
	selp.u32 	%r1124, 1, 0, %p447;
	add.s32 	%r225, %r212, %r1124;
	selp.b32 	%r226, %r211, %r212, %p505;
	@%p505 bra 	$L__BB5_102;
	shl.b32 	%r1125, %r225, 3;
	add.s32 	%r1127, %r1119, %r1125;
	ld.shared.v2.u32 	{%r1364, %r1365}, [%r1127];
	bra.uni 	$L__BB5_103;
$L__BB5_102:
	shl.b32 	%r1128, %r224, 3;
	add.s32 	%r1130, %r1119, %r1128;
	ld.shared.v2.u32 	{%r1358, %r1359}, [%r1130];
$L__BB5_103:
	setp.ge.s32 	%p449, %r224, %r187;
	mov.pred 	%p506, 0;
	@%p449 bra 	$L__BB5_106;
	setp.ge.s32 	%p451, %r225, %r186;
	setp.lt.s32 	%p452, %r1358, %r1364;
	or.pred  	%p453, %p451, %p452;
	mov.pred 	%p506, -1;
	@%p453 bra 	$L__BB5_106;
	setp.ge.s32 	%p454, %r1364, %r1358;
	setp.lt.s32 	%p455, %r1359, %r1365;
	and.pred  	%p506, %p454, %p455;
$L__BB5_106:
	selp.b32 	%r1349, %r1358, %r1364, %p506;
	selp.b32 	%r1348, %r1359, %r1365, %p506;
	selp.u32 	%r1131, 1, 0, %p506;
	add.s32 	%r237, %r224, %r1131;
	not.pred 	%p456, %p506;
	selp.u32 	%r1132, 1, 0, %p456;
	add.s32 	%r238, %r225, %r1132;
	selp.b32 	%r239, %r224, %r225, %p506;
	@%p506 bra 	$L__BB5_108;
	shl.b32 	%r1133, %r238, 3;
	add.s32 	%r1135, %r1119, %r1133;
	ld.shared.v2.u32 	{%r1364, %r1365}, [%r1135];
	bra.uni 	$L__BB5_109;
$L__BB5_108:
	shl.b32 	%r1136, %r237, 3;
	add.s32 	%r1138, %r1119, %r1136;
	ld.shared.v2.u32 	{%r1358, %r1359}, [%r1138];
$L__BB5_109:
	setp.ge.s32 	%p458, %r237, %r187;
	mov.pred 	%p507, 0;
	@%p458 bra 	$L__BB5_112;
	setp.ge.s32 	%p460, %r238, %r186;
	setp.lt.s32 	%p461, %r1358, %r1364;
	or.pred  	%p462, %p460, %p461;
	mov.pred 	%p507, -1;
	@%p462 bra 	$L__BB5_112;
	setp.ge.s32 	%p463, %r1364, %r1358;
	setp.lt.s32 	%p464, %r1359, %r1365;
	and.pred  	%p507, %p463, %p464;
$L__BB5_112:
	selp.b32 	%r1333, %r1358, %r1364, %p507;
	selp.b32 	%r1332, %r1359, %r1365, %p507;
	selp.u32 	%r1139, 1, 0, %p507;
	add.s32 	%r250, %r237, %r1139;
	not.pred 	%p465, %p507;
	selp.u32 	%r1140, 1, 0, %p465;
	add.s32 	%r251, %r238, %r1140;
	selp.b32 	%r252, %r237, %r238, %p507;
	@%p507 bra 	$L__BB5_114;
	shl.b32 	%r1141, %r251, 3;
	add.s32 	%r1143, %r1119, %r1141;
	ld.shared.v2.u32 	{%r1364, %r1365}, [%r1143];
	bra.uni 	$L__BB5_115;
$L__BB5_114:
	shl.b32 	%r1144, %r250, 3;
	add.s32 	%r1146, %r1119, %r1144;
	ld.shared.v2.u32 	{%r1358, %r1359}, [%r1146];
$L__BB5_115:
	setp.ge.s32 	%p467, %r250, %r187;
	mov.pred 	%p508, 0;
	@%p467 bra 	$L__BB5_118;
	setp.ge.s32 	%p469, %r251, %r186;
	setp.lt.s32 	%p470, %r1358, %r1364;
	or.pred  	%p471, %p469, %p470;
	mov.pred 	%p508, -1;
	@%p471 bra 	$L__BB5_118;
	setp.ge.s32 	%p472, %r1364, %r1358;
	setp.lt.s32 	%p473, %r1359, %r1365;
	and.pred  	%p508, %p472, %p473;
$L__BB5_118:
	selp.b32 	%r1345, %r1358, %r1364, %p508;
	selp.b32 	%r1344, %r1359, %r1365, %p508;
	selp.u32 	%r1147, 1, 0, %p508;
	add.s32 	%r263, %r250, %r1147;
	not.pred 	%p474, %p508;
	selp.u32 	%r1148, 1, 0, %p474;
	add.s32 	%r264, %r251, %r1148;
	selp.b32 	%r265, %r250, %r251, %p508;
	@%p508 bra 	$L__BB5_120;
	shl.b32 	%r1149, %r264, 3;
	add.s32 	%r1151, %r1119, %r1149;
	ld.shared.v2.u32 	{%r1364, %r1365}, [%r1151];
	bra.uni 	$L__BB5_121;
$L__BB5_120:
	shl.b32 	%r1152, %r263, 3;
	add.s32 	%r1154, %r1119, %r1152;
	ld.shared.v2.u32 	{%r1358, %r1359}, [%r1154];
$L__BB5_121:
	setp.ge.s32 	%p476, %r263, %r187;
	mov.pred 	%p509, 0;
	@%p476 bra 	$L__BB5_124;
	setp.ge.s32 	%p478, %r264, %r186;
	setp.lt.s32 	%p479, %r1358, %r1364;
	or.pred  	%p480, %p478, %p479;
	mov.pred 	%p509, -1;
	@%p480 bra 	$L__BB5_124;
	setp.ge.s32 	%p481, %r1364, %r1358;
	setp.lt.s32 	%p482, %r1359, %r1365;
	and.pred  	%p509, %p481, %p482;
$L__BB5_124:
	selp.b32 	%r1337, %r1358, %r1364, %p509;
	selp.b32 	%r1336, %r1359, %r1365, %p509;
	selp.u32 	%r1155, 1, 0, %p509;
	add.s32 	%r276, %r263, %r1155;
	not.pred 	%p483, %p509;
	selp.u32 	%r1156, 1, 0, %p483;
	add.s32 	%r277, %r264, %r1156;
	selp.b32 	%r278, %r263, %r264, %p509;
	@%p509 bra 	$L__BB5_126;
	shl.b32 	%r1157, %r277, 3;
	mov.u32 	%r1158, _ZZN3cub18CUB_300001_SM_10006detail10merge_sort30DeviceMergeSortBlockSortKernelINS2_10policy_hubIN6thrust24THRUST_300001_SM_1000_NS12zip_iteratorIN4cuda3std3__45tupleIJNS6_6detail15normal_iteratorINS6_10device_ptrIiEEEESG_EEEEEE9Policy600ESI_NSD_INSE_IfEEEESI_SM_jNSA_4lessINSB_IJiiEEEEESO_fEEvbT0_T1_T2_T3_T4_PT6_PT7_T5_NS1_7vsmem_tEE19static_temp_storage;
	add.s32 	%r1159, %r1158, %r1157;
	ld.shared.v2.u32 	{%r1364, %r1365}, [%r1159];
	bra.uni 	$L__BB5_127;
$L__BB5_126:
	shl.b32 	%r1160, %r276, 3;
	mov.u32 	%r1161, _ZZN3cub18CUB_300001_SM_10006detail10merge_sort30DeviceMergeSortBlockSortKernelINS2_10policy_hubIN6thrust24THRUST_300001_SM_1000_NS12zip_iteratorIN4cuda3std3__45tupleIJNS6_6detail15normal_iteratorINS6_10device_ptrIiEEEESG_EEEEEE9Policy600ESI_NSD_INSE_IfEEEESI_SM_jNSA_4lessINSB_IJiiEEEEESO_fEEvbT0_T1_T2_T3_T4_PT6_PT7_T5_NS1_7vsmem_tEE19static_temp_storage;
	add.s32 	%r1162, %r1161, %r1160;
	ld.shared.v2.u32 	{%r1358, %r1359}, [%r1162];
$L__BB5_127:
	setp.ge.s32 	%p485, %r276, %r187;
	mov.pred 	%p510, 0;
	@%p485 bra 	$L__BB5_130;
	setp.ge.s32 	%p487, %r277, %r186;
	setp.lt.s32 	%p488, %r1358, %r1364;
	or.pred  	%p489, %p487, %p488;
	mov.pred 	%p510, -1;
	@%p489 bra 	$L__BB5_130;
	setp.ge.s32 	%p490, %r1364, %r1358;
	setp.lt.s32 	%p491, %r1359, %r1365;
	and.pred  	%p510, %p490, %p491;
$L__BB5_130:
	selp.b32 	%r1341, %r1358, %r1364, %p510;
	selp.b32 	%r1340, %r1359, %r1365, %p510;
	selp.u32 	%r1163, 1, 0, %p510;
	add.s32 	%r289, %r276, %r1163;
	not.pred 	%p492, %p510;
	selp.u32 	%r1164, 1, 0, %p492;
	add.s32 	%r290, %r277, %r1164;
	selp.b32 	%r291, %r276, %r277, %p510;
	@%p510 bra 	$L__BB5_132;
	shl.b32 	%r1165, %r290, 3;
	mov.u32 	%r1166, _ZZN3cub18CUB_300001_SM_10006detail10merge_sort30DeviceMergeSortBlockSortKernelINS2_10policy_hubIN6thrust24THRUST_300001_SM_1000_NS12zip_iteratorIN4cuda3std3__45tupleIJNS6_6detail15normal_iteratorINS6_10device_ptrIiEEEESG_EEEEEE9Policy600ESI_NSD_INSE_IfEEEESI_SM_jNSA_4lessINSB_IJiiEEEEESO_fEEvbT0_T1_T2_T3_T4_PT6_PT7_T5_NS1_7vsmem_tEE19static_temp_storage;
	add.s32 	%r1167, %r1166, %r1165;
	ld.shared.v2.u32 	{%r1364, %r1365}, [%r1167];
	bra.uni 	$L__BB5_133;
$L__BB5_132:
	shl.b32 	%r1168, %r289, 3;
	mov.u32 	%r1169, _ZZN3cub18CUB_300001_SM_10006detail10merge_sort30DeviceMergeSortBlockSortKernelINS2_10policy_hubIN6thrust24THRUST_300001_SM_1000_NS12zip_iteratorIN4cuda3std3__45tupleIJNS6_6detail15normal_iteratorINS6_10device_ptrIiEEEESG_EEEEEE9Policy600ESI_NSD_INSE_IfEEEESI_SM_jNSA_4lessINSB_IJiiEEEEESO_fEEvbT0_T1_T2_T3_T4_PT6_PT7_T5_NS1_7vsmem_tEE19static_temp_storage;
	add.s32 	%r1170, %r1169, %r1168;
	ld.shared.v2.u32 	{%r1358, %r1359}, [%r1170];
$L__BB5_133:
	setp.ge.s32 	%p494, %r289, %r187;
	mov.pred 	%p511, 0;
	@%p494 bra 	$L__BB5_136;
	setp.ge.s32 	%p496, %r290, %r186;
	setp.lt.s32 	%p497, %r1358, %r1364;
	or.pred  	%p498, %p496, %p497;
	mov.pred 	%p511, -1;
	@%p498 bra 	$L__BB5_136;
	setp.ge.s32 	%p499, %r1364, %r1358;
	setp.lt.s32 	%p500, %r1359, %r1365;
	and.pred  	%p511, %p499, %p500;
$L__BB5_136:
	selp.b32 	%r1339, %r1358, %r1364, %p511;
	selp.b32 	%r1338, %r1359, %r1365, %p511;
	selp.b32 	%r1171, %r289, %r290, %p511;
	bar.sync 	0;
	shl.b32 	%r1172, %r2, 5;
	sub.s32 	%r1173, %r166, %r1172;
	st.shared.v4.f32 	[%r1173], {%f239, %f275, %f285, %f277};
	st.shared.v4.f32 	[%r1173+16], {%f283, %f279, %f281, %f280};
	bar.sync 	0;
	shl.b32 	%r1174, %r213, 2;
	mov.u32 	%r1175, _ZZN3cub18CUB_300001_SM_10006detail10merge_sort30DeviceMergeSortBlockSortKernelINS2_10policy_hubIN6thrust24THRUST_300001_SM_1000_NS12zip_iteratorIN4cuda3std3__45tupleIJNS6_6detail15normal_iteratorINS6_10device_ptrIiEEEESG_EEEEEE9Policy600ESI_NSD_INSE_IfEEEESI_SM_jNSA_4lessINSB_IJiiEEEEESO_fEEvbT0_T1_T2_T3_T4_PT6_PT7_T5_NS1_7vsmem_tEE19static_temp_storage;
	add.s32 	%r1176, %r1175, %r1174;
	ld.shared.f32 	%f239, [%r1176];
	shl.b32 	%r1177, %r226, 2;
	add.s32 	%r1178, %r1175, %r1177;
	ld.shared.f32 	%f275, [%r1178];
	shl.b32 	%r1179, %r239, 2;
	add.s32 	%r1180, %r1175, %r1179;
	ld.shared.f32 	%f285, [%r1180];
	shl.b32 	%r1181, %r252, 2;
	add.s32 	%r1182, %r1175, %r1181;
	ld.shared.f32 	%f277, [%r1182];
	shl.b32 	%r1183, %r265, 2;
	add.s32 	%r1184, %r1175, %r1183;
	ld.shared.f32 	%f283, [%r1184];
	shl.b32 	%r1185, %r278, 2;
	add.s32 	%r1186, %r1175, %r1185;
	ld.shared.f32 	%f279, [%r1186];
	shl.b32 	%r1187, %r291, 2;
	add.s32 	%r1188, %r1175, %r1187;
	ld.shared.f32 	%f281, [%r1188];
	shl.b32 	%r1189, %r1171, 2;
	add.s32 	%r1190, %r1175, %r1189;
	ld.shared.f32 	%f280, [%r1190];
	shl.b32 	%r1354, %r183, 1;
	setp.lt.u32 	%p501, %r183, 129;
	@%p501 bra 	$L__BB5_86;
	ld.param.s8 	%rs3, [_ZN3cub18CUB_300001_SM_10006detail10merge_sort30DeviceMergeSortBlockSortKernelINS2_10policy_hubIN6thrust24THRUST_300001_SM_1000_NS12zip_iteratorIN4cuda3std3__45tupleIJNS6_6detail15normal_iteratorINS6_10device_ptrIiEEEESG_EEEEEE9Policy600ESI_NSD_INSE_IfEEEESI_SM_jNSA_4lessINSB_IJiiEEEEESO_fEEvbT0_T1_T2_T3_T4_PT6_PT7_T5_NS1_7vsmem_tE_param_0];
	bar.sync 	0;
	setp.eq.s16 	%p502, %rs3, 0;
	@%p502 bra 	$L__BB5_139;
	st.shared.v2.u32 	[%r30], {%r1257, %r1256};
	st.shared.v2.u32 	[%r33+8], {%r1329, %r1328};
	st.shared.v2.u32 	[%r36+16], {%r1349, %r1348};
	st.shared.v2.u32 	[%r39+24], {%r1333, %r1332};
	st.shared.v2.u32 	[%r42+32], {%r1345, %r1344};
	st.shared.v2.u32 	[%r45+40], {%r1337, %r1336};
	st.shared.v2.u32 	[%r48+48], {%r1341, %r1340};
	st.shared.v2.u32 	[%r51+56], {%r1339, %r1338};
	bar.warp.sync 	-1;
	ld.shared.v2.u32 	{%r1191, %r1192}, [%r22];
	ld.shared.v2.u32 	{%r1193, %r1194}, [%r23+256];
	ld.shared.v2.u32 	{%r1195, %r1196}, [%r24+512];
	ld.shared.v2.u32 	{%r1197, %r1198}, [%r25+768];
	ld.shared.v2.u32 	{%r1199, %r1200}, [%r26+1024];
	ld.shared.v2.u32 	{%r1201, %r1202}, [%r27+1280];
	ld.shared.v2.u32 	{%r1203, %r1204}, [%r28+1536];
	ld.shared.v2.u32 	{%r1205, %r1206}, [%r29+1792];
	cvt.u64.u32 	%rd77, %r5;
	mov.u32 	%r1207, %ctaid.x;
	shl.b32 	%r1208, %r1207, 11;
	or.b32  	%r1209, %r3, %r1208;
	cvt.u64.u32 	%rd78, %r1209;
	add.s64 	%rd79, %rd78, %rd77;
	cvta.to.global.u64 	%rd80, %rd39;
	shl.b64 	%rd81, %rd79, 2;
	add.s64 	%rd82, %rd80, %rd81;
	cvta.to.global.u64 	%rd83, %rd40;
	add.s64 	%rd84, %rd83, %rd81;
	st.global.u32 	[%rd82], %r1191;
	st.global.u32 	[%rd84], %r1192;
	st.global.u32 	[%rd82+128], %r1193;
	st.global.u32 	[%rd84+128], %r1194;
	st.global.u32 	[%rd82+256], %r1195;
	st.global.u32 	[%rd84+256], %r1196;
	st.global.u32 	[%rd82+384], %r1197;
	st.global.u32 	[%rd84+384], %r1198;
	st.global.u32 	[%rd82+512], %r1199;
	st.global.u32 	[%rd84+512], %r1200;
	st.global.u32 	[%rd82+640], %r1201;
	st.global.u32 	[%rd84+640], %r1202;
	st.global.u32 	[%rd82+768], %r1203;
	st.global.u32 	[%rd84+768], %r1204;
	st.global.u32 	[%rd82+896], %r1205;
	st.global.u32 	[%rd84+896], %r1206;
	bar.sync 	0;
	st.shared.f32 	[%r14], %f239;
	st.shared.f32 	[%r15+4], %f275;
	st.shared.f32 	[%r16+8], %f285;
	st.shared.f32 	[%r17+12], %f277;
	st.shared.f32 	[%r18+16], %f283;
	st.shared.f32 	[%r19+20], %f279;
	st.shared.f32 	[%r20+24], %f281;
	st.shared.f32 	[%r21+28], %f280;
	bar.warp.sync 	-1;
	ld.shared.f32 	%f208, [%r6];
	ld.shared.f32 	%f209, [%r7+128];
	ld.shared.f32 	%f210, [%r8+256];
	ld.shared.f32 	%f211, [%r9+384];
	ld.shared.f32 	%f212, [%r10+512];
	ld.shared.f32 	%f213, [%r11+640];
	ld.shared.f32 	%f214, [%r12+768];
	ld.shared.f32 	%f215, [%r13+896];
	add.s64 	%rd85, %rd4, %rd81;
	st.global.f32 	[%rd85], %f208;
	st.global.f32 	[%rd85+128], %f209;
	st.global.f32 	[%rd85+256], %f210;
	st.global.f32 	[%rd85+384], %f211;
	st.global.f32 	[%rd85+512], %f212;
	st.global.f32 	[%rd85+640], %f213;
	st.global.f32 	[%rd85+768], %f214;
	st.global.f32 	[%rd85+896], %f215;
	bra.uni 	$L__BB5_424;
$L__BB5_139:
	ld.param.u64 	%rd95, [_ZN3cub18CUB_300001_SM_10006detail10merge_sort30DeviceMergeSortBlockSortKernelINS2_10policy_hubIN6thrust24THRUST_300001_SM_1000_NS12zip_iteratorIN4cuda3std3__45tupleIJNS6_6detail15normal_iteratorINS6_10device_ptrIiEEEESG_EEEEEE9Policy600ESI_NSD_INSE_IfEEEESI_SM_jNSA_4lessINSB_IJiiEEEEESO_fEEvbT0_T1_T2_T3_T4_PT6_PT7_T5_NS1_7vsmem_tE_param_7];
	ld.param.u64 	%rd93, [_ZN3cub18CUB_300001_SM_10006detail10merge_sort30DeviceMergeSortBlockSortKernelINS2_10policy_hubIN6thrust24THRUST_300001_SM_1000_NS12zip_iteratorIN4cuda3std3__45tupleIJNS6_6detail15normal_iteratorINS6_10device_ptrIiEEEESG_EEEEEE9Policy600ESI_NSD_INSE_IfEEEESI_SM_jNSA_4lessINSB_IJiiEEEEESO_fEEvbT0_T1_T2_T3_T4_PT6_PT7_T5_NS1_7vsmem_tE_param_6];
	st.shared.v2.u32 	[%r30], {%r1257, %r1256};
	st.shared.v2.u32 	[%r33+8], {%r1329, %r1328};
	st.shared.v2.u32 	[%r36+16], {%r1349, %r1348};
	st.shared.v2.u32 	[%r39+24], {%r1333, %r1332};
	st.shared.v2.u32 	[%r42+32], {%r1345, %r1344};
	st.shared.v2.u32 	[%r45+40], {%r1337, %r1336};
	st.shared.v2.u32 	[%r48+48], {%r1341, %r1340};
	st.shared.v2.u32 	[%r51+56], {%r1339, %r1338};
	bar.warp.sync 	-1;
	ld.shared.v2.u32 	{%r1210, %r1211}, [%r22];
	ld.shared.v2.u32 	{%r1212, %r1213}, [%r23+256];
	ld.shared.v2.u32 	{%r1214, %r1215}, [%r24+512];
	ld.shared.v2.u32 	{%r1216, %r1217}, [%r25+768];
	ld.shared.v2.u32 	{%r1218, %r1219}, [%r26+1024];
	ld.shared.v2.u32 	{%r1220, %r1221}, [%r27+1280];
	ld.shared.v2.u32 	{%r1222, %r1223}, [%r28+1536];
	ld.shared.v2.u32 	{%r1224, %r1225}, [%r29+1792];
	cvta.to.global.u64 	%rd86, %rd93;
	shl.b64 	%rd87, %rd5, 3;
	add.s64 	%rd88, %rd86, %rd87;
	st.global.u32 	[%rd88], %r1210;
	st.global.u32 	[%rd88+4], %r1211;
	st.global.u32 	[%rd88+256], %r1212;
	st.global.u32 	[%rd88+260], %r1213;
	st.global.u32 	[%rd88+512], %r1214;
	st.global.u32 	[%rd88+516], %r1215;
	st.global.u32 	[%rd88+768], %r1216;
	st.global.u32 	[%rd88+772], %r1217;
	st.global.u32 	[%rd88+1024], %r1218;
	st.global.u32 	[%rd88+1028], %r1219;
	st.global.u32 	[%rd88+1280], %r1220;
	st.global.u32 	[%rd88+1284], %r1221;
	st.global.u32 	[%rd88+1536], %r1222;
	st.global.u32 	[%rd88+1540], %r1223;
	st.global.u32 	[%rd88+1792], %r1224;
	st.global.u32 	[%rd88+1796], %r1225;
	bar.sync 	0;
	st.shared.f32 	[%r14], %f239;
	st.shared.f32 	[%r15+4], %f275;
	st.shared.f32 	[%r16+8], %f285;
	st.shared.f32 	[%r17+12], %f277;
	st.shared.f32 	[%r18+16], %f283;
	st.shared.f32 	[%r19+20], %f279;
	st.shared.f32 	[%r20+24], %f281;
	st.shared.f32 	[%r21+28], %f280;
	bar.warp.sync 	-1;
	ld.shared.f32 	%f216, [%r6];
	ld.shared.f32 	%f217, [%r7+128];
	ld.shared.f32 	%f218, [%r8+256];
	ld.shared.f32 	%f219, [%r9+384];
	ld.shared.f32 	%f220, [%r10+512];
	ld.shared.f32 	%f221, [%r11+640];
	ld.shared.f32 	%f222, [%r12+768];
	ld.shared.f32 	%f223, [%r13+896];
	cvta.to.global.u64 	%rd89, %rd95;
	shl.b64 	%rd90, %rd5, 2;
	add.s64 	%rd91, %rd89, %rd90;
	st.global.f32 	[%rd91], %f216;
	st.global.f32 	[%rd91+128], %f217;
	st.global.f32 	[%rd91+256], %f218;
	st.global.f32 	[%rd91+384], %f219;
	st.global.f32 	[%rd91+512], %f220;
	st.global.f32 	[%rd91+640], %f221;
	st.global.f32 	[%rd91+768], %f222;
	st.global.f32 	[%rd91+896], %f223;
	bra.uni 	$L__BB5_424;
$L__BB5_140:
	sub.s32 	%r754, %r750, %r1;
	min.s32 	%r303, %r754, 2048;
	// begin inline asm
	griddepcontrol.wait;
	// end inline asm
	mul.wide.u32 	%rd47, %r1, 4;
	add.s64 	%rd48, %rd3, %rd47;
	mov.u32 	%r755, %tid.x;
	ld.global.f32 	%f295, [%rd48];
	and.b32  	%r756, %r755, 31;
	shl.b32 	%r304, %r755, 3;
	and.b32  	%r757, %r304, 7936;
	or.b32  	%r305, %r757, %r756;
	setp.ge.s32 	%p38, %r305, %r303;
	shl.b32 	%r758, %r305, 2;
	cvt.u64.u32 	%rd49, %r758;
	add.s64 	%rd6, %rd48, %rd49;
	mov.f32 	%f288, %f295;
	@%p38 bra 	$L__BB5_142;
	ld.global.f32 	%f288, [%rd6];
$L__BB5_142:
	add.s32 	%r306, %r305, 32;
	setp.ge.s32 	%p39, %r306, %r303;
	mov.f32 	%f289, %f295;
	@%p39 bra 	$L__BB5_144;
	ld.global.f32 	%f289, [%rd6+128];
$L__BB5_144:
	add.s32 	%r759, %r305, 64;
	setp.ge.s32 	%p40, %r759, %r303;
	mov.f32 	%f290, %f295;
	@%p40 bra 	$L__BB5_146;
	ld.global.f32 	%f290, [%rd6+256];
$L__BB5_146:
	add.s32 	%r760, %r305, 96;
	setp.ge.s32 	%p41, %r760, %r303;
	mov.f32 	%f291, %f295;
	@%p41 bra 	$L__BB5_148;
	ld.global.f32 	%f291, [%rd6+384];
$L__BB5_148:
	add.s32 	%r761, %r305, 128;
	setp.ge.s32 	%p42, %r761, %r303;
	mov.f32 	%f292, %f295;
	@%p42 bra 	$L__BB5_150;
	ld.global.f32 	%f292, [%rd6+512];
$L__BB5_150:
	add.s32 	%r762, %r305, 160;
	setp.ge.s32 	%p43, %r762, %r303;
	mov.f32 	%f293, %f295;
	@%p43 bra 	$L__BB5_152;
	ld.global.f32 	%f293, [%rd6+640];
$L__BB5_152:
	add.s32 	%r763, %r305, 192;
	setp.ge.s32 	%p44, %r763, %r303;
	mov.f32 	%f294, %f295;
	@%p44 bra 	$L__BB5_154;
	ld.global.f32 	%f294, [%rd6+768];
$L__BB5_154:
	add.s32 	%r764, %r305, 224;
	setp.ge.s32 	%p45, %r764, %r303;
	@%p45 bra 	$L__BB5_156;
	ld.global.f32 	%f295, [%rd6+896];
$L__BB5_156:
	setp.ge.s32 	%p46, %r305, %r303;
	// begin inline asm
	mov.u32 %r765, %laneid;
	// end inline asm
	add.s32 	%r767, %r765, %r757;
	shr.s32 	%r768, %r767, 5;
	add.s32 	%r307, %r768, %r767;
	shl.b32 	%r769, %r307, 2;
	mov.u32 	%r770, _ZZN3cub18CUB_300001_SM_10006detail10merge_sort30DeviceMergeSortBlockSortKernelINS2_10policy_hubIN6thrust24THRUST_300001_SM_1000_NS12zip_iteratorIN4cuda3std3__45tupleIJNS6_6detail15normal_iteratorINS6_10device_ptrIiEEEESG_EEEEEE9Policy600ESI_NSD_INSE_IfEEEESI_SM_jNSA_4lessINSB_IJiiEEEEESO_fEEvbT0_T1_T2_T3_T4_PT6_PT7_T5_NS1_7vsmem_tEE19static_temp_storage;
	add.s32 	%r308, %r770, %r769;
	st.shared.f32 	[%r308], %f288;
	add.s32 	%r771, %r767, 32;
	shr.s32 	%r772, %r771, 5;
	add.s32 	%r309, %r772, %r767;
	shl.b32 	%r773, %r309, 2;
	add.s32 	%r310, %r770, %r773;
	st.shared.f32 	[%r310+128], %f289;
	add.s32 	%r774, %r767, 64;
	shr.s32 	%r775, %r774, 5;
	add.s32 	%r311, %r775, %r767;
	shl.b32 	%r776, %r311, 2;
	add.s32 	%r312, %r770, %r776;
	st.shared.f32 	[%r312+256], %f290;
	add.s32 	%r777, %r767, 96;
	shr.s32 	%r778, %r777, 5;
	add.s32 	%r313, %r778, %r767;
	shl.b32 	%r779, %r313, 2;
	add.s32 	%r314, %r770, %r779;
	st.shared.f32 	[%r314+384], %f291;
	add.s32 	%r780, %r767, 128;
	shr.s32 	%r781, %r780, 5;
	add.s32 	%r315, %r781, %r767;
	shl.b32 	%r782, %r315, 2;
	add.s32 	%r316, %r770, %r782;
	st.shared.f32 	[%r316+512], %f292;
	add.s32 	%r783, %r767, 160;
	shr.s32 	%r784, %r783, 5;
	add.s32 	%r317, %r784, %r767;
	shl.b32 	%r785, %r317, 2;
	add.s32 	%r318, %r770, %r785;
	st.shared.f32 	[%r318+640], %f293;
	add.s32 	%r786, %r767, 192;
	shr.s32 	%r787, %r786, 5;
	add.s32 	%r319, %r787, %r767;
	shl.b32 	%r788, %r319, 2;
	add.s32 	%r320, %r770, %r788;
	st.shared.f32 	[%r320+768], %f294;
	add.s32 	%r789, %r767, 224;
	shr.s32 	%r790, %r789, 5;
	add.s32 	%r321, %r790, %r767;
	shl.b32 	%r791, %r321, 2;
	add.s32 	%r322, %r770, %r791;
	st.shared.f32 	[%r322+896], %f295;
	bar.warp.sync 	-1;
	mad.lo.s32 	%r792, %r765, 7, %r767;
	shr.s32 	%r793, %r792, 5;
	add.s32 	%r323, %r793, %r792;
	shl.b32 	%r794, %r323, 2;
	add.s32 	%r324, %r770, %r794;
	ld.shared.f32 	%f358, [%r324];
	add.s32 	%r795, %r792, 1;
	shr.s32 	%r796, %r795, 5;
	add.s32 	%r325, %r796, %r792;
	shl.b32 	%r797, %r325, 2;
	add.s32 	%r326, %r770, %r797;
	ld.shared.f32 	%f359, [%r326+4];
	add.s32 	%r798, %r792, 2;
	shr.s32 	%r799, %r798, 5;
	add.s32 	%r327, %r799, %r792;
	shl.b32 	%r800, %r327, 2;
	add.s32 	%r328, %r770, %r800;
	ld.shared.f32 	%f360, [%r328+8];
	add.s32 	%r801, %r792, 3;
	shr.s32 	%r802, %r801, 5;
	add.s32 	%r329, %r802, %r792;
	shl.b32 	%r803, %r329, 2;
	add.s32 	%r330, %r770, %r803;
	ld.shared.f32 	%f361, [%r330+12];
	add.s32 	%r804, %r792, 4;
	shr.s32 	%r805, %r804, 5;
	add.s32 	%r331, %r805, %r792;
	shl.b32 	%r806, %r331, 2;
	add.s32 	%r332, %r770, %r806;
	ld.shared.f32 	%f362, [%r332+16];
	add.s32 	%r807, %r792, 5;
	shr.s32 	%r808, %r807, 5;
	add.s32 	%r333, %r808, %r792;
	shl.b32 	%r809, %r333, 2;
	add.s32 	%r334, %r770, %r809;
	ld.shared.f32 	%f363, [%r334+20];
	add.s32 	%r810, %r792, 6;
	shr.s32 	%r811, %r810, 5;
	add.s32 	%r335, %r811, %r792;
	shl.b32 	%r812, %r335, 2;
	add.s32 	%r336, %r770, %r812;
	ld.shared.f32 	%f364, [%r336+24];
	add.s32 	%r813, %r792, 7;
	shr.s32 	%r814, %r813, 5;
	add.s32 	%r337, %r814, %r792;
	shl.b32 	%r815, %r337, 2;
	add.s32 	%r338, %r770, %r815;
	ld.shared.f32 	%f365, [%r338+28];
	bar.sync 	0;
	mov.b32 	%r816, 0;
	st.local.v4.u32 	[%rd2], {%r816, %r816, %r816, %r816};
	add.s64 	%rd7, %rd2, 16;
	add.s64 	%rd8, %rd2, 32;
	add.s64 	%rd9, %rd2, 48;
	cvta.to.global.u64 	%rd50, %rd37;
	add.s64 	%rd52, %rd50, %rd47;
	cvta.to.global.u64 	%rd53, %rd38;
	add.s64 	%rd54, %rd53, %rd47;
	ld.global.u32 	%r1400, [%rd54];
	ld.global.u32 	%r1401, [%rd52];
	st.local.v4.u32 	[%rd2+16], {%r816, %r816, %r1401, %r1400};
	st.local.v4.u32 	[%rd2+32], {%r1401, %r1400, %r1401, %r1400};
	st.local.v4.u32 	[%rd2+48], {%r1401, %r1400, %r1401, %r1400};
	mul.wide.u32 	%rd55, %r305, 4;
	add.s64 	%rd10, %rd52, %rd55;
	add.s64 	%rd11, %rd54, %rd55;
	mov.u32 	%r1386, %r1400;
	mov.u32 	%r1387, %r1401;
	@%p46 bra 	$L__BB5_158;
	ld.global.u32 	%r1387, [%rd10];
	ld.global.u32 	%r1386, [%rd11];
	st.local.v2.u32 	[%rd2], {%r1387, %r1386};
$L__BB5_158:
	add.s64 	%rd12, %rd2, 8;
	setp.ge.s32 	%p47, %r306, %r303;
	mov.u32 	%r1388, %r1400;
	mov.u32 	%r1389, %r1401;
	@%p47 bra 	$L__BB5_160;
	ld.global.u32 	%r1389, [%rd10+128];
	ld.global.u32 	%r1388, [%rd11+128];
	st.local.v2.u32 	[%rd12], {%r1389, %r1388};
$L__BB5_160:
	setp.ge.s32 	%p48, %r759, %r303;
	mov.u32 	%r1390, %r1400;
	mov.u32 	%r1391, %r1401;
	@%p48 bra 	$L__BB5_162;
	ld.global.u32 	%r1391, [%rd10+256];
	ld.global.u32 	%r1390, [%rd11+256];
	st.local.v2.u32 	[%rd7], {%r1391, %r1390};
$L__BB5_162:
	add.s64 	%rd13, %rd2, 24;
	setp.ge.s32 	%p49, %r760, %r303;
	mov.u32 	%r1392, %r1400;
	mov.u32 	%r1393, %r1401;
	@%p49 bra 	$L__BB5_164;
	ld.global.u32 	%r1393, [%rd10+384];
	ld.global.u32 	%r1392, [%rd11+384];
	st.local.v2.u32 	[%rd13], {%r1393, %r1392};
$L__BB5_164:
	and.b32  	%r822, %r755, 31;
	or.b32  	%r823, %r757, %r822;
	or.b32  	%r824, %r823, 128;
	setp.ge.s32 	%p50, %r824, %r303;
	mov.u32 	%r1394, %r1400;
	mov.u32 	%r1395, %r1401;
	@%p50 bra 	$L__BB5_166;
	ld.global.u32 	%r1395, [%rd10+512];
	ld.global.u32 	%r1394, [%rd11+512];
	st.local.v2.u32 	[%rd8], {%r1395, %r1394};
$L__BB5_166:
	mov.u32 	%r825, %tid.x;
	shl.b32 	%r826, %r825, 3;
	and.b32  	%r827, %r826, 7936;
	and.b32  	%r828, %r825, 31;
	or.b32  	%r829, %r827, %r828;
	or.b32  	%r830, %r829, 160;
	setp.ge.s32 	%p51, %r830, %r303;
	mov.u32 	%r1396, %r1400;
	mov.u32 	%r1397, %r1401;
	@%p51 bra 	$L__BB5_168;
	ld.global.u32 	%r1397, [%rd10+640];
	ld.global.u32 	%r1396, [%rd11+640];
$L__BB5_168:
	mov.u32 	%r831, %tid.x;
	shl.b32 	%r832, %r831, 3;
	and.b32  	%r833, %r832, 7936;
	and.b32  	%r834, %r831, 31;
	or.b32  	%r835, %r833, %r834;
	or.b32  	%r836, %r835, 192;
	setp.ge.s32 	%p52, %r836, %r303;
	mov.u32 	%r1398, %r1400;
	mov.u32 	%r1399, %r1401;
	@%p52 bra 	$L__BB5_170;
	ld.global.u32 	%r1399, [%rd10+768];
	ld.global.u32 	%r1398, [%rd11+768];
$L__BB5_170:
	mov.u32 	%r837, %tid.x;
	shl.b32 	%r838, %r837, 3;
	and.b32  	%r839, %r838, 7936;
	and.b32  	%r840, %r837, 31;
	or.b32  	%r841, %r839, %r840;
	or.b32  	%r842, %r841, 224;
	setp.ge.s32 	%p53, %r842, %r303;
	@%p53 bra 	$L__BB5_172;
	ld.global.u32 	%r1401, [%rd10+896];
	ld.global.u32 	%r1400, [%rd11+896];
$L__BB5_172:
	add.s32 	%r373, %r308, %r769;
	st.shared.v2.u32 	[%r373], {%r1387, %r1386};
	add.s32 	%r374, %r310, %r773;
	st.shared.v2.u32 	[%r374+256], {%r1389, %r1388};
	add.s32 	%r375, %r312, %r776;
	st.shared.v2.u32 	[%r375+512], {%r1391, %r1390};
	add.s32 	%r376, %r314, %r779;
	st.shared.v2.u32 	[%r376+768], {%r1393, %r1392};
	add.s32 	%r377, %r316, %r782;
	st.shared.v2.u32 	[%r377+1024], {%r1395, %r1394};
	add.s32 	%r378, %r318, %r785;
	st.shared.v2.u32 	[%r378+1280], {%r1397, %r1396};
	add.s32 	%r379, %r320, %r788;
	st.shared.v2.u32 	[%r379+1536], {%r1399, %r1398};
	add.s32 	%r380, %r322, %r791;
	st.shared.v2.u32 	[%r380+1792], {%r1401, %r1400};
	bar.warp.sync 	-1;
	add.s32 	%r381, %r324, %r794;
	ld.shared.v2.u32 	{%r1567, %r1566}, [%r381];
	add.s32 	%r386, %r326, %r797;
	ld.shared.v2.u32 	{%r1549, %r1548}, [%r386+8];
	st.local.v4.u32 	[%rd2], {%r1567, %r1566, %r1549, %r1548};
	add.s32 	%r389, %r328, %r800;
	ld.shared.v2.u32 	{%r1547, %r1546}, [%r389+16];
	add.s32 	%r392, %r330, %r803;
	ld.shared.v2.u32 	{%r1545, %r1544}, [%r392+24];
	st.local.v4.u32 	[%rd2+16], {%r1547, %r1546, %r1545, %r1544};
	add.s32 	%r395, %r332, %r806;
	ld.shared.v2.u32 	{%r1543, %r1542}, [%r395+32];
	add.s32 	%r398, %r334, %r809;
	ld.shared.v2.u32 	{%r1541, %r1540}, [%r398+40];
	st.local.v4.u32 	[%rd2+32], {%r1543, %r1542, %r1541, %r1540};
	add.s32 	%r401, %r336, %r812;
	ld.shared.v2.u32 	{%r1539, %r1538}, [%r401+48];
	add.s32 	%r404, %r338, %r815;
	ld.shared.v2.u32 	{%r1537, %r1536}, [%r404+56];
	st.local.v4.u32 	[%rd2+48], {%r1539, %r1538, %r1537, %r1536};
	bar.sync 	0;
	// begin inline asm
	griddepcontrol.launch_dependents;
	// end inline asm
	st.local.u32 	[%rd1], %r1567;
	st.local.u32 	[%rd1+4], %r1566;
	mov.u32 	%r859, %tid.x;
	shl.b32 	%r860, %r859, 3;
	or.b32  	%r861, %r860, 1;
	setp.ge.u32 	%p54, %r861, %r303;
	@%p54 bra 	$L__BB5_177;
	setp.lt.s32 	%p55, %r1567, %r1549;
	mov.u64 	%rd96, %rd12;
	@%p55 bra 	$L__BB5_176;
	setp.lt.s32 	%p56, %r1549, %r1567;
	mov.u64 	%rd96, %rd1;
	@%p56 bra 	$L__BB5_176;
	setp.lt.s32 	%p57, %r1566, %r1548;
	selp.b64 	%rd96, %rd12, %rd1, %p57;
$L__BB5_176:
	ld.local.u32 	%r1409, [%rd96];
	st.local.u32 	[%rd1], %r1409;
	ld.local.u32 	%r1408, [%rd96+4];
	st.local.u32 	[%rd1+4], %r1408;
	bra.uni 	$L__BB5_178;
$L__BB5_177:
	st.local.v2.u32 	[%rd12], {%r1567, %r1566};
	mov.u32 	%r1548, %r1566;
	mov.u32 	%r1549, %r1567;
	mov.u32 	%r1408, %r1566;
	mov.u32 	%r1409, %r1567;
$L__BB5_178:
	mov.u32 	%r862, %tid.x;
	shl.b32 	%r863, %r862, 3;
	or.b32  	%r864, %r863, 2;
	setp.lt.u32 	%p58, %r864, %r303;
	@%p58 bra 	$L__BB5_180;
	st.local.v2.u32 	[%rd7], {%r1409, %r1408};
	mov.u32 	%r1546, %r1408;
	mov.u32 	%r1547, %r1409;
	bra.uni 	$L__BB5_184;
$L__BB5_180:
	setp.lt.s32 	%p59, %r1409, %r1547;
	mov.u64 	%rd97, %rd7;
	@%p59 bra 	$L__BB5_183;
	setp.lt.s32 	%p60, %r1547, %r1409;
	mov.u64 	%rd97, %rd1;
	@%p60 bra 	$L__BB5_183;
	setp.lt.s32 	%p61, %r1408, %r1546;
	selp.b64 	%rd97, %rd7, %rd1, %p61;
$L__BB5_183:
	ld.local.u32 	%r1409, [%rd97];
	st.local.u32 	[%rd1], %r1409;
	ld.local.u32 	%r1408, [%rd97+4];
	st.local.u32 	[%rd1+4], %r1408;
$L__BB5_184:
	mov.u32 	%r865, %tid.x;
	shl.b32 	%r866, %r865, 3;
	or.b32  	%r867, %r866, 3;
	setp.lt.u32 	%p62, %r867, %r303;
	@%p62 bra 	$L__BB5_186;
	st.local.v2.u32 	[%rd13], {%r1409, %r1408};
	mov.u32 	%r1544, %r1408;
	mov.u32 	%r1545, %r1409;
	bra.uni 	$L__BB5_190;
$L__BB5_186:
	setp.lt.s32 	%p63, %r1409, %r1545;
	mov.u64 	%rd98, %rd13;
	@%p63 bra 	$L__BB5_189;
	setp.lt.s32 	%p64, %r1545, %r1409;
	mov.u64 	%rd98, %rd1;
	@%p64 bra 	$L__BB5_189;
	setp.lt.s32 	%p65, %r1408, %r1544;
	selp.b64 	%rd98, %rd13, %rd1, %p65;
$L__BB5_189:
	ld.local.u32 	%r1409, [%rd98];
	st.local.u32 	[%rd1], %r1409;
	ld.local.u32 	%r1408, [%rd98+4];
	st.local.u32 	[%rd1+4], %r1408;
$L__BB5_190:
	mov.u32 	%r868, %tid.x;
	shl.b32 	%r869, %r868, 3;
	or.b32  	%r870, %r869, 4;
	setp.lt.u32 	%p66, %r870, %r303;
	@%p66 bra 	$L__BB5_192;
	st.local.v2.u32 	[%rd8], {%r1409, %r1408};
	mov.u32 	%r1542, %r1408;
	mov.u32 	%r1543, %r1409;
	bra.uni 	$L__BB5_196;
$L__BB5_192:
	setp.lt.s32 	%p67, %r1409, %r1543;
	mov.u64 	%rd99, %rd8;
	@%p67 bra 	$L__BB5_195;
	setp.lt.s32 	%p68, %r1543, %r1409;
	mov.u64 	%rd99, %rd1;
	@%p68 bra 	$L__BB5_195;
	setp.lt.s32 	%p69, %r1408, %r1542;
	selp.b64 	%rd99, %rd8, %rd1, %p69;
$L__BB5_195:
	ld.local.u32 	%r1409, [%rd99];
	st.local.u32 	[%rd1], %r1409;
	ld.local.u32 	%r1408, [%rd99+4];
	st.local.u32 	[%rd1+4], %r1408;
$L__BB5_196:
	add.s64 	%rd22, %rd2, 40;
	mov.u32 	%r871, %tid.x;
	shl.b32 	%r872, %r871, 3;
	or.b32  	%r873, %r872, 5;
	setp.lt.u32 	%p70, %r873, %r303;
	@%p70 bra 	$L__BB5_198;
	st.local.v2.u32 	[%rd22], {%r1409, %r1408};
	mov.u32 	%r1540, %r1408;
	mov.u32 	%r1541, %r1409;
	bra.uni 	$L__BB5_202;
$L__BB5_198:
	setp.lt.s32 	%p71, %r1409, %r1541;
	mov.u64 	%rd100, %rd22;
	@%p71 bra 	$L__BB5_201;
	setp.lt.s32 	%p72, %r1541, %r1409;
	mov.u64 	%rd100, %rd1;
	@%p72 bra 	$L__BB5_201;
	setp.lt.s32 	%p73, %r1408, %r1540;
	selp.b64 	%rd100, %rd22, %rd1, %p73;
$L__BB5_201:
	ld.local.u32 	%r1409, [%rd100];
	st.local.u32 	[%rd1], %r1409;
	ld.local.u32 	%r1408, [%rd100+4];
	st.local.u32 	[%rd1+4], %r1408;
$L__BB5_202:
	mov.u32 	%r874, %tid.x;
	shl.b32 	%r875, %r874, 3;
	or.b32  	%r876, %r875, 6;
	setp.lt.u32 	%p74, %r876, %r303;
	@%p74 bra 	$L__BB5_204;
	st.local.v2.u32 	[%rd9], {%r1409, %r1408};
	mov.u32 	%r1538, %r1408;
	mov.u32 	%r1539, %r1409;
	bra.uni 	$L__BB5_208;
$L__BB5_204:
	setp.lt.s32 	%p75, %r1409, %r1539;
	mov.u64 	%rd101, %rd9;
	@%p75 bra 	$L__BB5_207;
	setp.lt.s32 	%p76, %r1539, %r1409;
	mov.u64 	%rd101, %rd1;
	@%p76 bra 	$L__BB5_207;
	setp.lt.s32 	%p77, %r1408, %r1538;
	selp.b64 	%rd101, %rd9, %rd1, %p77;
$L__BB5_207:
	ld.local.u32 	%r1409, [%rd101];
	st.local.u32 	[%rd1], %r1409;
	ld.local.u32 	%r1408, [%rd101+4];
	st.local.u32 	[%rd1+4], %r1408;
$L__BB5_208:
	mov.u32 	%r877, %tid.x;
	shl.b32 	%r878, %r877, 3;
	or.b32  	%r879, %r878, 7;
	setp.lt.u32 	%p78, %r879, %r303;
	@%p78 bra 	$L__BB5_210;
	st.local.v2.u32 	[%rd2+56], {%r1409, %r1408};
	mov.u32 	%r1536, %r1408;
	mov.u32 	%r1537, %r1409;
	bra.uni 	$L__BB5_214;
$L__BB5_210:
	add.s64 	%rd102, %rd2, 56;
	setp.lt.s32 	%p79, %r1409, %r1537;
	@%p79 bra 	$L__BB5_213;
	setp.lt.s32 	%p80, %r1537, %r1409;
	mov.u64 	%rd102, %rd1;
	@%p80 bra 	$L__BB5_213;
	setp.lt.s32 	%p81, %r1408, %r1536;
	add.s64 	%rd56, %rd2, 56;
	selp.b64 	%rd102, %rd56, %rd1, %p81;
$L__BB5_213:
	ld.local.u32 	%r880, [%rd102];
	st.local.u32 	[%rd1], %r880;
	ld.local.u32 	%r881, [%rd102+4];
	st.local.u32 	[%rd1+4], %r881;
$L__BB5_214:
	mov.u32 	%r882, %tid.x;
	shl.b32 	%r883, %r882, 3;
	setp.ge.u32 	%p82, %r883, %r303;
	@%p82 bra 	$L__BB5_299;
	setp.lt.s32 	%p83, %r1549, %r1567;
	@%p83 bra 	$L__BB5_217;
	setp.lt.s32 	%p84, %r1567, %r1549;
	setp.ge.s32 	%p85, %r1548, %r1566;
	or.pred  	%p86, %p84, %p85;
	mov.u32 	%r1428, %r1566;
	mov.u32 	%r1429, %r1567;
	mov.f32 	%f296, %f358;
	@%p86 bra 	$L__BB5_218;
$L__BB5_217:
	st.local.v4.u32 	[%rd2], {%r1549, %r1548, %r1567, %r1566};
	mov.u32 	%r1428, %r1548;
	mov.u32 	%r1429, %r1549;
	mov.u32 	%r1548, %r1566;
	mov.u32 	%r1549, %r1567;
	mov.f32 	%f296, %f359;
	mov.f32 	%f359, %f358;
$L__BB5_218:
	setp.lt.s32 	%p87, %r1545, %r1547;
	@%p87 bra 	$L__BB5_220;
	setp.lt.s32 	%p88, %r1547, %r1545;
	setp.ge.s32 	%p89, %r1544, %r1546;
	or.pred  	%p90, %p88, %p89;
	mov.u32 	%r1450, %r1544;
	mov.u32 	%r1451, %r1545;
	mov.f32 	%f305, %f360;
	@%p90 bra 	$L__BB5_221;
$L__BB5_220:
	st.local.v4.u32 	[%rd7], {%r1545, %r1544, %r1547, %r1546};
	mov.u32 	%r1450, %r1546;
	mov.u32 	%r1451, %r1547;
	mov.u32 	%r1546, %r1544;
	mov.u32 	%r1547, %r1545;
	mov.f32 	%f305, %f361;
	mov.f32 	%f361, %f360;
$L__BB5_221:
	setp.lt.s32 	%p91, %r1541, %r1543;
	@%p91 bra 	$L__BB5_223;
	setp.lt.s32 	%p92, %r1543, %r1541;
	setp.ge.s32 	%p93, %r1540, %r1542;
	or.pred  	%p94, %p92, %p93;
	mov.u32 	%r1454, %r1540;
	mov.u32 	%r1455, %r1541;
	mov.f32 	%f307, %f362;
	@%p94 bra 	$L__BB5_224;
$L__BB5_223:
	st.local.v4.u32 	[%rd8], {%r1541, %r1540, %r1543, %r1542};
	mov.u32 	%r1454, %r1542;
	mov.u32 	%r1455, %r1543;
	mov.u32 	%r1542, %r1540;
	mov.u32 	%r1543, %r1541;
	mov.f32 	%f307, %f363;
	mov.f32 	%f363, %f362;
$L__BB5_224:
	setp.lt.s32 	%p95, %r1537, %r1539;
	@%p95 bra 	$L__BB5_226;
	setp.lt.s32 	%p96, %r1539, %r1537;
	setp.ge.s32 	%p97, %r1536, %r1538;
	or.pred  	%p98, %p96, %p97;
	mov.u32 	%r1440, %r1536;
	mov.u32 	%r1441, %r1537;
	mov.f32 	%f309, %f364;
	@%p98 bra 	$L__BB5_227;
$L__BB5_226:
	st.local.v4.u32 	[%rd9], {%r1537, %r1536, %r1539, %r1538};
	mov.u32 	%r1440, %r1538;
	mov.u32 	%r1441, %r1539;
	mov.u32 	%r1538, %r1536;
	mov.u32 	%r1539, %r1537;
	mov.f32 	%f309, %f365;
	mov.f32 	%f365, %f364;
$L__BB5_227:
	setp.lt.s32 	%p99, %r1547, %r1549;
	@%p99 bra 	$L__BB5_229;
	setp.lt.s32 	%p100, %r1549, %r1547;
	setp.ge.s32 	%p101, %r1546, %r1548;
	or.pred  	%p102, %p100, %p101;
	mov.u32 	%r1462, %r1546;
	mov.u32 	%r1463, %r1547;
	mov.f32 	%f311, %f359;
	@%p102 bra 	$L__BB5_230;
$L__BB5_229:
	st.local.v2.u32 	[%rd12], {%r1547, %r1546};
	st.local.v2.u32 	[%rd7], {%r1549, %r1548};
	mov.u32 	%r1462, %r1548;
	mov.u32 	%r1463, %r1549;
	mov.u32 	%r1548, %r1546;
	mov.u32 	%r1549, %r1547;
	mov.f32 	%f311, %f305;
	mov.f32 	%f305, %f359;
$L__BB5_230:
	setp.lt.s32 	%p103, %r1543, %r1451;
	@%p103 bra 	$L__BB5_232;
	setp.lt.s32 	%p104, %r1451, %r1543;
	setp.ge.s32 	%p105, %r1542, %r1450;
	or.pred  	%p106, %p104, %p105;
	mov.u32 	%r1466, %r1542;
	mov.u32 	%r1467, %r1543;
	mov.f32 	%f313, %f361;
	@%p106 bra 	$L__BB5_233;
$L__BB5_232:
	st.local.v2.u32 	[%rd13], {%r1543, %r1542};
	st.local.v2.u32 	[%rd8], {%r1451, %r1450};
	mov.u32 	%r1466, %r1450;
	mov.u32 	%r1467, %r1451;
	mov.u32 	%r1450, %r1542;
	mov.u32 	%r1451, %r1543;
	mov.f32 	%f313, %f307;
	mov.f32 	%f307, %f361;
$L__BB5_233:
	setp.lt.s32 	%p107, %r1539, %r1455;
	@%p107 bra 	$L__BB5_235;
	setp.lt.s32 	%p108, %r1455, %r1539;
	setp.ge.s32 	%p109, %r1538, %r1454;
	or.pred  	%p110, %p108, %p109;
	mov.u32 	%r1470, %r1538;
	mov.u32 	%r1471, %r1539;
	mov.f32 	%f315, %f363;
	@%p110 bra 	$L__BB5_236;
$L__BB5_235:
	st.local.v2.u32 	[%rd22], {%r1539, %r1538};
	st.local.v2.u32 	[%rd9], {%r1455, %r1454};
	mov.u32 	%r1470, %r1454;
	mov.u32 	%r1471, %r1455;
	mov.u32 	%r1454, %r1538;
	mov.u32 	%r1455, %r1539;
	mov.f32 	%f315, %f309;
	mov.f32 	%f309, %f363;
$L__BB5_236:
	setp.lt.s32 	%p111, %r1549, %r1429;
	@%p111 bra 	$L__BB5_238;
	setp.lt.s32 	%p112, %r1429, %r1549;
	setp.ge.s32 	%p113, %r1548, %r1428;
	or.pred  	%p114, %p112, %p113;
	mov.u32 	%r1456, %r1428;
	mov.u32 	%r1457, %r1429;
	mov.f32 	%f310, %f296;
	@%p114 bra 	$L__BB5_239;
$L__BB5_238:
	st.local.v4.u32 	[%rd2], {%r1549, %r1548, %r1429, %r1428};
	mov.u32 	%r1456, %r1548;
	mov.u32 	%r1457, %r1549;
	mov.u32 	%r1548, %r1428;
	mov.u32 	%r1549, %r1429;
	mov.f32 	%f310, %f311;
	mov.f32 	%f311, %f296;
$L__BB5_239:
	setp.lt.s32 	%p115, %r1451, %r1463;
	@%p115 bra 	$L__BB5_241;
	setp.lt.s32 	%p116, %r1463, %r1451;
	setp.ge.s32 	%p117, %r1450, %r1462;
	or.pred  	%p118, %p116, %p117;
	mov.u32 	%r1478, %r1450;
	mov.u32 	%r1479, %r1451;
	mov.f32 	%f319, %f305;
	@%p118 bra 	$L__BB5_242;
$L__BB5_241:
	st.local.v4.u32 	[%rd7], {%r1451, %r1450, %r1463, %r1462};
	mov.u32 	%r1478, %r1462;
	mov.u32 	%r1479, %r1463;
	mov.u32 	%r1462, %r1450;
	mov.u32 	%r1463, %r1451;
	mov.f32 	%f319, %f313;
	mov.f32 	%f313, %f305;
$L__BB5_242:
	setp.lt.s32 	%p119, %r1455, %r1467;
	@%p119 bra 	$L__BB5_244;
	setp.lt.s32 	%p120, %r1467, %r1455;
	setp.ge.s32 	%p121, %r1454, %r1466;
	or.pred  	%p122, %p120, %p121;
	mov.u32 	%r1482, %r1454;
	mov.u32 	%r1483, %r1455;
	mov.f32 	%f321, %f307;
	@%p122 bra 	$L__BB5_245;
$L__BB5_244:
	st.local.v4.u32 	[%rd8], {%r1455, %r1454, %r1467, %r1466};
	mov.u32 	%r1482, %r1466;
	mov.u32 	%r1483, %r1467;
	mov.u32 	%r1466, %r1454;
	mov.u32 	%r1467, %r1455;
	mov.f32 	%f321, %f315;
	mov.f32 	%f315, %f307;
$L__BB5_245:
	setp.lt.s32 	%p123, %r1441, %r1471;
	@%p123 bra 	$L__BB5_247;
	setp.lt.s32 	%p124, %r1471, %r1441;
	setp.ge.s32 	%p125, %r1440, %r1470;
	or.pred  	%p126, %p124, %p125;
	mov.u32 	%r1468, %r1440;
	mov.u32 	%r1469, %r1441;
	mov.f32 	%f323, %f309;
	@%p126 bra 	$L__BB5_248;
$L__BB5_247:
	st.local.v4.u32 	[%rd9], {%r1441, %r1440, %r1471, %r1470};
	mov.u32 	%r1468, %r1470;
	mov.u32 	%r1469, %r1471;
	mov.u32 	%r1470, %r1440;
	mov.u32 	%r1471, %r1441;
	mov.f32 	%f323, %f365;
	mov.f32 	%f365, %f309;
$L__BB5_248:
	setp.lt.s32 	%p127, %r1463, %r1549;
	@%p127 bra 	$L__BB5_250;
	setp.lt.s32 	%p128, %r1549, %r1463;
	setp.ge.s32 	%p129, %r1462, %r1548;
	or.pred  	%p130, %p128, %p129;
	mov.u32 	%r1490, %r1462;
	mov.u32 	%r1491, %r1463;
	mov.f32 	%f325, %f311;
	@%p130 bra 	$L__BB5_251;
$L__BB5_250:
	st.local.v2.u32 	[%rd12], {%r1463, %r1462};
	st.local.v2.u32 	[%rd7], {%r1549, %r1548};
	mov.u32 	%r1490, %r1548;
	mov.u32 	%r1491, %r1549;
	mov.u32 	%r1548, %r1462;
	mov.u32 	%r1549, %r1463;
	mov.f32 	%f325, %f319;
	mov.f32 	%f319, %f311;
$L__BB5_251:
	setp.lt.s32 	%p131, %r1467, %r1479;
	@%p131 bra 	$L__BB5_253;
	setp.lt.s32 	%p132, %r1479, %r1467;
	setp.ge.s32 	%p133, %r1466, %r1478;
	or.pred  	%p134, %p132, %p133;
	mov.u32 	%r1494, %r1466;
	mov.u32 	%r1495, %r1467;
	mov.f32 	%f327, %f313;
	@%p134 bra 	$L__BB5_254;
$L__BB5_253:
	st.local.v2.u32 	[%rd13], {%r1467, %r1466};
	st.local.v2.u32 	[%rd8], {%r1479, %r1478};
	mov.u32 	%r1494, %r1478;
	mov.u32 	%r1495, %r1479;
	mov.u32 	%r1478, %r1466;
	mov.u32 	%r1479, %r1467;
	mov.f32 	%f327, %f321;
	mov.f32 	%f321, %f313;
$L__BB5_254:
	setp.lt.s32 	%p135, %r1471, %r1483;
	@%p135 bra 	$L__BB5_256;
	setp.lt.s32 	%p136, %r1483, %r1471;
	setp.ge.s32 	%p137, %r1470, %r1482;
	or.pred  	%p138, %p136, %p137;
	mov.u32 	%r1498, %r1470;
	mov.u32 	%r1499, %r1471;
	mov.f32 	%f329, %f315;
	@%p138 bra 	$L__BB5_257;
$L__BB5_256:
	st.local.v2.u32 	[%rd22], {%r1471, %r1470};
	st.local.v2.u32 	[%rd9], {%r1483, %r1482};
	mov.u32 	%r1498, %r1482;
	mov.u32 	%r1499, %r1483;
	mov.u32 	%r1482, %r1470;
	mov.u32 	%r1483, %r1471;
	mov.f32 	%f329, %f323;
	mov.f32 	%f323, %f315;
$L__BB5_257:
	setp.lt.s32 	%p139, %r1549, %r1457;
	@%p139 bra 	$L__BB5_259;
	setp.lt.s32 	%p140, %r1457, %r1549;
	setp.ge.s32 	%p141, %r1548, %r1456;
	or.pred  	%p142, %p140, %p141;
	mov.u32 	%r1484, %r1456;
	mov.u32 	%r1485, %r1457;
	mov.f32 	%f324, %f310;
	@%p142 bra 	$L__BB5_260;
$L__BB5_259:
	st.local.v4.u32 	[%rd2], {%r1549, %r1548, %r1457, %r1456};
	mov.u32 	%r1484, %r1548;
	mov.u32 	%r1485, %r1549;
	mov.u32 	%r1548, %r1456;
	mov.u32 	%r1549, %r1457;
	mov.f32 	%f324, %f325;
	mov.f32 	%f325, %f310;
$L__BB5_260:
	setp.lt.s32 	%p143, %r1479, %r1491;
	@%p143 bra 	$L__BB5_262;
	setp.lt.s32 	%p144, %r1491, %r1479;
	setp.ge.s32 	%p145, %r1478, %r1490;
	or.pred  	%p146, %p144, %p145;
	mov.u32 	%r1506, %r1478;
	mov.u32 	%r1507, %r1479;
	mov.f32 	%f333, %f319;
	@%p146 bra 	$L__BB5_263;
$L__BB5_262:
	st.local.v4.u32 	[%rd7], {%r1479, %r1478, %r1491, %r1490};
	mov.u32 	%r1506, %r1490;
	mov.u32 	%r1507, %r1491;
	mov.u32 	%r1490, %r1478;
	mov.u32 	%r1491, %r1479;
	mov.f32 	%f333, %f327;
	mov.f32 	%f327, %f319;
$L__BB5_263:
	setp.lt.s32 	%p147, %r1483, %r1495;
	@%p147 bra 	$L__BB5_265;
	setp.lt.s32 	%p148, %r1495, %r1483;
	setp.ge.s32 	%p149, %r1482, %r1494;
	or.pred  	%p150, %p148, %p149;
	mov.u32 	%r1510, %r1482;
	mov.u32 	%r1511, %r1483;
	mov.f32 	%f335, %f321;
	@%p150 bra 	$L__BB5_266;
$L__BB5_265:
	st.local.v4.u32 	[%rd8], {%r1483, %r1482, %r1495, %r1494};
	mov.u32 	%r1510, %r1494;
	mov.u32 	%r1511, %r1495;
	mov.u32 	%r1494, %r1482;
	mov.u32 	%r1495, %r1483;
	mov.f32 	%f335, %f329;
	mov.f32 	%f329, %f321;
$L__BB5_266:
	setp.lt.s32 	%p151, %r1469, %r1499;
	@%p151 bra 	$L__BB5_268;
	setp.lt.s32 	%p152, %r1499, %r1469;
	setp.ge.s32 	%p153, %r1468, %r1498;
	or.pred  	%p154, %p152, %p153;
	mov.u32 	%r1496, %r1468;
	mov.u32 	%r1497, %r1469;
	mov.f32 	%f337, %f323;
	@%p154 bra 	$L__BB5_269;
$L__BB5_268:
	st.local.v4.u32 	[%rd9], {%r1469, %r1468, %r1499, %r1498};
	mov.u32 	%r1496, %r1498;
	mov.u32 	%r1497, %r1499;
	mov.u32 	%r1498, %r1468;
	mov.u32 	%r1499, %r1469;
	mov.f32 	%f337, %f365;
	mov.f32 	%f365, %f323;
$L__BB5_269:
	setp.lt.s32 	%p155, %r1491, %r1549;
	@%p155 bra 	$L__BB5_271;
	setp.lt.s32 	%p156, %r1549, %r1491;
	setp.ge.s32 	%p157, %r1490, %r1548;
	or.pred  	%p158, %p156, %p157;
	mov.u32 	%r1518, %r1490;
	mov.u32 	%r1519, %r1491;
	mov.f32 	%f339, %f325;
	@%p158 bra 	$L__BB5_272;
$L__BB5_271:
	st.local.v2.u32 	[%rd12], {%r1491, %r1490};
	st.local.v2.u32 	[%rd7], {%r1549, %r1548};
	mov.u32 	%r1518, %r1548;
	mov.u32 	%r1519, %r1549;
	mov.u32 	%r1548, %r1490;
	mov.u32 	%r1549, %r1491;
	mov.f32 	%f339, %f333;
	mov.f32 	%f333, %f325;
$L__BB5_272:
	setp.lt.s32 	%p159, %r1495, %r1507;
	@%p159 bra 	$L__BB5_274;
	setp.lt.s32 	%p160, %r1507, %r1495;
	setp.ge.s32 	%p161, %r1494, %r1506;
	or.pred  	%p162, %p160, %p161;
	mov.u32 	%r1522, %r1494;
	mov.u32 	%r1523, %r1495;
	mov.f32 	%f341, %f327;
	@%p162 bra 	$L__BB5_275;
$L__BB5_274:
	st.local.v2.u32 	[%rd13], {%r1495, %r1494};
	st.local.v2.u32 	[%rd8], {%r1507, %r1506};
	mov.u32 	%r1522, %r1506;
	mov.u32 	%r1523, %r1507;
	mov.u32 	%r1506, %r1494;
	mov.u32 	%r1507, %r1495;
	mov.f32 	%f341, %f335;
	mov.f32 	%f335, %f327;
$L__BB5_275:
	setp.lt.s32 	%p163, %r1499, %r1511;
	@%p163 bra 	$L__BB5_277;
	setp.lt.s32 	%p164, %r1511, %r1499;
	setp.ge.s32 	%p165, %r1498, %r1510;
	or.pred  	%p166, %p164, %p165;
	mov.u32 	%r1526, %r1498;
	mov.u32 	%r1527, %r1499;
	mov.f32 	%f343, %f329;
	@%p166 bra 	$L__BB5_278;
$L__BB5_277:
	st.local.v2.u32 	[%rd22], {%r1499, %r1498};
	st.local.v2.u32 	[%rd9], {%r1511, %r1510};
	mov.u32 	%r1526, %r1510;
	mov.u32 	%r1527, %r1511;
	mov.u32 	%r1510, %r1498;
	mov.u32 	%r1511, %r1499;
	mov.f32 	%f343, %f337;
	mov.f32 	%f337, %f329;
$L__BB5_278:
	setp.lt.s32 	%p167, %r1549, %r1485;
	@%p167 bra 	$L__BB5_280;
	setp.lt.s32 	%p168, %r1485, %r1549;
	setp.ge.s32 	%p169, %r1548, %r1484;
	or.pred  	%p170, %p168, %p169;
	mov.u32 	%r1566, %r1484;
	mov.u32 	%r1567, %r1485;
	mov.f32 	%f358, %f324;
	@%p170 bra 	$L__BB5_281;
$L__BB5_280:
	st.local.v4.u32 	[%rd2], {%r1549, %r1548, %r1485, %r1484};
	mov.u32 	%r1566, %r1548;
	mov.u32 	%r1567, %r1549;
	mov.u32 	%r1548, %r1484;
	mov.u32 	%r1549, %r1485;
	mov.f32 	%f358, %f339;
	mov.f32 	%f339, %f324;
$L__BB5_281:
	setp.lt.s32 	%p171, %r1507, %r1519;
	@%p171 bra 	$L__BB5_283;
	setp.lt.s32 	%p172, %r1519, %r1507;
	setp.ge.s32 	%p173, %r1506, %r1518;
	or.pred  	%p174, %p172, %p173;
	mov.u32 	%r1544, %r1506;
	mov.u32 	%r1545, %r1507;
	mov.f32 	%f360, %f333;
	@%p174 bra 	$L__BB5_284;
$L__BB5_283:
	st.local.v4.u32 	[%rd7], {%r1507, %r1506, %r1519, %r1518};
	mov.u32 	%r1544, %r1518;
	mov.u32 	%r1545, %r1519;
	mov.u32 	%r1518, %r1506;
	mov.u32 	%r1519, %r1507;
	mov.f32 	%f360, %f341;
	mov.f32 	%f341, %f333;
$L__BB5_284:
	setp.lt.s32 	%p175, %r1511, %r1523;
	@%p175 bra 	$L__BB5_286;
	setp.lt.s32 	%p176, %r1523, %r1511;
	setp.ge.s32 	%p177, %r1510, %r1522;
	or.pred  	%p178, %p176, %p177;
	mov.u32 	%r1540, %r1510;
	mov.u32 	%r1541, %r1511;
	mov.f32 	%f362, %f335;
	@%p178 bra 	$L__BB5_287;
$L__BB5_286:
	st.local.v4.u32 	[%rd8], {%r1511, %r1510, %r1523, %r1522};
	mov.u32 	%r1540, %r1522;
	mov.u32 	%r1541, %r1523;
	mov.u32 	%r1522, %r1510;
	mov.u32 	%r1523, %r1511;
	mov.f32 	%f362, %f343;
	mov.f32 	%f343, %f335;
$L__BB5_287:
	setp.lt.s32 	%p179, %r1497, %r1527;
	@%p179 bra 	$L__BB5_289;
	setp.lt.s32 	%p180, %r1527, %r1497;
	setp.ge.s32 	%p181, %r1496, %r1526;
	or.pred  	%p182, %p180, %p181;
	mov.u32 	%r1536, %r1496;
	mov.u32 	%r1537, %r1497;
	mov.f32 	%f364, %f337;
	@%p182 bra 	$L__BB5_290;
$L__BB5_289:
	st.local.v4.u32 	[%rd9], {%r1497, %r1496, %r1527, %r1526};
	mov.u32 	%r1536, %r1526;
	mov.u32 	%r1537, %r1527;
	mov.u32 	%r1526, %r1496;
	mov.u32 	%r1527, %r1497;
	mov.f32 	%f364, %f365;
	mov.f32 	%f365, %f337;
$L__BB5_290:
	setp.lt.s32 	%p183, %r1519, %r1549;
	@%p183 bra 	$L__BB5_292;
	setp.lt.s32 	%p184, %r1549, %r1519;
	setp.ge.s32 	%p185, %r1518, %r1548;
	or.pred  	%p186, %p184, %p185;
	mov.u32 	%r1546, %r1518;
	mov.u32 	%r1547, %r1519;
	mov.f32 	%f359, %f339;
	@%p186 bra 	$L__BB5_293;
$L__BB5_292:
	st.local.v2.u32 	[%rd12], {%r1519, %r1518};
	st.local.v2.u32 	[%rd7], {%r1549, %r1548};
	mov.u32 	%r1546, %r1548;
	mov.u32 	%r1547, %r1549;
	mov.u32 	%r1548, %r1518;
	mov.u32 	%r1549, %r1519;
	mov.f32 	%f359, %f360;
	mov.f32 	%f360, %f339;
$L__BB5_293:
	setp.lt.s32 	%p187, %r1523, %r1545;
	@%p187 bra 	$L__BB5_295;
	setp.lt.s32 	%p188, %r1545, %r1523;
	setp.ge.s32 	%p189, %r1522, %r1544;
	or.pred  	%p190, %p188, %p189;
	mov.u32 	%r1542, %r1522;
	mov.u32 	%r1543, %r1523;
	mov.f32 	%f361, %f341;
	@%p190 bra 	$L__BB5_296;
$L__BB5_295:
	st.local.v2.u32 	[%rd13], {%r1523, %r1522};
	st.local.v2.u32 	[%rd8], {%r1545, %r1544};
	mov.u32 	%r1542, %r1544;
	mov.u32 	%r1543, %r1545;
	mov.u32 	%r1544, %r1522;
	mov.u32 	%r1545, %r1523;
	mov.f32 	%f361, %f362;
	mov.f32 	%f362, %f341;
$L__BB5_296:
	setp.lt.s32 	%p191, %r1527, %r1541;
	@%p191 bra 	$L__BB5_298;
	setp.lt.s32 	%p192, %r1541, %r1527;
	setp.ge.s32 	%p193, %r1526, %r1540;
	or.pred  	%p194, %p192, %p193;
	mov.u32 	%r1538, %r1526;
	mov.u32 	%r1539, %r1527;
	mov.f32 	%f363, %f343;
	@%p194 bra 	$L__BB5_299;
$L__BB5_298:
	st.local.v2.u32 	[%rd22], {%r1527, %r1526};
	st.local.v2.u32 	[%rd9], {%r1541, %r1540};
	mov.u32 	%r1538, %r1540;
	mov.u32 	%r1539, %r1541;
	mov.u32 	%r1540, %r1526;
	mov.u32 	%r1541, %r1527;
	mov.f32 	%f363, %f364;
	mov.f32 	%f364, %f343;
$L__BB5_299:
	mov.b32 	%r1568, 2;
$L__BB5_300:
	mov.u32 	%r585, %r1568;
	bar.sync 	0;
	add.s32 	%r885, %r585, -1;
	shl.b32 	%r887, %r882, 6;
	mov.u32 	%r888, _ZZN3cub18CUB_300001_SM_10006detail10merge_sort30DeviceMergeSortBlockSortKernelINS2_10policy_hubIN6thrust24THRUST_300001_SM_1000_NS12zip_iteratorIN4cuda3std3__45tupleIJNS6_6detail15normal_iteratorINS6_10device_ptrIiEEEESG_EEEEEE9Policy600ESI_NSD_INSE_IfEEEESI_SM_jNSA_4lessINSB_IJiiEEEEESO_fEEvbT0_T1_T2_T3_T4_PT6_PT7_T5_NS1_7vsmem_tEE19static_temp_storage;
	add.s32 	%r889, %r888, %r887;
	st.shared.v4.u32 	[%r889], {%r1567, %r1566, %r1549, %r1548};
	st.shared.v4.u32 	[%r889+16], {%r1547, %r1546, %r1545, %r1544};
	st.shared.v4.u32 	[%r889+32], {%r1543, %r1542, %r1541, %r1540};
	st.shared.v4.u32 	[%r889+48], {%r1539, %r1538, %r1537, %r1536};
	bar.sync 	0;
	neg.s32 	%r890, %r585;
	and.b32  	%r891, %r882, %r890;
	shl.b32 	%r892, %r891, 3;
	shl.b32 	%r893, %r585, 2;
	and.b32  	%r894, %r885, %r882;
	shl.b32 	%r895, %r894, 3;
	min.s32 	%r586, %r895, %r303;
	min.s32 	%r587, %r892, %r303;
	add.s32 	%r896, %r587, %r893;
	min.s32 	%r588, %r896, %r303;
	add.s32 	%r897, %r588, %r893;
	min.s32 	%r589, %r897, %r303;
	sub.s32 	%r898, %r588, %r587;
	sub.s32 	%r899, %r589, %r588;
	setp.lt.s32 	%p195, %r586, %r899;
	sub.s32 	%r900, %r586, %r899;
	selp.b32 	%r1571, 0, %r900, %p195;
	min.s32 	%r1569, %r898, %r586;
	setp.ge.s32 	%p196, %r1571, %r1569;
	@%p196 bra 	$L__BB5_305;
	add.s32 	%r592, %r588, %r586;
$L__BB5_302:
	sub.s32 	%r901, %r1569, %r1571;
	shr.u32 	%r902, %r901, 31;
	add.s32 	%r903, %r901, %r902;
	shr.s32 	%r904, %r903, 1;
	add.s32 	%r595, %r904, %r1571;
	add.s32 	%r905, %r595, %r587;
	shl.b32 	%r906, %r905, 3;
	add.s32 	%r596, %r888, %r906;
	ld.shared.u32 	%r597, [%r596];
	not.b32 	%r908, %r595;
	add.s32 	%r909, %r592, %r908;
	shl.b32 	%r910, %r909, 3;
	add.s32 	%r598, %r888, %r910;
	ld.shared.u32 	%r599, [%r598];
	setp.lt.s32 	%p198, %r599, %r597;
	mov.pred 	%p512, 0;
	@%p198 bra 	$L__BB5_304;
	ld.shared.u32 	%r911, [%r598+4];
	ld.shared.u32 	%r913, [%r596+4];
	setp.lt.s32 	%p199, %r597, %r599;
	setp.ge.s32 	%p200, %r911, %r913;
	or.pred  	%p512, %p199, %p200;
$L__BB5_304:
	add.s32 	%r915, %r595, 1;
	selp.b32 	%r1571, %r915, %r1571, %p512;
	selp.b32 	%r1569, %r1569, %r595, %p512;
	setp.lt.s32 	%p201, %r1571, %r1569;
	@%p201 bra 	$L__BB5_302;
$L__BB5_305:
	add.s32 	%r603, %r1571, %r587;
	add.s32 	%r916, %r588, %r586;
	sub.s32 	%r604, %r916, %r1571;
	shl.b32 	%r917, %r603, 3;
	add.s32 	%r605, %r888, %r917;
	ld.shared.v2.u32 	{%r1578, %r1579}, [%r605];
	shl.b32 	%r919, %r604, 3;
	add.s32 	%r608, %r888, %r919;
	ld.shared.v2.u32 	{%r1572, %r1573}, [%r608];
	setp.ge.s32 	%p203, %r604, %r589;
	mov.pred 	%p513, 0;
	@%p203 bra 	$L__BB5_308;
	setp.ge.s32 	%p205, %r603, %r588;
	setp.lt.s32 	%p206, %r1572, %r1578;
	or.pred  	%p207, %p205, %p206;
	mov.pred 	%p513, -1;
	@%p207 bra 	$L__BB5_308;
	setp.ge.s32 	%p208, %r1578, %r1572;
	setp.lt.s32 	%p209, %r1573, %r1579;
	and.pred  	%p513, %p208, %p209;
$L__BB5_308:
	selp.b32 	%r1567, %r1572, %r1578, %p513;
	selp.b32 	%r1566, %r1573, %r1579, %p513;
	selp.u32 	%r920, 1, 0, %p513;
	add.s32 	%r613, %r604, %r920;
	not.pred 	%p210, %p513;
	selp.u32 	%r921, 1, 0, %p210;
	add.s32 	%r614, %r603, %r921;
	selp.b32 	%r615, %r604, %r603, %p513;
	@%p210 bra 	$L__BB5_310;
	ld.shared.v2.u32 	{%r1572, %r1573}, [%r608+8];
	bra.uni 	$L__BB5_311;
$L__BB5_310:
	ld.shared.v2.u32 	{%r1578, %r1579}, [%r605+8];
$L__BB5_311:
	setp.ge.s32 	%p212, %r613, %r589;
	mov.pred 	%p514, 0;
	@%p212 bra 	$L__BB5_314;
	setp.ge.s32 	%p214, %r614, %r588;
	setp.lt.s32 	%p215, %r1572, %r1578;
	or.pred  	%p216, %p214, %p215;
	mov.pred 	%p514, -1;
	@%p216 bra 	$L__BB5_314;
	setp.ge.s32 	%p217, %r1578, %r1572;
	setp.lt.s32 	%p218, %r1573, %r1579;
	and.pred  	%p514, %p217, %p218;
$L__BB5_314:
	selp.b32 	%r1549, %r1572, %r1578, %p514;
	selp.b32 	%r1548, %r1573, %r1579, %p514;
	selp.u32 	%r922, 1, 0, %p514;
	add.s32 	%r626, %r613, %r922;
	not.pred 	%p219, %p514;
	selp.u32 	%r923, 1, 0, %p219;
	add.s32 	%r627, %r614, %r923;
	selp.b32 	%r628, %r613, %r614, %p514;
	@%p514 bra 	$L__BB5_316;
	shl.b32 	%r924, %r627, 3;
	add.s32 	%r926, %r888, %r924;
	ld.shared.v2.u32 	{%r1578, %r1579}, [%r926];
	bra.uni 	$L__BB5_317;
$L__BB5_316:
	shl.b32 	%r927, %r626, 3;
	add.s32 	%r929, %r888, %r927;
	ld.shared.v2.u32 	{%r1572, %r1573}, [%r929];
$L__BB5_317:
	setp.ge.s32 	%p221, %r626, %r589;
	mov.pred 	%p515, 0;
	@%p221 bra 	$L__BB5_320;
	setp.ge.s32 	%p223, %r627, %r588;
	setp.lt.s32 	%p224, %r1572, %r1578;
	or.pred  	%p225, %p223, %p224;
	mov.pred 	%p515, -1;
	@%p225 bra 	$L__BB5_320;
	setp.ge.s32 	%p226, %r1578, %r1572;
	setp.lt.s32 	%p227, %r1573, %r1579;
	and.pred  	%p515, %p226, %p227;
$L__BB5_320:
	selp.b32 	%r1547, %r1572, %r1578, %p515;
	selp.b32 	%r1546, %r1573, %r1579, %p515;
	selp.u32 	%r930, 1, 0, %p515;
	add.s32 	%r639, %r626, %r930;
	not.pred 	%p228, %p515;
	selp.u32 	%r931, 1, 0, %p228;
	add.s32 	%r640, %r627, %r931;
	selp.b32 	%r641, %r626, %r627, %p515;
	@%p515 bra 	$L__BB5_322;
	shl.b32 	%r932, %r640, 3;
	add.s32 	%r934, %r888, %r932;
	ld.shared.v2.u32 	{%r1578, %r1579}, [%r934];
	bra.uni 	$L__BB5_323;
$L__BB5_322:
	shl.b32 	%r935, %r639, 3;
	add.s32 	%r937, %r888, %r935;
	ld.shared.v2.u32 	{%r1572, %r1573}, [%r937];
$L__BB5_323:
	setp.ge.s32 	%p230, %r639, %r589;
	mov.pred 	%p516, 0;
	@%p230 bra 	$L__BB5_326;
	setp.ge.s32 	%p232, %r640, %r588;
	setp.lt.s32 	%p233, %r1572, %r1578;
	or.pred  	%p234, %p232, %p233;
	mov.pred 	%p516, -1;
	@%p234 bra 	$L__BB5_326;
	setp.ge.s32 	%p235, %r1578, %r1572;
	setp.lt.s32 	%p236, %r1573, %r1579;
	and.pred  	%p516, %p235, %p236;
$L__BB5_326:
	selp.b32 	%r1545, %r1572, %r1578, %p516;
	selp.b32 	%r1544, %r1573, %r1579, %p516;
	selp.u32 	%r938, 1, 0, %p516;
	add.s32 	%r652, %r639, %r938;
	not.pred 	%p237, %p516;
	selp.u32 	%r939, 1, 0, %p237;
	add.s32 	%r653, %r640, %r939;
	selp.b32 	%r654, %r639, %r640, %p516;
	@%p516 bra 	$L__BB5_328;
	shl.b32 	%r940, %r653, 3;
	add.s32 	%r942, %r888, %r940;
	ld.shared.v2.u32 	{%r1578, %r1579}, [%r942];
	bra.uni 	$L__BB5_329;
$L__BB5_328:
	shl.b32 	%r943, %r652, 3;
	add.s32 	%r945, %r888, %r943;
	ld.shared.v2.u32 	{%r1572, %r1573}, [%r945];
$L__BB5_329:
	setp.ge.s32 	%p239, %r652, %r589;
	mov.pred 	%p517, 0;
	@%p239 bra 	$L__BB5_332;
	setp.ge.s32 	%p241, %r653, %r588;
	setp.lt.s32 	%p242, %r1572, %r1578;
	or.pred  	%p243, %p241, %p242;
	mov.pred 	%p517, -1;
	@%p243 bra 	$L__BB5_332;
	setp.ge.s32 	%p244, %r1578, %r1572;
	setp.lt.s32 	%p245, %r1573, %r1579;
	and.pred  	%p517, %p244, %p245;
$L__BB5_332:
	selp.b32 	%r1543, %r1572, %r1578, %p517;
	selp.b32 	%r1542, %r1573, %r1579, %p517;
	selp.u32 	%r946, 1, 0, %p517;
	add.s32 	%r665, %r652, %r946;
	not.pred 	%p246, %p517;
	selp.u32 	%r947, 1, 0, %p246;
	add.s32 	%r666, %r653, %r947;
	selp.b32 	%r667, %r652, %r653, %p517;
	@%p517 bra 	$L__BB5_334;
	shl.b32 	%r948, %r666, 3;
	add.s32 	%r950, %r888, %r948;
	ld.shared.v2.u32 	{%r1578, %r1579}, [%r950];
	bra.uni 	$L__BB5_335;
$L__BB5_334:
	shl.b32 	%r951, %r665, 3;
	add.s32 	%r953, %r888, %r951;
	ld.shared.v2.u32 	{%r1572, %r1573}, [%r953];
$L__BB5_335:
	setp.ge.s32 	%p248, %r665, %r589;
	mov.pred 	%p518, 0;
	@%p248 bra 	$L__BB5_338;
	setp.ge.s32 	%p250, %r666, %r588;
	setp.lt.s32 	%p251, %r1572, %r1578;
	or.pred  	%p252, %p250, %p251;
	mov.pred 	%p518, -1;
	@%p252 bra 	$L__BB5_338;
	setp.ge.s32 	%p253, %r1578, %r1572;
	setp.lt.s32 	%p254, %r1573, %r1579;
	and.pred  	%p518, %p253, %p254;
$L__BB5_338:
	selp.b32 	%r1541, %r1572, %r1578, %p518;
	selp.b32 	%r1540, %r1573, %r1579, %p518;
	selp.u32 	%r954, 1, 0, %p518;
	add.s32 	%r678, %r665, %r954;
	not.pred 	%p255, %p518;
	selp.u32 	%r955, 1, 0, %p255;
	add.s32 	%r679, %r666, %r955;
	selp.b32 	%r680, %r665, %r666, %p518;
	@%p518 bra 	$L__BB5_340;
	shl.b32 	%r956, %r679, 3;
	add.s32 	%r958, %r888, %r956;
	ld.shared.v2.u32 	{%r1578, %r1579}, [%r958];
	bra.uni 	$L__BB5_341;
$L__BB5_340:
	shl.b32 	%r959, %r678, 3;
	add.s32 	%r961, %r888, %r959;
	ld.shared.v2.u32 	{%r1572, %r1573}, [%r961];
$L__BB5_341:
	setp.ge.s32 	%p257, %r678, %r589;
	mov.pred 	%p519, 0;
	@%p257 bra 	$L__BB5_344;
	setp.ge.s32 	%p259, %r679, %r588;
	setp.lt.s32 	%p260, %r1572, %r1578;
	or.pred  	%p261, %p259, %p260;
	mov.pred 	%p519, -1;
	@%p261 bra 	$L__BB5_344;
	setp.ge.s32 	%p262, %r1578, %r1572;
	setp.lt.s32 	%p263, %r1573, %r1579;
	and.pred  	%p519, %p262, %p263;
$L__BB5_344:
	selp.b32 	%r1539, %r1572, %r1578, %p519;
	selp.b32 	%r1538, %r1573, %r1579, %p519;
	selp.u32 	%r962, 1, 0, %p519;
	add.s32 	%r691, %r678, %r962;
	not.pred 	%p264, %p519;
	selp.u32 	%r963, 1, 0, %p264;
	add.s32 	%r692, %r679, %r963;
	selp.b32 	%r693, %r678, %r679, %p519;
	@%p519 bra 	$L__BB5_346;
	shl.b32 	%r964, %r692, 3;
	mov.u32 	%r965, _ZZN3cub18CUB_300001_SM_10006detail10merge_sort30DeviceMergeSortBlockSortKernelINS2_10policy_hubIN6thrust24THRUST_300001_SM_1000_NS12zip_iteratorIN4cuda3std3__45tupleIJNS6_6detail15normal_iteratorINS6_10device_ptrIiEEEESG_EEEEEE9Policy600ESI_NSD_INSE_IfEEEESI_SM_jNSA_4lessINSB_IJiiEEEEESO_fEEvbT0_T1_T2_T3_T4_PT6_PT7_T5_NS1_7vsmem_tEE19static_temp_storage;
	add.s32 	%r966, %r965, %r964;
	ld.shared.v2.u32 	{%r1578, %r1579}, [%r966];
	bra.uni 	$L__BB5_347;
$L__BB5_346:
	shl.b32 	%r967, %r691, 3;
	mov.u32 	%r968, _ZZN3cub18CUB_300001_SM_10006detail10merge_sort30DeviceMergeSortBlockSortKernelINS2_10policy_hubIN6thrust24THRUST_300001_SM_1000_NS12zip_iteratorIN4cuda3std3__45tupleIJNS6_6detail15normal_iteratorINS6_10device_ptrIiEEEESG_EEEEEE9Policy600ESI_NSD_INSE_IfEEEESI_SM_jNSA_4lessINSB_IJiiEEEEESO_fEEvbT0_T1_T2_T3_T4_PT6_PT7_T5_NS1_7vsmem_tEE19static_temp_storage;
	add.s32 	%r969, %r968, %r967;
	ld.shared.v2.u32 	{%r1572, %r1573}, [%r969];
$L__BB5_347:
	setp.ge.s32 	%p266, %r691, %r589;
	mov.pred 	%p520, 0;
	@%p266 bra 	$L__BB5_350;
	setp.ge.s32 	%p268, %r692, %r588;
	setp.lt.s32 	%p269, %r1572, %r1578;
	or.pred  	%p270, %p268, %p269;
	mov.pred 	%p520, -1;
	@%p270 bra 	$L__BB5_350;
	setp.ge.s32 	%p271, %r1578, %r1572;
	setp.lt.s32 	%p272, %r1573, %r1579;
	and.pred  	%p520, %p271, %p272;
$L__BB5_350:
	selp.b32 	%r1537, %r1572, %r1578, %p520;
	selp.b32 	%r1536, %r1573, %r1579, %p520;
	selp.b32 	%r970, %r691, %r692, %p520;
	bar.sync 	0;
	shl.b32 	%r971, %r882, 6;
	mov.u32 	%r972, _ZZN3cub18CUB_300001_SM_10006detail10merge_sort30DeviceMergeSortBlockSortKernelINS2_10policy_hubIN6thrust24THRUST_300001_SM_1000_NS12zip_iteratorIN4cuda3std3__45tupleIJNS6_6detail15normal_iteratorINS6_10device_ptrIiEEEESG_EEEEEE9Policy600ESI_NSD_INSE_IfEEEESI_SM_jNSA_4lessINSB_IJiiEEEEESO_fEEvbT0_T1_T2_T3_T4_PT6_PT7_T5_NS1_7vsmem_tEE19static_temp_storage;
	add.s32 	%r973, %r972, %r971;
	shl.b32 	%r974, %r882, 5;
	sub.s32 	%r975, %r973, %r974;
	st.shared.v4.f32 	[%r975], {%f358, %f359, %f360, %f361};
	st.shared.v4.f32 	[%r975+16], {%f362, %f363, %f364, %f365};
	bar.sync 	0;
	shl.b32 	%r976, %r615, 2;
	add.s32 	%r977, %r972, %r976;
	ld.shared.f32 	%f358, [%r977];
	shl.b32 	%r978, %r628, 2;
	add.s32 	%r979, %r972, %r978;
	ld.shared.f32 	%f359, [%r979];
	shl.b32 	%r980, %r641, 2;
	add.s32 	%r981, %r972, %r980;
	ld.shared.f32 	%f360, [%r981];
	shl.b32 	%r982, %r654, 2;
	add.s32 	%r983, %r972, %r982;
	ld.shared.f32 	%f361, [%r983];
	shl.b32 	%r984, %r667, 2;
	add.s32 	%r985, %r972, %r984;
	ld.shared.f32 	%f362, [%r985];
	shl.b32 	%r986, %r680, 2;
	add.s32 	%r987, %r972, %r986;
	ld.shared.f32 	%f363, [%r987];
	shl.b32 	%r988, %r693, 2;
	add.s32 	%r989, %r972, %r988;
	ld.shared.f32 	%f364, [%r989];
	shl.b32 	%r990, %r970, 2;
	add.s32 	%r991, %r972, %r990;
	ld.shared.f32 	%f365, [%r991];
	shl.b32 	%r1568, %r585, 1;
	setp.lt.u32 	%p273, %r585, 129;
	@%p273 bra 	$L__BB5_300;
	ld.param.s8 	%rs2, [_ZN3cub18CUB_300001_SM_10006detail10merge_sort30DeviceMergeSortBlockSortKernelINS2_10policy_hubIN6thrust24THRUST_300001_SM_1000_NS12zip_iteratorIN4cuda3std3__45tupleIJNS6_6detail15normal_iteratorINS6_10device_ptrIiEEEESG_EEEEEE9Policy600ESI_NSD_INSE_IfEEEESI_SM_jNSA_4lessINSB_IJiiEEEEESO_fEEvbT0_T1_T2_T3_T4_PT6_PT7_T5_NS1_7vsmem_tE_param_0];
	shl.b32 	%r993, %r882, 3;
	and.b32  	%r994, %r993, 7936;
	and.b32  	%r995, %r882, 31;
	or.b32  	%r706, %r994, %r995;
	or.b32  	%r707, %r706, 32;
	or.b32  	%r708, %r706, 96;
	or.b32  	%r709, %r706, 64;
	or.b32  	%r710, %r706, 160;
	or.b32  	%r711, %r706, 128;
	or.b32  	%r712, %r706, 192;
	or.b32  	%r713, %r706, 224;
	bar.sync 	0;
	setp.eq.s16 	%p274, %rs2, 0;
	@%p274 bra 	$L__BB5_388;
	st.shared.v2.u32 	[%r381], {%r1567, %r1566};
	st.shared.v2.u32 	[%r386+8], {%r1549, %r1548};
	st.shared.v2.u32 	[%r389+16], {%r1547, %r1546};
	st.shared.v2.u32 	[%r392+24], {%r1545, %r1544};
	st.shared.v2.u32 	[%r395+32], {%r1543, %r1542};
	st.shared.v2.u32 	[%r398+40], {%r1541, %r1540};
	st.shared.v2.u32 	[%r401+48], {%r1539, %r1538};
	st.shared.v2.u32 	[%r404+56], {%r1537, %r1536};
	bar.warp.sync 	-1;
	ld.shared.v2.u32 	{%r715, %r714}, [%r373];
	ld.shared.v2.u32 	{%r717, %r716}, [%r374+256];
	ld.shared.v2.u32 	{%r719, %r718}, [%r375+512];
	ld.shared.v2.u32 	{%r721, %r720}, [%r376+768];
	ld.shared.v2.u32 	{%r723, %r722}, [%r377+1024];
	ld.shared.v2.u32 	{%r725, %r724}, [%r378+1280];
	ld.shared.v2.u32 	{%r727, %r726}, [%r379+1536];
	ld.shared.v2.u32 	{%r729, %r728}, [%r380+1792];
	setp.eq.s32 	%p275, %r882, 0;
	@%p275 bra 	$L__BB5_353;
	bra.uni 	$L__BB5_354;
$L__BB5_353:
	st.volatile.shared.u32 	[_ZZN3cub18CUB_300001_SM_10006detail10merge_sort30DeviceMergeSortBlockSortKernelINS2_10policy_hubIN6thrust24THRUST_300001_SM_1000_NS12zip_iteratorIN4cuda3std3__45tupleIJNS6_6detail15normal_iteratorINS6_10device_ptrIiEEEESG_EEEEEE9Policy600ESI_NSD_INSE_IfEEEESI_SM_jNSA_4lessINSB_IJiiEEEEESO_fEEvbT0_T1_T2_T3_T4_PT6_PT7_T5_NS1_7vsmem_tEE19static_temp_storage+16896], %r303;
$L__BB5_354:
	bar.sync 	0;
	ld.volatile.shared.u32 	%r746, [_ZZN3cub18CUB_300001_SM_10006detail10merge_sort30DeviceMergeSortBlockSortKernelINS2_10policy_hubIN6thrust24THRUST_300001_SM_1000_NS12zip_iteratorIN4cuda3std3__45tupleIJNS6_6detail15normal_iteratorINS6_10device_ptrIiEEEESG_EEEEEE9Policy600ESI_NSD_INSE_IfEEEESI_SM_jNSA_4lessINSB_IJiiEEEEESO_fEEvbT0_T1_T2_T3_T4_PT6_PT7_T5_NS1_7vsmem_tEE19static_temp_storage+16896];
	cvt.u64.u32 	%rd57, %r994;
	mov.u32 	%r999, %ctaid.x;
	shl.b32 	%r1000, %r999, 11;
	or.b32  	%r1001, %r995, %r1000;
	cvt.u64.u32 	%rd58, %r1001;
	add.s64 	%rd30, %rd58, %rd57;
	setp.ge.s32 	%p276, %r706, %r746;
	cvta.to.global.u64 	%rd59, %rd39;
	shl.b64 	%rd60, %rd30, 2;
	add.s64 	%rd31, %rd59, %rd60;
	cvta.to.global.u64 	%rd61, %rd40;
	add.s64 	%rd32, %rd61, %rd60;
	@%p276 bra 	$L__BB5_356;
	st.global.u32 	[%rd31], %r715;
	st.global.u32 	[%rd32], %r714;
$L__BB5_356:
	setp.ge.s32 	%p277, %r707, %r746;
	@%p277 bra 	$L__BB5_358;
	st.global.u32 	[%rd31+128], %r717;
	st.global.u32 	[%rd32+128], %r716;
$L__BB5_358:
	setp.ge.s32 	%p278, %r709, %r746;
	@%p278 bra 	$L__BB5_360;
	st.global.u32 	[%rd31+256], %r719;
	st.global.u32 	[%rd32+256], %r718;
$L__BB5_360:
	setp.ge.s32 	%p279, %r708, %r746;
	@%p279 bra 	$L__BB5_362;
	st.global.u32 	[%rd31+384], %r721;
	st.global.u32 	[%rd32+384], %r720;
$L__BB5_362:
	setp.ge.s32 	%p280, %r711, %r746;
	@%p280 bra 	$L__BB5_364;
	st.global.u32 	[%rd31+512], %r723;
	st.global.u32 	[%rd32+512], %r722;
$L__BB5_364:
	setp.ge.s32 	%p281, %r710, %r746;
	@%p281 bra 	$L__BB5_366;
	st.global.u32 	[%rd31+640], %r725;
	st.global.u32 	[%rd32+640], %r724;
$L__BB5_366:
	setp.ge.s32 	%p282, %r712, %r746;
	@%p282 bra 	$L__BB5_368;
	st.global.u32 	[%rd31+768], %r727;
	st.global.u32 	[%rd32+768], %r726;
$L__BB5_368:
	setp.ge.s32 	%p283, %r713, %r746;
	@%p283 bra 	$L__BB5_370;
	st.global.u32 	[%rd31+896], %r729;
	st.global.u32 	[%rd32+896], %r728;
$L__BB5_370:
	setp.ne.s32 	%p284, %r882, 0;
	bar.sync 	0;
	st.shared.f32 	[%r324], %f358;
	st.shared.f32 	[%r326+4], %f359;
	st.shared.f32 	[%r328+8], %f360;
	st.shared.f32 	[%r330+12], %f361;
	st.shared.f32 	[%r332+16], %f362;
	st.shared.f32 	[%r334+20], %f363;
	st.shared.f32 	[%r336+24], %f364;
	st.shared.f32 	[%r338+28], %f365;
	bar.warp.sync 	-1;
	ld.shared.f32 	%f184, [%r308];
	ld.shared.f32 	%f185, [%r310+128];
	ld.shared.f32 	%f186, [%r312+256];
	ld.shared.f32 	%f187, [%r314+384];
	ld.shared.f32 	%f188, [%r316+512];
	ld.shared.f32 	%f189, [%r318+640];
	ld.shared.f32 	%f190, [%r320+768];
	ld.shared.f32 	%f191, [%r322+896];
	@%p284 bra 	$L__BB5_372;
	st.volatile.shared.u32 	[_ZZN3cub18CUB_300001_SM_10006detail10merge_sort30DeviceMergeSortBlockSortKernelINS2_10policy_hubIN6thrust24THRUST_300001_SM_1000_NS12zip_iteratorIN4cuda3std3__45tupleIJNS6_6detail15normal_iteratorINS6_10device_ptrIiEEEESG_EEEEEE9Policy600ESI_NSD_INSE_IfEEEESI_SM_jNSA_4lessINSB_IJiiEEEEESO_fEEvbT0_T1_T2_T3_T4_PT6_PT7_T5_NS1_7vsmem_tEE19static_temp_storage+8448], %r303;
$L__BB5_372:
	bar.sync 	0;
	ld.volatile.shared.u32 	%r747, [_ZZN3cub18CUB_300001_SM_10006detail10merge_sort30DeviceMergeSortBlockSortKernelINS2_10policy_hubIN6thrust24THRUST_300001_SM_1000_NS12zip_iteratorIN4cuda3std3__45tupleIJNS6_6detail15normal_iteratorINS6_10device_ptrIiEEEESG_EEEEEE9Policy600ESI_NSD_INSE_IfEEEESI_SM_jNSA_4lessINSB_IJiiEEEEESO_fEEvbT0_T1_T2_T3_T4_PT6_PT7_T5_NS1_7vsmem_tEE19static_temp_storage+8448];
	setp.ge.s32 	%p285, %r706, %r747;
	add.s64 	%rd33, %rd4, %rd60;
	@%p285 bra 	$L__BB5_374;
	st.global.f32 	[%rd33], %f184;
$L__BB5_374:
	setp.ge.s32 	%p286, %r707, %r747;
	@%p286 bra 	$L__BB5_376;
	st.global.f32 	[%rd33+128], %f185;
$L__BB5_376:
	setp.ge.s32 	%p287, %r709, %r747;
	@%p287 bra 	$L__BB5_378;
	st.global.f32 	[%rd33+256], %f186;
$L__BB5_378:
	setp.ge.s32 	%p288, %r708, %r747;
	@%p288 bra 	$L__BB5_380;
	st.global.f32 	[%rd33+384], %f187;
$L__BB5_380:
	setp.ge.s32 	%p289, %r711, %r747;
	@%p289 bra 	$L__BB5_382;
	st.global.f32 	[%rd33+512], %f188;
$L__BB5_382:
	setp.ge.s32 	%p290, %r710, %r747;
	@%p290 bra 	$L__BB5_384;
	st.global.f32 	[%rd33+640], %f189;
$L__BB5_384:
	setp.ge.s32 	%p291, %r712, %r747;
	@%p291 bra 	$L__BB5_386;
	st.global.f32 	[%rd33+768], %f190;
$L__BB5_386:
	setp.ge.s32 	%p292, %r713, %r747;
	@%p292 bra 	$L__BB5_424;
	st.global.f32 	[%rd33+896], %f191;
	bra.uni 	$L__BB5_424;
$L__BB5_388:
	st.shared.v2.u32 	[%r381], {%r1567, %r1566};
	st.shared.v2.u32 	[%r386+8], {%r1549, %r1548};
	st.shared.v2.u32 	[%r389+16], {%r1547, %r1546};
	st.shared.v2.u32 	[%r392+24], {%r1545, %r1544};
	st.shared.v2.u32 	[%r395+32], {%r1543, %r1542};
	st.shared.v2.u32 	[%r398+40], {%r1541, %r1540};
	st.shared.v2.u32 	[%r401+48], {%r1539, %r1538};
	st.shared.v2.u32 	[%r404+56], {%r1537, %r1536};
	bar.warp.sync 	-1;
	ld.shared.v2.u32 	{%r731, %r730}, [%r373];
	ld.shared.v2.u32 	{%r733, %r732}, [%r374+256];
	ld.shared.v2.u32 	{%r735, %r734}, [%r375+512];
	ld.shared.v2.u32 	{%r737, %r736}, [%r376+768];
	ld.shared.v2.u32 	{%r739, %r738}, [%r377+1024];
	ld.shared.v2.u32 	{%r741, %r740}, [%r378+1280];
	ld.shared.v2.u32 	{%r743, %r742}, [%r379+1536];
	ld.shared.v2.u32 	{%r745, %r744}, [%r380+1792];
	setp.eq.s32 	%p293, %r882, 0;
	@%p293 bra 	$L__BB5_389;
	bra.uni 	$L__BB5_390;
$L__BB5_389:
	st.volatile.shared.u32 	[_ZZN3cub18CUB_300001_SM_10006detail10merge_sort30DeviceMergeSortBlockSortKernelINS2_10policy_hubIN6thrust24THRUST_300001_SM_1000_NS12zip_iteratorIN4cuda3std3__45tupleIJNS6_6detail15normal_iteratorINS6_10device_ptrIiEEEESG_EEEEEE9Policy600ESI_NSD_INSE_IfEEEESI_SM_jNSA_4lessINSB_IJiiEEEEESO_fEEvbT0_T1_T2_T3_T4_PT6_PT7_T5_NS1_7vsmem_tEE19static_temp_storage+16896], %r303;
$L__BB5_390:
	ld.param.u64 	%rd92, [_ZN3cub18CUB_300001_SM_10006detail10merge_sort30DeviceMergeSortBlockSortKernelINS2_10policy_hubIN6thrust24THRUST_300001_SM_1000_NS12zip_iteratorIN4cuda3std3__45tupleIJNS6_6detail15normal_iteratorINS6_10device_ptrIiEEEESG_EEEEEE9Policy600ESI_NSD_INSE_IfEEEESI_SM_jNSA_4lessINSB_IJiiEEEEESO_fEEvbT0_T1_T2_T3_T4_PT6_PT7_T5_NS1_7vsmem_tE_param_6];
	bar.sync 	0;
	ld.volatile.shared.u32 	%r748, [_ZZN3cub18CUB_300001_SM_10006detail10merge_sort30DeviceMergeSortBlockSortKernelINS2_10policy_hubIN6thrust24THRUST_300001_SM_1000_NS12zip_iteratorIN4cuda3std3__45tupleIJNS6_6detail15normal_iteratorINS6_10device_ptrIiEEEESG_EEEEEE9Policy600ESI_NSD_INSE_IfEEEESI_SM_jNSA_4lessINSB_IJiiEEEEESO_fEEvbT0_T1_T2_T3_T4_PT6_PT7_T5_NS1_7vsmem_tEE19static_temp_storage+16896];
	setp.ge.s32 	%p294, %r706, %r748;
	cvt.u64.u32 	%rd63, %r706;
	mov.u32 	%r1002, %ctaid.x;
	shl.b32 	%r1003, %r1002, 11;
	cvt.u64.u32 	%rd64, %r1003;
	add.s64 	%rd34, %rd63, %rd64;
	cvta.to.global.u64 	%rd65, %rd92;
	shl.b64 	%rd66, %rd34, 3;
	add.s64 	%rd35, %rd65, %rd66;
	@%p294 bra 	$L__BB5_392;
	st.global.u32 	[%rd35], %r731;
	st.global.u32 	[%rd35+4], %r730;
$L__BB5_392:
	setp.ge.s32 	%p295, %r707, %r748;
	@%p295 bra 	$L__BB5_394;
	st.global.u32 	[%rd35+256], %r733;
	st.global.u32 	[%rd35+260], %r732;
$L__BB5_394:
	setp.ge.s32 	%p296, %r709, %r748;
	@%p296 bra 	$L__BB5_396;
	st.global.u32 	[%rd35+512], %r735;
	st.global.u32 	[%rd35+516], %r734;
$L__BB5_396:
	setp.ge.s32 	%p297, %r708, %r748;
	@%p297 bra 	$L__BB5_398;
	st.global.u32 	[%rd35+768], %r737;
	st.global.u32 	[%rd35+772], %r736;
$L__BB5_398:
	setp.ge.s32 	%p298, %r711, %r748;
	@%p298 bra 	$L__BB5_400;
	st.global.u32 	[%rd35+1024], %r739;
	st.global.u32 	[%rd35+1028], %r738;
$L__BB5_400:
	setp.ge.s32 	%p299, %r710, %r748;
	@%p299 bra 	$L__BB5_402;
	st.global.u32 	[%rd35+1280], %r741;
	st.global.u32 	[%rd35+1284], %r740;
$L__BB5_402:
	setp.ge.s32 	%p300, %r712, %r748;
	@%p300 bra 	$L__BB5_404;
	st.global.u32 	[%rd35+1536], %r743;
	st.global.u32 	[%rd35+1540], %r742;
$L__BB5_404:
	setp.ge.s32 	%p301, %r713, %r748;
	@%p301 bra 	$L__BB5_406;
	st.global.u32 	[%rd35+1792], %r745;
	st.global.u32 	[%rd35+1796], %r744;
$L__BB5_406:
	setp.ne.s32 	%p302, %r882, 0;
	bar.sync 	0;
	st.shared.f32 	[%r324], %f358;
	st.shared.f32 	[%r326+4], %f359;
	st.shared.f32 	[%r328+8], %f360;
	st.shared.f32 	[%r330+12], %f361;
	st.shared.f32 	[%r332+16], %f362;
	st.shared.f32 	[%r334+20], %f363;
	st.shared.f32 	[%r336+24], %f364;
	st.shared.f32 	[%r338+28], %f365;
	bar.warp.sync 	-1;
	ld.shared.f32 	%f192, [%r308];
	ld.shared.f32 	%f193, [%r310+128];
	ld.shared.f32 	%f194, [%r312+256];
	ld.shared.f32 	%f195, [%r314+384];
	ld.shared.f32 	%f196, [%r316+512];
	ld.shared.f32 	%f197, [%r318+640];
	ld.shared.f32 	%f198, [%r320+768];
	ld.shared.f32 	%f199, [%r322+896];
	@%p302 bra 	$L__BB5_408;
	st.volatile.shared.u32 	[_ZZN3cub18CUB_300001_SM_10006detail10merge_sort30DeviceMergeSortBlockSortKernelINS2_10policy_hubIN6thrust24THRUST_300001_SM_1000_NS12zip_iteratorIN4cuda3std3__45tupleIJNS6_6detail15normal_iteratorINS6_10device_ptrIiEEEESG_EEEEEE9Policy600ESI_NSD_INSE_IfEEEESI_SM_jNSA_4lessINSB_IJiiEEEEESO_fEEvbT0_T1_T2_T3_T4_PT6_PT7_T5_NS1_7vsmem_tEE19static_temp_storage+8448], %r303;
$L__BB5_408:
	ld.param.u64 	%rd94, [_ZN3cub18CUB_300001_SM_10006detail10merge_sort30DeviceMergeSortBlockSortKernelINS2_10policy_hubIN6thrust24THRUST_300001_SM_1000_NS12zip_iteratorIN4cuda3std3__45tupleIJNS6_6detail15normal_iteratorINS6_10device_ptrIiEEEESG_EEEEEE9Policy600ESI_NSD_INSE_IfEEEESI_SM_jNSA_4lessINSB_IJiiEEEEESO_fEEvbT0_T1_T2_T3_T4_PT6_PT7_T5_NS1_7vsmem_tE_param_7];
	bar.sync 	0;
	ld.volatile.shared.u32 	%r749, [_ZZN3cub18CUB_300001_SM_10006detail10merge_sort30DeviceMergeSortBlockSortKernelINS2_10policy_hubIN6thrust24THRUST_300001_SM_1000_NS12zip_iteratorIN4cuda3std3__45tupleIJNS6_6detail15normal_iteratorINS6_10device_ptrIiEEEESG_EEEEEE9Policy600ESI_NSD_INSE_IfEEEESI_SM_jNSA_4lessINSB_IJiiEEEEESO_fEEvbT0_T1_T2_T3_T4_PT6_PT7_T5_NS1_7vsmem_tEE19static_temp_storage+8448];
	setp.ge.s32 	%p303, %r706, %r749;
	cvta.to.global.u64 	%rd67, %rd94;
	shl.b64 	%rd68, %rd34, 2;
	add.s64 	%rd36, %rd67, %rd68;
	@%p303 bra 	$L__BB5_410;
	st.global.f32 	[%rd36], %f192;
$L__BB5_410:
	setp.ge.s32 	%p304, %r707, %r749;
	@%p304 bra 	$L__BB5_412;
	st.global.f32 	[%rd36+128], %f193;
$L__BB5_412:
	setp.ge.s32 	%p305, %r709, %r749;
	@%p305 bra 	$L__BB5_414;
	st.global.f32 	[%rd36+256], %f194;
$L__BB5_414:
	setp.ge.s32 	%p306, %r708, %r749;
	@%p306 bra 	$L__BB5_416;
	st.global.f32 	[%rd36+384], %f195;
$L__BB5_416:
	setp.ge.s32 	%p307, %r711, %r749;
	@%p307 bra 	$L__BB5_418;
	st.global.f32 	[%rd36+512], %f196;
$L__BB5_418:
	setp.ge.s32 	%p308, %r710, %r749;
	@%p308 bra 	$L__BB5_420;
	st.global.f32 	[%rd36+640], %f197;
$L__BB5_420:
	setp.ge.s32 	%p309, %r712, %r749;
	@%p309 bra 	$L__BB5_422;
	st.global.f32 	[%rd36+768], %f198;
$L__BB5_422:
	setp.ge.s32 	%p310, %r713, %r749;
	@%p310 bra 	$L__BB5_424;
	st.global.f32 	[%rd36+896], %f199;
$L__BB5_424:
	ret;

}
	// .globl	_ZN3cub18CUB_300001_SM_10006detail10merge_sort30DeviceMergeSortPartitionKernelIN6thrust24THRUST_300001_SM_1000_NS12zip_iteratorIN4cuda3std3__45tupleIJNS5_6detail15normal_iteratorINS5_10device_ptrIiEEEESF_EEEEEjNS9_4lessINSA_IJiiEEEEESJ_EEvbT_PT2_T0_SO_PSO_T1_SO_i
.visible .entry _ZN3cub18CUB_300001_SM_10006detail10merge_sort30DeviceMergeSortPartitionKernelIN6thrust24THRUST_300001_SM_1000_NS12zip_iteratorIN4cuda3std3__45tupleIJNS5_6detail15normal_iteratorINS5_10device_ptrIiEEEESF_EEEEEjNS9_4lessINSA_IJiiEEEEESJ_EEvbT_PT2_T0_SO_PSO_T1_SO_i(
	.param .u8 _ZN3cub18CUB_300001_SM_10006detail10merge_sort30DeviceMergeSortPartitionKernelIN6thrust24THRUST_300001_SM_1000_NS12zip_iteratorIN4cuda3std3__45tupleIJNS5_6detail15normal_iteratorINS5_10device_ptrIiEEEESF_EEEEEjNS9_4lessINSA_IJiiEEEEESJ_EEvbT_PT2_T0_SO_PSO_T1_SO_i_param_0,
	.param .align 8 .b8 _ZN3cub18CUB_300001_SM_10006detail10merge_sort30DeviceMergeSortPartitionKernelIN6thrust24THRUST_300001_SM_1000_NS12zip_iteratorIN4cuda3std3__45tupleIJNS5_6detail15normal_iteratorINS5_10device_ptrIiEEEESF_EEEEEjNS9_4lessINSA_IJiiEEEEESJ_EEvbT_PT2_T0_SO_PSO_T1_SO_i_param_1[16],
	.param .u64 .ptr .align 1 _ZN3cub18CUB_300001_SM_10006detail10merge_sort30DeviceMergeSortPartitionKernelIN6thrust24THRUST_300001_SM_1000_NS12zip_iteratorIN4cuda3std3__45tupleIJNS5_6detail15normal_iteratorINS5_10device_ptrIiEEEESF_EEEEEjNS9_4lessINSA_IJiiEEEEESJ_EEvbT_PT2_T0_SO_PSO_T1_SO_i_param_2,
	.param .u32 _ZN3cub18CUB_300001_SM_10006detail10merge_sort30DeviceMergeSortPartitionKernelIN6thrust24THRUST_300001_SM_1000_NS12zip_iteratorIN4cuda3std3__45tupleIJNS5_6detail15normal_iteratorINS5_10device_ptrIiEEEESF_EEEEEjNS9_4lessINSA_IJiiEEEEESJ_EEvbT_PT2_T0_SO_PSO_T1_SO_i_param_3,
	.param .u32 _ZN3cub18CUB_300001_SM_10006detail10merge_sort30DeviceMergeSortPartitionKernelIN6thrust24THRUST_300001_SM_1000_NS12zip_iteratorIN4cuda3std3__45tupleIJNS5_6detail15normal_iteratorINS5_10device_ptrIiEEEESF_EEEEEjNS9_4lessINSA_IJiiEEEEESJ_EEvbT_PT2_T0_SO_PSO_T1_SO_i_param_4,
	.param .u64 .ptr .align 1 _ZN3cub18CUB_300001_SM_10006detail10merge_sort30DeviceMergeSortPartitionKernelIN6thrust24THRUST_300001_SM_1000_NS12zip_iteratorIN4cuda3std3__45tupleIJNS5_6detail15normal_iteratorINS5_10device_ptrIiEEEESF_EEEEEjNS9_4lessINSA_IJiiEEEEESJ_EEvbT_PT2_T0_SO_PSO_T1_SO_i_param_5,
	.param .align 1 .b8 _ZN3cub18CUB_300001_SM_10006detail10merge_sort30DeviceMergeSortPartitionKernelIN6thrust24THRUST_300001_SM_1000_NS12zip_iteratorIN4cuda3std3__45tupleIJNS5_6detail15normal_iteratorINS5_10device_ptrIiEEEESF_EEEEEjNS9_4lessINSA_IJiiEEEEESJ_EEvbT_PT2_T0_SO_PSO_T1_SO_i_param_6[1],
	.param .u32 _ZN3cub18CUB_300001_SM_10006detail10merge_sort30DeviceMergeSortPartitionKernelIN6thrust24THRUST_300001_SM_1000_NS12zip_iteratorIN4cuda3std3__45tupleIJNS5_6detail15normal_iteratorINS5_10device_ptrIiEEEESF_EEEEEjNS9_4lessINSA_IJiiEEEEESJ_EEvbT_PT2_T0_SO_PSO_T1_SO_i_param_7,
	.param .u32 _ZN3cub18CUB_300001_SM_10006detail10merge_sort30DeviceMergeSortPartitionKernelIN6thrust24THRUST_300001_SM_1000_NS12zip_iteratorIN4cuda3std3__45tupleIJNS5_6detail15normal_iteratorINS5_10device_ptrIiEEEESF_EEEEEjNS9_4lessINSA_IJiiEEEEESJ_EEvbT_PT2_T0_SO_PSO_T1_SO_i_param_8
)
{
	.reg .pred 	%p<22>;
	.reg .b16 	%rs<2>;
	.reg .b32 	%r<78>;
	.reg .b64 	%rd<38>;

	ld.param.u64 	%rd15, [_ZN3cub18CUB_300001_SM_10006detail10merge_sort30DeviceMergeSortPartitionKernelIN6thrust24THRUST_300001_SM_1000_NS12zip_iteratorIN4cuda3std3__45tupleIJNS5_6detail15normal_iteratorINS5_10device_ptrIiEEEESF_EEEEEjNS9_4lessINSA_IJiiEEEEESJ_EEvbT_PT2_T0_SO_PSO_T1_SO_i_param_1+8];
	ld.param.u64 	%rd14, [_ZN3cub18CUB_300001_SM_10006detail10merge_sort30DeviceMergeSortPartitionKernelIN6thrust24THRUST_300001_SM_1000_NS12zip_iteratorIN4cuda3std3__45tupleIJNS5_6detail15normal_iteratorINS5_10device_ptrIiEEEESF_EEEEEjNS9_4lessINSA_IJiiEEEEESJ_EEvbT_PT2_T0_SO_PSO_T1_SO_i_param_1];
	ld.param.s8 	%rs1, [_ZN3cub18CUB_300001_SM_10006detail10merge_sort30DeviceMergeSortPartitionKernelIN6thrust24THRUST_300001_SM_1000_NS12zip_iteratorIN4cuda3std3__45tupleIJNS5_6detail15normal_iteratorINS5_10device_ptrIiEEEESF_EEEEEjNS9_4lessINSA_IJiiEEEEESJ_EEvbT_PT2_T0_SO_PSO_T1_SO_i_param_0];
	ld.param.u64 	%rd16, [_ZN3cub18CUB_300001_SM_10006detail10merge_sort30DeviceMergeSortPartitionKernelIN6thrust24THRUST_300001_SM_1000_NS12zip_iteratorIN4cuda3std3__45tupleIJNS5_6detail15normal_iteratorINS5_10device_ptrIiEEEESF_EEEEEjNS9_4lessINSA_IJiiEEEEESJ_EEvbT_PT2_T0_SO_PSO_T1_SO_i_param_2];
	ld.param.u32 	%r26, [_ZN3cub18CUB_300001_SM_10006detail10merge_sort30DeviceMergeSortPartitionKernelIN6thrust24THRUST_300001_SM_1000_NS12zip_iteratorIN4cuda3std3__45tupleIJNS5_6detail15normal_iteratorINS5_10device_ptrIiEEEESF_EEEEEjNS9_4lessINSA_IJiiEEEEESJ_EEvbT_PT2_T0_SO_PSO_T1_SO_i_param_3];
	ld.param.u32 	%r27, [_ZN3cub18CUB_300001_SM_10006detail10merge_sort30DeviceMergeSortPartitionKernelIN6thrust24THRUST_300001_SM_1000_NS12zip_iteratorIN4cuda3std3__45tupleIJNS5_6detail15normal_iteratorINS5_10device_ptrIiEEEESF_EEEEEjNS9_4lessINSA_IJiiEEEEESJ_EEvbT_PT2_T0_SO_PSO_T1_SO_i_param_4];
	ld.param.u64 	%rd17, [_ZN3cub18CUB_300001_SM_10006detail10merge_sort30DeviceMergeSortPartitionKernelIN6thrust24THRUST_300001_SM_1000_NS12zip_iteratorIN4cuda3std3__45tupleIJNS5_6detail15normal_iteratorINS5_10device_ptrIiEEEESF_EEEEEjNS9_4lessINSA_IJiiEEEEESJ_EEvbT_PT2_T0_SO_PSO_T1_SO_i_param_5];
	ld.param.u32 	%r28, [_ZN3cub18CUB_300001_SM_10006detail10merge_sort30DeviceMergeSortPartitionKernelIN6thrust24THRUST_300001_SM_1000_NS12zip_iteratorIN4cuda3std3__45tupleIJNS5_6detail15normal_iteratorINS5_10device_ptrIiEEEESF_EEEEEjNS9_4lessINSA_IJiiEEEEESJ_EEvbT_PT2_T0_SO_PSO_T1_SO_i_param_7];
	ld.param.u32 	%r29, [_ZN3cub18CUB_300001_SM_10006detail10merge_sort30DeviceMergeSortPartitionKernelIN6thrust24THRUST_300001_SM_1000_NS12zip_iteratorIN4cuda3std3__45tupleIJNS5_6detail15normal_iteratorINS5_10device_ptrIiEEEESF_EEEEEjNS9_4lessINSA_IJiiEEEEESJ_EEvbT_PT2_T0_SO_PSO_T1_SO_i_param_8];
	cvta.to.global.u64 	%rd1, %rd17;
	mov.u32 	%r30, %ntid.x;
	mov.u32 	%r31, %ctaid.x;
	mov.u32 	%r32, %tid.x;
	mad.lo.s32 	%r1, %r30, %r31, %r32;
	setp.ge.u32 	%p5, %r1, %r27;
	@%p5 bra 	$L__BB6_15;
	cvta.to.global.u64 	%rd2, %rd14;
	shr.u32 	%r33, %r28, 1;
	add.s32 	%r2, %r28, -1;
	neg.s32 	%r34, %r28;
	and.b32  	%r35, %r1, %r34;
	mul.lo.s32 	%r36, %r29, %r35;
	mul.lo.s32 	%r37, %r29, %r33;
	min.u32 	%r3, %r36, %r26;
	not.b32 	%r38, %r36;
	min.u32 	%r39, %r37, %r38;
	add.s32 	%r40, %r39, %r36;
	min.u32 	%r4, %r40, %r26;
	not.b32 	%r41, %r4;
	min.u32 	%r42, %r37, %r41;
	add.s32 	%r43, %r42, %r4;
	min.u32 	%r5, %r43, %r26;
	// begin inline asm
	griddepcontrol.wait;
	// end inline asm
	add.s32 	%r44, %r1, 1;
	setp.ne.s32 	%p6, %r44, %r27;
	@%p6 bra 	$L__BB6_3;
	mul.wide.u32 	%rd36, %r1, 4;
	add.s64 	%rd37, %rd1, %rd36;
	st.global.u32 	[%rd37], %r4;
	bra.uni 	$L__BB6_15;
$L__BB6_3:
	sub.s32 	%r45, %r5, %r3;
	and.b32  	%r46, %r2, %r1;
	mul.lo.s32 	%r47, %r46, %r29;
	min.u32 	%r6, %r47, %r45;
	setp.eq.s16 	%p7, %rs1, 0;
	@%p7 bra 	$L__BB6_9;
	sub.s32 	%r48, %r4, %r3;
	sub.s32 	%r49, %r5, %r4;
	max.u32 	%r50, %r6, %r49;
	sub.s32 	%r77, %r50, %r49;
	min.u32 	%r73, %r48, %r6;
	setp.ge.u32 	%p8, %r77, %r73;
	@%p8 bra 	$L__BB6_14;
	cvta.to.global.u64 	%rd4, %rd15;
	cvt.u64.u32 	%rd5, %r4;
	cvt.u64.u32 	%rd6, %r3;
$L__BB6_6:
	sub.s32 	%r51, %r73, %r77;
	shr.u32 	%r52, %r51, 1;
	add.s32 	%r11, %r52, %r77;
	cvt.u64.u32 	%rd18, %r11;
	add.s64 	%rd7, %rd18, %rd6;
	shl.b64 	%rd19, %rd7, 2;
	add.s64 	%rd20, %rd2, %rd19;
	ld.global.u32 	%r12, [%rd20];
	not.b32 	%r53, %r11;
	add.s32 	%r54, %r6, %r53;
	cvt.u64.u32 	%rd21, %r54;
	add.s64 	%rd8, %rd21, %rd5;
	shl.b64 	%rd22, %rd8, 2;
	add.s64 	%rd23, %rd2, %rd22;
	ld.global.u32 	%r13, [%rd23];
	setp.lt.s32 	%p10, %r13, %r12;
	mov.pred 	%p20, 0;
	@%p10 bra 	$L__BB6_8;
	add.s64 	%rd25, %rd4, %rd22;
	ld.global.u32 	%r55, [%rd25];
	add.s64 	%rd27, %rd4, %rd19;
	ld.global.u32 	%r57, [%rd27];
	setp.lt.s32 	%p11, %r12, %r13;
	setp.ge.s32 	%p12, %r55, %r57;
	or.pred  	%p20, %p11, %p12;
$L__BB6_8:
	add.s32 	%r59, %r11, 1;
	selp.b32 	%r77, %r59, %r77, %p20;
	selp.b32 	%r73, %r73, %r11, %p20;
	setp.lt.u32 	%p13, %r77, %r73;
	@%p13 bra 	$L__BB6_6;
	bra.uni 	$L__BB6_14;
$L__BB6_9:
	sub.s32 	%r60, %r4, %r3;
	sub.s32 	%r61, %r5, %r4;
	max.u32 	%r62, %r6, %r61;
	sub.s32 	%r77, %r62, %r61;
	min.u32 	%r75, %r60, %r6;
	setp.ge.u32 	%p14, %r77, %r75;
	@%p14 bra 	$L__BB6_14;
	cvta.to.global.u64 	%rd9, %rd16;
	cvt.u64.u32 	%rd10, %r4;
	cvt.u64.u32 	%rd11, %r3;
$L__BB6_11:
	sub.s32 	%r63, %r75, %r77;
	shr.u32 	%r64, %r63, 1;
	add.s32 	%r20, %r64, %r77;
	cvt.u64.u32 	%rd28, %r20;
	add.s64 	%rd29, %rd28, %rd11;
	shl.b64 	%rd30, %rd29, 3;
	add.s64 	%rd12, %rd9, %rd30;
	ld.global.u32 	%r21, [%rd12];
	not.b32 	%r65, %r20;
	add.s32 	%r66, %r6, %r65;
	cvt.u64.u32 	%rd31, %r66;
	add.s64 	%rd32, %rd31, %rd10;
	shl.b64 	%rd33, %rd32, 3;
	add.s64 	%rd13, %rd9, %rd33;
	ld.global.u32 	%r22, [%rd13];
	setp.lt.s32 	%p16, %r22, %r21;
	mov.pred 	%p21, 0;
	@%p16 bra 	$L__BB6_13;
	ld.global.u32 	%r67, [%rd13+4];
	ld.global.u32 	%r69, [%rd12+4];
	setp.lt.s32 	%p17, %r21, %r22;
	setp.ge.s32 	%p18, %r67, %r69;
	or.pred  	%p21, %p17, %p18;
$L__BB6_13:
	add.s32 	%r71, %r20, 1;
	selp.b32 	%r77, %r71, %r77, %p21;
	selp.b32 	%r75, %r75, %r20, %p21;
	setp.lt.u32 	%p19, %r77, %r75;
	@%p19 bra 	$L__BB6_11;
$L__BB6_14:
	add.s32 	%r72, %r77, %r3;
	mul.wide.u32 	%rd34, %r1, 4;
	add.s64 	%rd35, %rd1, %rd34;
	st.global.u32 	[%rd35], %r72;
$L__BB6_15:
	ret;

}
	// .globl	_ZN3cub18CUB_300001_SM_10006detail10merge_sort26DeviceMergeSortMergeKernelINS2_10policy_hubIN6thrust24THRUST_300001_SM_1000_NS12zip_iteratorIN4cuda3std3__45tupleIJNS6_6detail15normal_iteratorINS6_10device_ptrIiEEEESG_EEEEEE9Policy600ESI_NSD_INSE_IfEEEESI_SM_jNSA_4lessINSB_IJiiEEEEESO_fEEvbT2_T3_T4_PT6_PT7_T5_PSS_SS_NS1_7vsmem_tE
.visible .entry _ZN3cub18CUB_300001_SM_10006detail10merge_sort26DeviceMergeSortMergeKernelINS2_10policy_hubIN6thrust24THRUST_300001_SM_1000_NS12zip_iteratorIN4cuda3std3__45tupleIJNS6_6detail15normal_iteratorINS6_10device_ptrIiEEEESG_EEEEEE9Policy600ESI_NSD_INSE_IfEEEESI_SM_jNSA_4lessINSB_IJiiEEEEESO_fEEvbT2_T3_T4_PT6_PT7_T5_PSS_SS_NS1_7vsmem_tE(
	.param .u8 _ZN3cub18CUB_300001_SM_10006detail10merge_sort26DeviceMergeSortMergeKernelINS2_10policy_hubIN6thrust24THRUST_300001_SM_1000_NS12zip_iteratorIN4cuda3std3__45tupleIJNS6_6detail15normal_iteratorINS6_10device_ptrIiEEEESG_EEEEEE9Policy600ESI_NSD_INSE_IfEEEESI_SM_jNSA_4lessINSB_IJiiEEEEESO_fEEvbT2_T3_T4_PT6_PT7_T5_PSS_SS_NS1_7vsmem_tE_param_0,
	.param .align 8 .b8 _ZN3cub18CUB_300001_SM_10006detail10merge_sort26DeviceMergeSortMergeKernelINS2_10policy_hubIN6thrust24THRUST_300001_SM_1000_NS12zip_iteratorIN4cuda3std3__45tupleIJNS6_6detail15normal_iteratorINS6_10device_ptrIiEEEESG_EEEEEE9Policy600ESI_NSD_INSE_IfEEEESI_SM_jNSA_4lessINSB_IJiiEEEEESO_fEEvbT2_T3_T4_PT6_PT7_T5_PSS_SS_NS1_7vsmem_tE_param_1[16],
	.param .align 8 .b8 _ZN3cub18CUB_300001_SM_10006detail10merge_sort26DeviceMergeSortMergeKernelINS2_10policy_hubIN6thrust24THRUST_300001_SM_1000_NS12zip_iteratorIN4cuda3std3__45tupleIJNS6_6detail15normal_iteratorINS6_10device_ptrIiEEEESG_EEEEEE9Policy600ESI_NSD_INSE_IfEEEESI_SM_jNSA_4lessINSB_IJiiEEEEESO_fEEvbT2_T3_T4_PT6_PT7_T5_PSS_SS_NS1_7vsmem_tE_param_2[8],
	.param .u32 _ZN3cub18CUB_300001_SM_10006detail10merge_sort26DeviceMergeSortMergeKernelINS2_10policy_hubIN6thrust24THRUST_300001_SM_1000_NS12zip_iteratorIN4cuda3std3__45tupleIJNS6_6detail15normal_iteratorINS6_10device_ptrIiEEEESG_EEEEEE9Policy600ESI_NSD_INSE_IfEEEESI_SM_jNSA_4lessINSB_IJiiEEEEESO_fEEvbT2_T3_T4_PT6_PT7_T5_PSS_SS_NS1_7vsmem_tE_param_3,
	.param .u64 .ptr .align 1 _ZN3cub18CUB_300001_SM_10006detail10merge_sort26DeviceMergeSortMergeKernelINS2_10policy_hubIN6thrust24THRUST_300001_SM_1000_NS12zip_iteratorIN4cuda3std3__45tupleIJNS6_6detail15normal_iteratorINS6_10device_ptrIiEEEESG_EEEEEE9Policy600ESI_NSD_INSE_IfEEEESI_SM_jNSA_4lessINSB_IJiiEEEEESO_fEEvbT2_T3_T4_PT6_PT7_T5_PSS_SS_NS1_7vsmem_tE_param_4,
	.param .u64 .ptr .align 1 _ZN3cub18CUB_300001_SM_10006detail10merge_sort26DeviceMergeSortMergeKernelINS2_10policy_hubIN6thrust24THRUST_300001_SM_1000_NS12zip_iteratorIN4cuda3std3__45tupleIJNS6_6detail15normal_iteratorINS6_10device_ptrIiEEEESG_EEEEEE9Policy600ESI_NSD_INSE_IfEEEESI_SM_jNSA_4lessINSB_IJiiEEEEESO_fEEvbT2_T3_T4_PT6_PT7_T5_PSS_SS_NS1_7vsmem_tE_param_5,
	.param .align 1 .b8 _ZN3cub18CUB_300001_SM_10006detail10merge_sort26DeviceMergeSortMergeKernelINS2_10policy_hubIN6thrust24THRUST_300001_SM_1000_NS12zip_iteratorIN4cuda3std3__45tupleIJNS6_6detail15normal_iteratorINS6_10device_ptrIiEEEESG_EEEEEE9Policy600ESI_NSD_INSE_IfEEEESI_SM_jNSA_4lessINSB_IJiiEEEEESO_fEEvbT2_T3_T4_PT6_PT7_T5_PSS_SS_NS1_7vsmem_tE_param_6[1],
	.param .u64 .ptr .align 1 _ZN3cub18CUB_300001_SM_10006detail10merge_sort26DeviceMergeSortMergeKernelINS2_10policy_hubIN6thrust24THRUST_300001_SM_1000_NS12zip_iteratorIN4cuda3std3__45tupleIJNS6_6detail15normal_iteratorINS6_10device_ptrIiEEEESG_EEEEEE9Policy600ESI_NSD_INSE_IfEEEESI_SM_jNSA_4lessINSB_IJiiEEEEESO_fEEvbT2_T3_T4_PT6_PT7_T5_PSS_SS_NS1_7vsmem_tE_param_7,
	.param .u32 _ZN3cub18CUB_300001_SM_10006detail10merge_sort26DeviceMergeSortMergeKernelINS2_10policy_hubIN6thrust24THRUST_300001_SM_1000_NS12zip_iteratorIN4cuda3std3__45tupleIJNS6_6detail15normal_iteratorINS6_10device_ptrIiEEEESG_EEEEEE9Policy600ESI_NSD_INSE_IfEEEESI_SM_jNSA_4lessINSB_IJiiEEEEESO_fEEvbT2_T3_T4_PT6_PT7_T5_PSS_SS_NS1_7vsmem_tE_param_8,
	.param .align 8 .b8 _ZN3cub18CUB_300001_SM_10006detail10merge_sort26DeviceMergeSortMergeKernelINS2_10policy_hubIN6thrust24THRUST_300001_SM_1000_NS12zip_iteratorIN4cuda3std3__45tupleIJNS6_6detail15normal_iteratorINS6_10device_ptrIiEEEESG_EEEEEE9Policy600ESI_NSD_INSE_IfEEEESI_SM_jNSA_4lessINSB_IJiiEEEEESO_fEEvbT2_T3_T4_PT6_PT7_T5_PSS_SS_NS1_7vsmem_tE_param_9[8]
)
.maxntid 256
{
	.reg .pred 	%p<356>;
	.reg .b16 	%rs<2>;
	.reg .b32 	%r<1440>;
	.reg .b32 	%f<187>;
	.reg .b64 	%rd<303>;
	// demoted variable
	.shared .align 16 .b8 _ZZN3cub18CUB_300001_SM_10006detail10merge_sort26DeviceMergeSortMergeKernelINS2_10policy_hubIN6thrust24THRUST_300001_SM_1000_NS12zip_iteratorIN4cuda3std3__45tupleIJNS6_6detail15normal_iteratorINS6_10device_ptrIiEEEESG_EEEEEE9Policy600ESI_NSD_INSE_IfEEEESI_SM_jNSA_4lessINSB_IJiiEEEEESO_fEEvbT2_T3_T4_PT6_PT7_T5_PSS_SS_NS1_7vsmem_tEE19static_temp_storage[16912];
	ld.param.s8 	%rs1, [_ZN3cub18CUB_300001_SM_10006detail10merge_sort26DeviceMergeSortMergeKernelINS2_10policy_hubIN6thrust24THRUST_300001_SM_1000_NS12zip_iteratorIN4cuda3std3__45tupleIJNS6_6detail15normal_iteratorINS6_10device_ptrIiEEEESG_EEEEEE9Policy600ESI_NSD_INSE_IfEEEESI_SM_jNSA_4lessINSB_IJiiEEEEESO_fEEvbT2_T3_T4_PT6_PT7_T5_PSS_SS_NS1_7vsmem_tE_param_0];
	ld.param.u64 	%rd35, [_ZN3cub18CUB_300001_SM_10006detail10merge_sort26DeviceMergeSortMergeKernelINS2_10policy_hubIN6thrust24THRUST_300001_SM_1000_NS12zip_iteratorIN4cuda3std3__45tupleIJNS6_6detail15normal_iteratorINS6_10device_ptrIiEEEESG_EEEEEE9Policy600ESI_NSD_INSE_IfEEEESI_SM_jNSA_4lessINSB_IJiiEEEEESO_fEEvbT2_T3_T4_PT6_PT7_T5_PSS_SS_NS1_7vsmem_tE_param_1+8];
	ld.param.u64 	%rd34, [_ZN3cub18CUB_300001_SM_10006detail10merge_sort26DeviceMergeSortMergeKernelINS2_10policy_hubIN6thrust24THRUST_300001_SM_1000_NS12zip_iteratorIN4cuda3std3__45tupleIJNS6_6detail15normal_iteratorINS6_10device_ptrIiEEEESG_EEEEEE9Policy600ESI_NSD_INSE_IfEEEESI_SM_jNSA_4lessINSB_IJiiEEEEESO_fEEvbT2_T3_T4_PT6_PT7_T5_PSS_SS_NS1_7vsmem_tE_param_1];
	ld.param.u64 	%rd37, [_ZN3cub18CUB_300001_SM_10006detail10merge_sort26DeviceMergeSortMergeKernelINS2_10policy_hubIN6thrust24THRUST_300001_SM_1000_NS12zip_iteratorIN4cuda3std3__45tupleIJNS6_6detail15normal_iteratorINS6_10device_ptrIiEEEESG_EEEEEE9Policy600ESI_NSD_INSE_IfEEEESI_SM_jNSA_4lessINSB_IJiiEEEEESO_fEEvbT2_T3_T4_PT6_PT7_T5_PSS_SS_NS1_7vsmem_tE_param_2];
	ld.param.u32 	%r543, [_ZN3cub18CUB_300001_SM_10006detail10merge_sort26DeviceMergeSortMergeKernelINS2_10policy_hubIN6thrust24THRUST_300001_SM_1000_NS12zip_iteratorIN4cuda3std3__45tupleIJNS6_6detail15normal_iteratorINS6_10device_ptrIiEEEESG_EEEEEE9Policy600ESI_NSD_INSE_IfEEEESI_SM_jNSA_4lessINSB_IJiiEEEEESO_fEEvbT2_T3_T4_PT6_PT7_T5_PSS_SS_NS1_7vsmem_tE_param_3];
	ld.param.u64 	%rd36, [_ZN3cub18CUB_300001_SM_10006detail10merge_sort26DeviceMergeSortMergeKernelINS2_10policy_hubIN6thrust24THRUST_300001_SM_1000_NS12zip_iteratorIN4cuda3std3__45tupleIJNS6_6detail15normal_iteratorINS6_10device_ptrIiEEEESG_EEEEEE9Policy600ESI_NSD_INSE_IfEEEESI_SM_jNSA_4lessINSB_IJiiEEEEESO_fEEvbT2_T3_T4_PT6_PT7_T5_PSS_SS_NS1_7vsmem_tE_param_4];
	ld.param.u64 	%rd38, [_ZN3cub18CUB_300001_SM_10006detail10merge_sort26DeviceMergeSortMergeKernelINS2_10policy_hubIN6thrust24THRUST_300001_SM_1000_NS12zip_iteratorIN4cuda3std3__45tupleIJNS6_6detail15normal_iteratorINS6_10device_ptrIiEEEESG_EEEEEE9Policy600ESI_NSD_INSE_IfEEEESI_SM_jNSA_4lessINSB_IJiiEEEEESO_fEEvbT2_T3_T4_PT6_PT7_T5_PSS_SS_NS1_7vsmem_tE_param_5];
	ld.param.u64 	%rd39, [_ZN3cub18CUB_300001_SM_10006detail10merge_sort26DeviceMergeSortMergeKernelINS2_10policy_hubIN6thrust24THRUST_300001_SM_1000_NS12zip_iteratorIN4cuda3std3__45tupleIJNS6_6detail15normal_iteratorINS6_10device_ptrIiEEEESG_EEEEEE9Policy600ESI_NSD_INSE_IfEEEESI_SM_jNSA_4lessINSB_IJiiEEEEESO_fEEvbT2_T3_T4_PT6_PT7_T5_PSS_SS_NS1_7vsmem_tE_param_7];
	ld.param.u32 	%r544, [_ZN3cub18CUB_300001_SM_10006detail10merge_sort26DeviceMergeSortMergeKernelINS2_10policy_hubIN6thrust24THRUST_300001_SM_1000_NS12zip_iteratorIN4cuda3std3__45tupleIJNS6_6detail15normal_iteratorINS6_10device_ptrIiEEEESG_EEEEEE9Policy600ESI_NSD_INSE_IfEEEESI_SM_jNSA_4lessINSB_IJiiEEEEESO_fEEvbT2_T3_T4_PT6_PT7_T5_PSS_SS_NS1_7vsmem_tE_param_8];
	cvta.to.global.u64 	%rd1, %rd38;
	cvta.to.global.u64 	%rd2, %rd36;
	cvta.to.global.u64 	%rd3, %rd39;
	cvta.to.global.u64 	%rd4, %rd37;
	cvta.to.global.u64 	%rd5, %rd34;
	cvta.to.global.u64 	%rd6, %rd35;
	mov.u32 	%r1, %ctaid.x;
	mov.u32 	%r545, %nctaid.x;
	shl.b32 	%r2, %r1, 11;
	mov.u32 	%r3, %tid.x;
	add.s32 	%r546, %r545, -1;
	setp.ge.u32 	%p37, %r1, %r546;
	@%p37 bra 	$L__BB7_132;
	mul.wide.u32 	%rd165, %r1, 4;
	add.s64 	%rd166, %rd3, %rd165;
	ld.global.u32 	%r916, [%rd166];
	ld.global.u32 	%r917, [%rd166+4];
	neg.s32 	%r918, %r544;
	and.b32  	%r919, %r1, %r918;
	shl.b32 	%r4, %r919, 11;
	shl.b32 	%r920, %r544, 10;
	and.b32  	%r5, %r920, -2048;
	sub.s32 	%r921, %r1, %r919;
	shl.b32 	%r922, %r921, 11;
	sub.s32 	%r6, %r916, %r4;
	sub.s32 	%r923, %r917, %r4;
	sub.s32 	%r924, %r543, %r4;
	max.u32 	%r925, %r924, %r5;
	sub.s32 	%r926, %r925, %r5;
	sub.s32 	%r927, %r922, %r6;
	min.u32 	%r7, %r927, %r926;
	setp.eq.s32 	%p222, %r922, -2048;
	selp.b32 	%r928, 2047, 2048, %p222;
	add.s32 	%r929, %r928, %r922;
	sub.s32 	%r930, %r929, %r923;
	or.b32  	%r931, %r1, %r918;
	setp.eq.s32 	%p223, %r931, -1;
	min.u32 	%r932, %r5, %r924;
	selp.b32 	%r933, %r932, %r923, %p223;
	selp.b32 	%r934, %r5, %r930, %p223;
	min.u32 	%r8, %r934, %r926;
	sub.s32 	%r9, %r933, %r6;
	// begin inline asm
	griddepcontrol.wait;
	// end inline asm
	setp.eq.s16 	%p224, %rs1, 0;
	@%p224 bra 	$L__BB7_26;
	cvt.u64.u32 	%rd7, %r4;
	mul.wide.u32 	%rd167, %r4, 4;
	add.s64 	%rd8, %rd5, %rd167;
	cvt.u64.u32 	%rd168, %r6;
	cvt.u64.u32 	%rd169, %r5;
	cvt.u64.u32 	%rd170, %r7;
	add.s64 	%rd9, %rd170, %rd169;
	setp.ge.s32 	%p225, %r3, %r9;
	cvt.u64.u32 	%rd10, %r3;
	add.s64 	%rd171, %rd10, %rd168;
	shl.b64 	%rd172, %rd171, 2;
	add.s64 	%rd11, %rd8, %rd172;
	add.s64 	%rd173, %rd171, %rd7;
	shl.b64 	%rd174, %rd173, 2;
	add.s64 	%rd12, %rd6, %rd174;
	@%p225 bra 	$L__BB7_4;
	ld.global.u32 	%r1333, [%rd11];
	ld.global.u32 	%r1332, [%rd12];
	bra.uni 	$L__BB7_5;
$L__BB7_4:
	sub.s32 	%r935, %r3, %r9;
	cvt.s64.s32 	%rd175, %r935;
	add.s64 	%rd176, %rd9, %rd175;
	shl.b64 	%rd177, %rd176, 2;
	add.s64 	%rd178, %rd8, %rd177;
	add.s64 	%rd179, %rd176, %rd7;
	shl.b64 	%rd180, %rd179, 2;
	add.s64 	%rd181, %rd6, %rd180;
	ld.global.u32 	%r1333, [%rd178];
	ld.global.u32 	%r1332, [%rd181];
$L__BB7_5:
	add.s32 	%r936, %r3, 256;
	setp.lt.s32 	%p226, %r936, %r9;
	cvt.s64.s32 	%rd182, %r9;
	sub.s64 	%rd183, %rd10, %rd182;
	add.s64 	%rd184, %rd9, %rd183;
	shl.b64 	%rd185, %rd184, 2;
	add.s64 	%rd13, %rd8, %rd185;
	add.s64 	%rd186, %rd184, %rd7;
	shl.b64 	%rd187, %rd186, 2;
	add.s64 	%rd14, %rd6, %rd187;
	@%p226 bra 	$L__BB7_7;
	ld.global.u32 	%r1331, [%rd13+1024];
	ld.global.u32 	%r1330, [%rd14+1024];
	bra.uni 	$L__BB7_8;
$L__BB7_7:
	ld.global.u32 	%r1331, [%rd11+1024];
	ld.global.u32 	%r1330, [%rd12+1024];
$L__BB7_8:
	add.s32 	%r937, %r3, 512;
	setp.lt.s32 	%p227, %r937, %r9;
	@%p227 bra 	$L__BB7_10;
	ld.global.u32 	%r1329, [%rd13+2048];
	ld.global.u32 	%r1328, [%rd14+2048];
	bra.uni 	$L__BB7_11;
$L__BB7_10:
	ld.global.u32 	%r1329, [%rd11+2048];
	ld.global.u32 	%r1328, [%rd12+2048];
$L__BB7_11:
	add.s32 	%r938, %r3, 768;
	setp.lt.s32 	%p228, %r938, %r9;
	@%p228 bra 	$L__BB7_13;
	ld.global.u32 	%r1327, [%rd13+3072];
	ld.global.u32 	%r1326, [%rd14+3072];
	bra.uni 	$L__BB7_14;
$L__BB7_13:
	ld.global.u32 	%r1327, [%rd11+3072];
	ld.global.u32 	%r1326, [%rd12+3072];
$L__BB7_14:
	or.b32  	%r939, %r3, 1024;
	setp.lt.s32 	%p229, %r939, %r9;
	@%p229 bra 	$L__BB7_16;
	ld.global.u32 	%r1325, [%rd13+4096];
	ld.global.u32 	%r1324, [%rd14+4096];
	bra.uni 	$L__BB7_17;
$L__BB7_16:
	ld.global.u32 	%r1325, [%rd11+4096];
	ld.global.u32 	%r1324, [%rd12+4096];
$L__BB7_17:
	add.s32 	%r940, %r3, 1280;
	setp.lt.s32 	%p230, %r940, %r9;
	@%p230 bra 	$L__BB7_19;
	ld.global.u32 	%r1323, [%rd13+5120];
	ld.global.u32 	%r1322, [%rd14+5120];
	bra.uni 	$L__BB7_20;
$L__BB7_19:
	ld.global.u32 	%r1323, [%rd11+5120];
	ld.global.u32 	%r1322, [%rd12+5120];
$L__BB7_20:
	add.s32 	%r941, %r3, 1536;
	setp.lt.s32 	%p231, %r941, %r9;
	@%p231 bra 	$L__BB7_22;
	ld.global.u32 	%r1321, [%rd13+6144];
	ld.global.u32 	%r1320, [%rd14+6144];
	bra.uni 	$L__BB7_23;
$L__BB7_22:
	ld.global.u32 	%r1321, [%rd11+6144];
	ld.global.u32 	%r1320, [%rd12+6144];
$L__BB7_23:
	add.s32 	%r942, %r3, 1792;
	setp.lt.s32 	%p232, %r942, %r9;
	@%p232 bra 	$L__BB7_25;
	ld.global.u32 	%r1319, [%rd13+7168];
	ld.global.u32 	%r1318, [%rd14+7168];
	bra.uni 	$L__BB7_50;
$L__BB7_25:
	ld.global.u32 	%r1319, [%rd11+7168];
	ld.global.u32 	%r1318, [%rd12+7168];
	bra.uni 	$L__BB7_50;
$L__BB7_26:
	cvt.u64.u32 	%rd188, %r4;
	cvt.u64.u32 	%rd189, %r6;
	add.s64 	%rd190, %rd189, %rd188;
	cvt.u64.u32 	%rd191, %r5;
	add.s64 	%rd192, %rd188, %rd191;
	cvt.u64.u32 	%rd193, %r7;
	add.s64 	%rd194, %rd192, %rd193;
	setp.ge.s32 	%p233, %r3, %r9;
	cvt.u64.u32 	%rd195, %r3;
	add.s64 	%rd196, %rd190, %rd195;
	shl.b64 	%rd197, %rd196, 3;
	add.s64 	%rd15, %rd2, %rd197;
	sub.s32 	%r943, %r3, %r9;
	cvt.s64.s32 	%rd198, %r943;
	add.s64 	%rd199, %rd194, %rd198;
	shl.b64 	%rd200, %rd199, 3;
	add.s64 	%rd16, %rd2, %rd200;
	@%p233 bra 	$L__BB7_28;
	ld.global.u32 	%r1333, [%rd15];
	ld.global.u32 	%r1332, [%rd15+4];
	bra.uni 	$L__BB7_29;
$L__BB7_28:
	ld.global.u32 	%r1333, [%rd16];
	ld.global.u32 	%r1332, [%rd16+4];
$L__BB7_29:
	add.s32 	%r944, %r3, 256;
	setp.lt.s32 	%p234, %r944, %r9;
	@%p234 bra 	$L__BB7_31;
	ld.global.u32 	%r1331, [%rd16+2048];
	ld.global.u32 	%r1330, [%rd16+2052];
	bra.uni 	$L__BB7_32;
$L__BB7_31:
	ld.global.u32 	%r1331, [%rd15+2048];
	ld.global.u32 	%r1330, [%rd15+2052];
$L__BB7_32:
	add.s32 	%r945, %r3, 512;
	setp.lt.s32 	%p235, %r945, %r9;
	@%p235 bra 	$L__BB7_34;
	ld.global.u32 	%r1329, [%rd16+4096];
	ld.global.u32 	%r1328, [%rd16+4100];
	bra.uni 	$L__BB7_35;
$L__BB7_34:
	ld.global.u32 	%r1329, [%rd15+4096];
	ld.global.u32 	%r1328, [%rd15+4100];
$L__BB7_35:
	add.s32 	%r946, %r3, 768;
	setp.lt.s32 	%p236, %r946, %r9;
	@%p236 bra 	$L__BB7_37;
	ld.global.u32 	%r1327, [%rd16+6144];
	ld.global.u32 	%r1326, [%rd16+6148];
	bra.uni 	$L__BB7_38;
$L__BB7_37:
	ld.global.u32 	%r1327, [%rd15+6144];
	ld.global.u32 	%r1326, [%rd15+6148];
$L__BB7_38:
	or.b32  	%r947, %r3, 1024;
	setp.lt.s32 	%p237, %r947, %r9;
	@%p237 bra 	$L__BB7_40;
	ld.global.u32 	%r1325, [%rd16+8192];
	ld.global.u32 	%r1324, [%rd16+8196];
	bra.uni 	$L__BB7_41;
$L__BB7_40:
	ld.global.u32 	%r1325, [%rd15+8192];
	ld.global.u32 	%r1324, [%rd15+8196];
$L__BB7_41:
	add.s32 	%r948, %r3, 1280;
	setp.lt.s32 	%p238, %r948, %r9;
	@%p238 bra 	$L__BB7_43;
	ld.global.u32 	%r1323, [%rd16+10240];
	ld.global.u32 	%r1322, [%rd16+10244];
	bra.uni 	$L__BB7_44;
$L__BB7_43:
	ld.global.u32 	%r1323, [%rd15+10240];
	ld.global.u32 	%r1322, [%rd15+10244];
$L__BB7_44:
	add.s32 	%r949, %r3, 1536;
	setp.lt.s32 	%p239, %r949, %r9;
	@%p239 bra 	$L__BB7_46;
	ld.global.u32 	%r1321, [%rd16+12288];
	ld.global.u32 	%r1320, [%rd16+12292];
	bra.uni 	$L__BB7_47;
$L__BB7_46:
	ld.global.u32 	%r1321, [%rd15+12288];
	ld.global.u32 	%r1320, [%rd15+12292];
$L__BB7_47:
	add.s32 	%r950, %r3, 1792;
	setp.lt.s32 	%p240, %r950, %r9;
	@%p240 bra 	$L__BB7_49;
	ld.global.u32 	%r1319, [%rd16+14336];
	ld.global.u32 	%r1318, [%rd16+14340];
	bra.uni 	$L__BB7_50;
$L__BB7_49:
	ld.global.u32 	%r1319, [%rd15+14336];
	ld.global.u32 	%r1318, [%rd15+14340];
$L__BB7_50:
	setp.eq.s16 	%p241, %rs1, 0;
	shl.b32 	%r951, %r3, 3;
	mov.u32 	%r952, _ZZN3cub18CUB_300001_SM_10006detail10merge_sort26DeviceMergeSortMergeKernelINS2_10policy_hubIN6thrust24THRUST_300001_SM_1000_NS12zip_iteratorIN4cuda3std3__45tupleIJNS6_6detail15normal_iteratorINS6_10device_ptrIiEEEESG_EEEEEE9Policy600ESI_NSD_INSE_IfEEEESI_SM_jNSA_4lessINSB_IJiiEEEEESO_fEEvbT2_T3_T4_PT6_PT7_T5_PSS_SS_NS1_7vsmem_tEE19static_temp_storage;
	add.s32 	%r953, %r952, %r951;
	st.shared.v2.u32 	[%r953], {%r1333, %r1332};
	add.s32 	%r118, %r3, 256;
	st.shared.v2.u32 	[%r953+2048], {%r1331, %r1330};
	add.s32 	%r119, %r3, 512;
	st.shared.v2.u32 	[%r953+4096], {%r1329, %r1328};
	add.s32 	%r120, %r3, 768;
	st.shared.v2.u32 	[%r953+6144], {%r1327, %r1326};
	or.b32  	%r121, %r3, 1024;
	st.shared.v2.u32 	[%r953+8192], {%r1325, %r1324};
	add.s32 	%r122, %r3, 1280;
	st.shared.v2.u32 	[%r953+10240], {%r1323, %r1322};
	add.s32 	%r123, %r3, 1536;
	st.shared.v2.u32 	[%r953+12288], {%r1321, %r1320};
	add.s32 	%r124, %r3, 1792;
	st.shared.v2.u32 	[%r953+14336], {%r1319, %r1318};
	@%p241 bra 	$L__BB7_75;
	cvt.u64.u32 	%rd201, %r4;
	cvt.u64.u32 	%rd202, %r6;
	add.s64 	%rd203, %rd202, %rd201;
	cvt.u64.u32 	%rd204, %r5;
	add.s64 	%rd205, %rd201, %rd204;
	cvt.u64.u32 	%rd206, %r7;
	add.s64 	%rd207, %rd205, %rd206;
	setp.ge.s32 	%p242, %r3, %r9;
	cvt.u64.u32 	%rd208, %r3;
	add.s64 	%rd209, %rd203, %rd208;
	shl.b64 	%rd210, %rd209, 2;
	add.s64 	%rd17, %rd4, %rd210;
	sub.s32 	%r954, %r3, %r9;
	cvt.s64.s32 	%rd211, %r954;
	add.s64 	%rd212, %rd207, %rd211;
	shl.b64 	%rd213, %rd212, 2;
	add.s64 	%rd18, %rd4, %rd213;
	@%p242 bra 	$L__BB7_53;
	ld.global.f32 	%f164, [%rd17];
	bra.uni 	$L__BB7_54;
$L__BB7_53:
	ld.global.f32 	%f164, [%rd18];
$L__BB7_54:
	setp.lt.s32 	%p243, %r118, %r9;
	@%p243 bra 	$L__BB7_56;
	ld.global.f32 	%f163, [%rd18+1024];
	bra.uni 	$L__BB7_57;
$L__BB7_56:
	ld.global.f32 	%f163, [%rd17+1024];
$L__BB7_57:
	setp.lt.s32 	%p244, %r119, %r9;
	@%p244 bra 	$L__BB7_59;
	ld.global.f32 	%f162, [%rd18+2048];
	bra.uni 	$L__BB7_60;
$L__BB7_59:
	ld.global.f32 	%f162, [%rd17+2048];
$L__BB7_60:
	setp.lt.s32 	%p245, %r120, %r9;
	@%p245 bra 	$L__BB7_62;
	ld.global.f32 	%f161, [%rd18+3072];
	bra.uni 	$L__BB7_63;
$L__BB7_62:
	ld.global.f32 	%f161, [%rd17+3072];
$L__BB7_63:
	setp.lt.s32 	%p246, %r121, %r9;
	@%p246 bra 	$L__BB7_65;
	ld.global.f32 	%f160, [%rd18+4096];
	bra.uni 	$L__BB7_66;
$L__BB7_65:
	ld.global.f32 	%f160, [%rd17+4096];
$L__BB7_66:
	setp.lt.s32 	%p247, %r122, %r9;
	@%p247 bra 	$L__BB7_68;
	ld.global.f32 	%f159, [%rd18+5120];
	bra.uni 	$L__BB7_69;
$L__BB7_68:
	ld.global.f32 	%f159, [%rd17+5120];
$L__BB7_69:
	setp.lt.s32 	%p248, %r123, %r9;
	@%p248 bra 	$L__BB7_71;
	ld.global.f32 	%f158, [%rd18+6144];
	bra.uni 	$L__BB7_72;
$L__BB7_71:
	ld.global.f32 	%f158, [%rd17+6144];
$L__BB7_72:
	setp.lt.s32 	%p249, %r124, %r9;
	@%p249 bra 	$L__BB7_74;
	ld.global.f32 	%f157, [%rd18+7168];
	bra.uni 	$L__BB7_76;
$L__BB7_74:
	ld.global.f32 	%f157, [%rd17+7168];
	bra.uni 	$L__BB7_76;
$L__BB7_75:
	cvt.u64.u32 	%rd214, %r4;
	cvt.u64.u32 	%rd215, %r6;
	add.s64 	%rd216, %rd215, %rd214;
	cvt.u64.u32 	%rd217, %r5;
	add.s64 	%rd218, %rd214, %rd217;
	cvt.u64.u32 	%rd219, %r7;
	add.s64 	%rd220, %rd218, %rd219;
	setp.lt.s32 	%p250, %r3, %r9;
	sub.s32 	%r955, %r3, %r9;
	cvt.s64.s32 	%rd221, %r955;
	cvt.u64.u32 	%rd222, %r3;
	selp.b64 	%rd223, %rd216, %rd220, %p250;
	selp.b64 	%rd224, %rd222, %rd221, %p250;
	add.s64 	%rd225, %rd224, %rd223;
	shl.b64 	%rd226, %rd225, 2;
	add.s64 	%rd227, %rd1, %rd226;
	ld.global.f32 	%f164, [%rd227];
	setp.lt.s32 	%p251, %r118, %r9;
	sub.s32 	%r956, %r118, %r9;
	cvt.s64.s32 	%rd228, %r956;
	cvt.u64.u32 	%rd229, %r118;
	selp.b64 	%rd230, %rd216, %rd220, %p251;
	selp.b64 	%rd231, %rd229, %rd228, %p251;
	add.s64 	%rd232, %rd231, %rd230;
	shl.b64 	%rd233, %rd232, 2;
	add.s64 	%rd234, %rd1, %rd233;
	ld.global.f32 	%f163, [%rd234];
	setp.lt.s32 	%p252, %r119, %r9;
	sub.s32 	%r957, %r119, %r9;
	cvt.s64.s32 	%rd235, %r957;
	cvt.u64.u32 	%rd236, %r119;
	selp.b64 	%rd237, %rd216, %rd220, %p252;
	selp.b64 	%rd238, %rd236, %rd235, %p252;
	add.s64 	%rd239, %rd238, %rd237;
	shl.b64 	%rd240, %rd239, 2;
	add.s64 	%rd241, %rd1, %rd240;
	ld.global.f32 	%f162, [%rd241];
	setp.lt.s32 	%p253, %r120, %r9;
	sub.s32 	%r958, %r120, %r9;
	cvt.s64.s32 	%rd242, %r958;
	cvt.u64.u32 	%rd243, %r120;
	selp.b64 	%rd244, %rd216, %rd220, %p253;
	selp.b64 	%rd245, %rd243, %rd242, %p253;
	add.s64 	%rd246, %rd245, %rd244;
	shl.b64 	%rd247, %rd246, 2;
	add.s64 	%rd248, %rd1, %rd247;
	ld.global.f32 	%f161, [%rd248];
	setp.lt.s32 	%p254, %r121, %r9;
	sub.s32 	%r959, %r121, %r9;
	cvt.s64.s32 	%rd249, %r959;
	cvt.u64.u32 	%rd250, %r121;
	selp.b64 	%rd251, %rd216, %rd220, %p254;
	selp.b64 	%rd252, %rd250, %rd249, %p254;
	add.s64 	%rd253, %rd252, %rd251;
	shl.b64 	%rd254, %rd253, 2;
	add.s64 	%rd255, %rd1, %rd254;
	ld.global.f32 	%f160, [%rd255];
	setp.lt.s32 	%p255, %r122, %r9;
	sub.s32 	%r960, %r122, %r9;
	cvt.s64.s32 	%rd256, %r960;
	cvt.u64.u32 	%rd257, %r122;
	selp.b64 	%rd258, %rd216, %rd220, %p255;
	selp.b64 	%rd259, %rd257, %rd256, %p255;
	add.s64 	%rd260, %rd259, %rd258;
	shl.b64 	%rd261, %rd260, 2;
	add.s64 	%rd262, %rd1, %rd261;
	ld.global.f32 	%f159, [%rd262];
	setp.lt.s32 	%p256, %r123, %r9;
	sub.s32 	%r961, %r123, %r9;
	cvt.s64.s32 	%rd263, %r961;
	cvt.u64.u32 	%rd264, %r123;
	selp.b64 	%rd265, %rd216, %rd220, %p256;
	selp.b64 	%rd266, %rd264, %rd263, %p256;
	add.s64 	%rd267, %rd266, %rd265;
	shl.b64 	%rd268, %rd267, 2;
	add.s64 	%rd269, %rd1, %rd268;
	ld.global.f32 	%f158, [%rd269];
	setp.lt.s32 	%p257, %r124, %r9;
	sub.s32 	%r962, %r124, %r9;
	cvt.s64.s32 	%rd270, %r962;
	cvt.u64.u32 	%rd271, %r124;
	selp.b64 	%rd272, %rd216, %rd220, %p257;
	selp.b64 	%rd273, %rd271, %rd270, %p257;
	add.s64 	%rd274, %rd273, %rd272;
	shl.b64 	%rd275, %rd274, 2;
	add.s64 	%rd276, %rd1, %rd275;
	ld.global.f32 	%f157, [%rd276];
$L__BB7_76:
	sub.s32 	%r963, %r8, %r7;
	bar.sync 	0;
	// begin inline asm
	griddepcontrol.launch_dependents;
	// end inline asm
	add.s32 	%r125, %r963, %r9;
	min.s32 	%r127, %r951, %r125;
	setp.lt.s32 	%p258, %r127, %r963;
	sub.s32 	%r964, %r127, %r963;
	selp.b32 	%r1336, 0, %r964, %p258;
	min.s32 	%r1334, %r9, %r127;
	setp.ge.s32 	%p259, %r1336, %r1334;
	@%p259 bra 	$L__BB7_81;
	add.s32 	%r130, %r127, %r9;
$L__BB7_78:
	sub.s32 	%r965, %r1334, %r1336;
	shr.u32 	%r966, %r965, 31;
	add.s32 	%r967, %r965, %r966;
	shr.s32 	%r968, %r967, 1;
	add.s32 	%r133, %r968, %r1336;
	shl.b32 	%r969, %r133, 3;
	add.s32 	%r134, %r952, %r969;
	ld.shared.u32 	%r135, [%r134];
	not.b32 	%r971, %r133;
	add.s32 	%r972, %r130, %r971;
	shl.b32 	%r973, %r972, 3;
	add.s32 	%r136, %r952, %r973;
	ld.shared.u32 	%r137, [%r136];
	setp.lt.s32 	%p261, %r137, %r135;
	mov.pred 	%p338, 0;
	@%p261 bra 	$L__BB7_80;
	ld.shared.u32 	%r974, [%r136+4];
	ld.shared.u32 	%r976, [%r134+4];
	setp.lt.s32 	%p262, %r135, %r137;
	setp.ge.s32 	%p263, %r974, %r976;
	or.pred  	%p338, %p262, %p263;
$L__BB7_80:
	add.s32 	%r978, %r133, 1;
	selp.b32 	%r1336, %r978, %r1336, %p338;
	selp.b32 	%r1334, %r1334, %r133, %p338;
	setp.lt.s32 	%p264, %r1336, %r1334;
	@%p264 bra 	$L__BB7_78;
$L__BB7_81:
	sub.s32 	%r979, %r127, %r1336;
	add.s32 	%r141, %r979, %r9;
	shl.b32 	%r980, %r141, 3;
	add.s32 	%r142, %r952, %r980;
	ld.shared.v2.u32 	{%r1337, %r1338}, [%r142];
	shl.b32 	%r982, %r1336, 3;
	add.s32 	%r145, %r952, %r982;
	ld.shared.v2.u32 	{%r1343, %r1344}, [%r145];
	setp.ge.s32 	%p266, %r141, %r125;
	mov.pred 	%p339, 0;
	@%p266 bra 	$L__BB7_84;
	setp.ge.s32 	%p268, %r1336, %r9;
	setp.lt.s32 	%p269, %r1337, %r1343;
	or.pred  	%p270, %p268, %p269;
	mov.pred 	%p339, -1;
	@%p270 bra 	$L__BB7_84;
	setp.ge.s32 	%p271, %r1343, %r1337;
	setp.lt.s32 	%p272, %r1338, %r1344;
	and.pred  	%p339, %p271, %p272;
$L__BB7_84:
	selp.b32 	%r148, %r1337, %r1343, %p339;
	selp.b32 	%r149, %r1338, %r1344, %p339;
	selp.u32 	%r983, 1, 0, %p339;
	add.s32 	%r150, %r141, %r983;
	not.pred 	%p273, %p339;
	selp.u32 	%r984, 1, 0, %p273;
	add.s32 	%r151, %r1336, %r984;
	selp.b32 	%r152, %r141, %r1336, %p339;
	@%p273 bra 	$L__BB7_86;
	ld.shared.v2.u32 	{%r1337, %r1338}, [%r142+8];
	bra.uni 	$L__BB7_87;
$L__BB7_86:
	ld.shared.v2.u32 	{%r1343, %r1344}, [%r145+8];
$L__BB7_87:
	setp.ge.s32 	%p275, %r150, %r125;
	mov.pred 	%p340, 0;
	@%p275 bra 	$L__BB7_90;
	setp.ge.s32 	%p277, %r151, %r9;
	setp.lt.s32 	%p278, %r1337, %r1343;
	or.pred  	%p279, %p277, %p278;
	mov.pred 	%p340, -1;
	@%p279 bra 	$L__BB7_90;
	setp.ge.s32 	%p280, %r1343, %r1337;
	setp.lt.s32 	%p281, %r1338, %r1344;
	and.pred  	%p340, %p280, %p281;
$L__BB7_90:
	selp.b32 	%r161, %r1337, %r1343, %p340;
	selp.b32 	%r162, %r1338, %r1344, %p340;
	selp.u32 	%r985, 1, 0, %p340;
	add.s32 	%r163, %r150, %r985;
	not.pred 	%p282, %p340;
	selp.u32 	%r986, 1, 0, %p282;
	add.s32 	%r164, %r151, %r986;
	selp.b32 	%r165, %r150, %r151, %p340;
	@%p340 bra 	$L__BB7_92;
	shl.b32 	%r987, %r164, 3;
	add.s32 	%r989, %r952, %r987;
	ld.shared.v2.u32 	{%r1343, %r1344}, [%r989];
	bra.uni 	$L__BB7_93;
$L__BB7_92:
	shl.b32 	%r990, %r163, 3;
	add.s32 	%r992, %r952, %r990;
	ld.shared.v2.u32 	{%r1337, %r1338}, [%r992];
$L__BB7_93:
	setp.ge.s32 	%p284, %r163, %r125;
	mov.pred 	%p341, 0;
	@%p284 bra 	$L__BB7_96;
	setp.ge.s32 	%p286, %r164, %r9;
	setp.lt.s32 	%p287, %r1337, %r1343;
	or.pred  	%p288, %p286, %p287;
	mov.pred 	%p341, -1;
	@%p288 bra 	$L__BB7_96;
	setp.ge.s32 	%p289, %r1343, %r1337;
	setp.lt.s32 	%p290, %r1338, %r1344;
	and.pred  	%p341, %p289, %p290;
$L__BB7_96:
	selp.b32 	%r174, %r1337, %r1343, %p341;
	selp.b32 	%r175, %r1338, %r1344, %p341;
	selp.u32 	%r993, 1, 0, %p341;
	add.s32 	%r176, %r163, %r993;
	not.pred 	%p291, %p341;
	selp.u32 	%r994, 1, 0, %p291;
	add.s32 	%r177, %r164, %r994;
	selp.b32 	%r178, %r163, %r164, %p341;
	@%p341 bra 	$L__BB7_98;
	shl.b32 	%r995, %r177, 3;
	add.s32 	%r997, %r952, %r995;
	ld.shared.v2.u32 	{%r1343, %r1344}, [%r997];
	bra.uni 	$L__BB7_99;
$L__BB7_98:
	shl.b32 	%r998, %r176, 3;
	add.s32 	%r1000, %r952, %r998;
	ld.shared.v2.u32 	{%r1337, %r1338}, [%r1000];
$L__BB7_99:
	setp.ge.s32 	%p293, %r176, %r125;
	mov.pred 	%p342, 0;
	@%p293 bra 	$L__BB7_102;
	setp.ge.s32 	%p295, %r177, %r9;
	setp.lt.s32 	%p296, %r1337, %r1343;
	or.pred  	%p297, %p295, %p296;
	mov.pred 	%p342, -1;
	@%p297 bra 	$L__BB7_102;
	setp.ge.s32 	%p298, %r1343, %r1337;
	setp.lt.s32 	%p299, %r1338, %r1344;
	and.pred  	%p342, %p298, %p299;
$L__BB7_102:
	selp.b32 	%r187, %r1337, %r1343, %p342;
	selp.b32 	%r188, %r1338, %r1344, %p342;
	selp.u32 	%r1001, 1, 0, %p342;
	add.s32 	%r189, %r176, %r1001;
	not.pred 	%p300, %p342;
	selp.u32 	%r1002, 1, 0, %p300;
	add.s32 	%r190, %r177, %r1002;
	selp.b32 	%r191, %r176, %r177, %p342;
	@%p342 bra 	$L__BB7_104;
	shl.b32 	%r1003, %r190, 3;
	add.s32 	%r1005, %r952, %r1003;
	ld.shared.v2.u32 	{%r1343, %r1344}, [%r1005];
	bra.uni 	$L__BB7_105;
$L__BB7_104:
	shl.b32 	%r1006, %r189, 3;
	add.s32 	%r1008, %r952, %r1006;
	ld.shared.v2.u32 	{%r1337, %r1338}, [%r1008];
$L__BB7_105:
	setp.ge.s32 	%p302, %r189, %r125;
	mov.pred 	%p343, 0;
	@%p302 bra 	$L__BB7_108;
	setp.ge.s32 	%p304, %r190, %r9;
	setp.lt.s32 	%p305, %r1337, %r1343;
	or.pred  	%p306, %p304, %p305;
	mov.pred 	%p343, -1;
	@%p306 bra 	$L__BB7_108;
	setp.ge.s32 	%p307, %r1343, %r1337;
	setp.lt.s32 	%p308, %r1338, %r1344;
	and.pred  	%p343, %p307, %p308;
$L__BB7_108:
	selp.b32 	%r200, %r1337, %r1343, %p343;
	selp.b32 	%r201, %r1338, %r1344, %p343;
	selp.u32 	%r1009, 1, 0, %p343;
	add.s32 	%r202, %r189, %r1009;
	not.pred 	%p309, %p343;
	selp.u32 	%r1010, 1, 0, %p309;
	add.s32 	%r203, %r190, %r1010;
	selp.b32 	%r204, %r189, %r190, %p343;
	@%p343 bra 	$L__BB7_110;
	shl.b32 	%r1011, %r203, 3;
	add.s32 	%r1013, %r952, %r1011;
	ld.shared.v2.u32 	{%r1343, %r1344}, [%r1013];
	bra.uni 	$L__BB7_111;
$L__BB7_110:
	shl.b32 	%r1014, %r202, 3;
	add.s32 	%r1016, %r952, %r1014;
	ld.shared.v2.u32 	{%r1337, %r1338}, [%r1016];
$L__BB7_111:
	setp.ge.s32 	%p311, %r202, %r125;
	mov.pred 	%p344, 0;
	@%p311 bra 	$L__BB7_114;
	setp.ge.s32 	%p313, %r203, %r9;
	setp.lt.s32 	%p314, %r1337, %r1343;
	or.pred  	%p315, %p313, %p314;
	mov.pred 	%p344, -1;
	@%p315 bra 	$L__BB7_114;
	setp.ge.s32 	%p316, %r1343, %r1337;
	setp.lt.s32 	%p317, %r1338, %r1344;
	and.pred  	%p344, %p316, %p317;
$L__BB7_114:
	selp.b32 	%r213, %r1337, %r1343, %p344;
	selp.b32 	%r214, %r1338, %r1344, %p344;
	selp.u32 	%r1017, 1, 0, %p344;
	add.s32 	%r215, %r202, %r1017;
	not.pred 	%p318, %p344;
	selp.u32 	%r1018, 1, 0, %p318;
	add.s32 	%r216, %r203, %r1018;
	selp.b32 	%r217, %r202, %r203, %p344;
	@%p344 bra 	$L__BB7_116;
	shl.b32 	%r1019, %r216, 3;
	mov.u32 	%r1020, _ZZN3cub18CUB_300001_SM_10006detail10merge_sort26DeviceMergeSortMergeKernelINS2_10policy_hubIN6thrust24THRUST_300001_SM_1000_NS12zip_iteratorIN4cuda3std3__45tupleIJNS6_6detail15normal_iteratorINS6_10device_ptrIiEEEESG_EEEEEE9Policy600ESI_NSD_INSE_IfEEEESI_SM_jNSA_4lessINSB_IJiiEEEEESO_fEEvbT2_T3_T4_PT6_PT7_T5_PSS_SS_NS1_7vsmem_tEE19static_temp_storage;
	add.s32 	%r1021, %r1020, %r1019;
	ld.shared.v2.u32 	{%r1343, %r1344}, [%r1021];
	bra.uni 	$L__BB7_117;
$L__BB7_116:
	shl.b32 	%r1022, %r215, 3;
	mov.u32 	%r1023, _ZZN3cub18CUB_300001_SM_10006detail10merge_sort26DeviceMergeSortMergeKernelINS2_10policy_hubIN6thrust24THRUST_300001_SM_1000_NS12zip_iteratorIN4cuda3std3__45tupleIJNS6_6detail15normal_iteratorINS6_10device_ptrIiEEEESG_EEEEEE9Policy600ESI_NSD_INSE_IfEEEESI_SM_jNSA_4lessINSB_IJiiEEEEESO_fEEvbT2_T3_T4_PT6_PT7_T5_PSS_SS_NS1_7vsmem_tEE19static_temp_storage;
	add.s32 	%r1024, %r1023, %r1022;
	ld.shared.v2.u32 	{%r1337, %r1338}, [%r1024];
$L__BB7_117:
	setp.ge.s32 	%p320, %r215, %r125;
	mov.pred 	%p345, 0;
	@%p320 bra 	$L__BB7_120;
	setp.ge.s32 	%p322, %r216, %r9;
	setp.lt.s32 	%p323, %r1337, %r1343;
	or.pred  	%p324, %p322, %p323;
	mov.pred 	%p345, -1;
	@%p324 bra 	$L__BB7_120;
	setp.ge.s32 	%p325, %r1343, %r1337;
	setp.lt.s32 	%p326, %r1338, %r1344;
	and.pred  	%p345, %p325, %p326;
$L__BB7_120:
	selp.b32 	%r226, %r1337, %r1343, %p345;
	selp.b32 	%r227, %r1338, %r1344, %p345;
	selp.u32 	%r1025, 1, 0, %p345;
	add.s32 	%r228, %r215, %r1025;
	not.pred 	%p327, %p345;
	selp.u32 	%r1026, 1, 0, %p327;
	add.s32 	%r229, %r216, %r1026;
	selp.b32 	%r230, %r215, %r216, %p345;
	@%p345 bra 	$L__BB7_122;
	shl.b32 	%r1027, %r229, 3;
	mov.u32 	%r1028, _ZZN3cub18CUB_300001_SM_10006detail10merge_sort26DeviceMergeSortMergeKernelINS2_10policy_hubIN6thrust24THRUST_300001_SM_1000_NS12zip_iteratorIN4cuda3std3__45tupleIJNS6_6detail15normal_iteratorINS6_10device_ptrIiEEEESG_EEEEEE9Policy600ESI_NSD_INSE_IfEEEESI_SM_jNSA_4lessINSB_IJiiEEEEESO_fEEvbT2_T3_T4_PT6_PT7_T5_PSS_SS_NS1_7vsmem_tEE19static_temp_storage;
	add.s32 	%r1029, %r1028, %r1027;
	ld.shared.v2.u32 	{%r1343, %r1344}, [%r1029];
	bra.uni 	$L__BB7_123;
$L__BB7_122:
	shl.b32 	%r1030, %r228, 3;
	mov.u32 	%r1031, _ZZN3cub18CUB_300001_SM_10006detail10merge_sort26DeviceMergeSortMergeKernelINS2_10policy_hubIN6thrust24THRUST_300001_SM_1000_NS12zip_iteratorIN4cuda3std3__45tupleIJNS6_6detail15normal_iteratorINS6_10device_ptrIiEEEESG_EEEEEE9Policy600ESI_NSD_INSE_IfEEEESI_SM_jNSA_4lessINSB_IJiiEEEEESO_fEEvbT2_T3_T4_PT6_PT7_T5_PSS_SS_NS1_7vsmem_tEE19static_temp_storage;
	add.s32 	%r1032, %r1031, %r1030;
	ld.shared.v2.u32 	{%r1337, %r1338}, [%r1032];
$L__BB7_123:
	setp.ge.s32 	%p329, %r228, %r125;
	mov.pred 	%p346, 0;
	@%p329 bra 	$L__BB7_126;
	setp.ge.s32 	%p331, %r229, %r9;
	setp.lt.s32 	%p332, %r1337, %r1343;
	or.pred  	%p333, %p331, %p332;
	mov.pred 	%p346, -1;
	@%p333 bra 	$L__BB7_126;
	setp.ge.s32 	%p334, %r1343, %r1337;
	setp.lt.s32 	%p335, %r1338, %r1344;
	and.pred  	%p346, %p334, %p335;
$L__BB7_126:
	setp.eq.s16 	%p336, %rs1, 0;
	selp.b32 	%r239, %r1337, %r1343, %p346;
	selp.b32 	%r240, %r1338, %r1344, %p346;
	selp.b32 	%r241, %r228, %r229, %p346;
	bar.sync 	0;
	@%p336 bra 	$L__BB7_128;
	ld.param.u64 	%rd302, [_ZN3cub18CUB_300001_SM_10006detail10merge_sort26DeviceMergeSortMergeKernelINS2_10policy_hubIN6thrust24THRUST_300001_SM_1000_NS12zip_iteratorIN4cuda3std3__45tupleIJNS6_6detail15normal_iteratorINS6_10device_ptrIiEEEESG_EEEEEE9Policy600ESI_NSD_INSE_IfEEEESI_SM_jNSA_4lessINSB_IJiiEEEEESO_fEEvbT2_T3_T4_PT6_PT7_T5_PSS_SS_NS1_7vsmem_tE_param_4];
	cvt.u64.u32 	%rd277, %r2;
	// begin inline asm
	mov.u32 %r1033, %laneid;
	// end inline asm
	and.b32  	%r1034, %r951, 7936;
	shl.b32 	%r1035, %r1033, 3;
	add.s32 	%r1036, %r1035, %r1034;
	shr.s32 	%r1037, %r1036, 5;
	add.s32 	%r1038, %r1037, %r1036;
	shl.b32 	%r1039, %r1038, 3;
	mov.u32 	%r1040, _ZZN3cub18CUB_300001_SM_10006detail10merge_sort26DeviceMergeSortMergeKernelINS2_10policy_hubIN6thrust24THRUST_300001_SM_1000_NS12zip_iteratorIN4cuda3std3__45tupleIJNS6_6detail15normal_iteratorINS6_10device_ptrIiEEEESG_EEEEEE9Policy600ESI_NSD_INSE_IfEEEESI_SM_jNSA_4lessINSB_IJiiEEEEESO_fEEvbT2_T3_T4_PT6_PT7_T5_PSS_SS_NS1_7vsmem_tEE19static_temp_storage;
	add.s32 	%r1041, %r1040, %r1039;
	st.shared.v2.u32 	[%r1041], {%r148, %r149};
	st.shared.v2.u32 	[%r1041+8], {%r161, %r162};
	st.shared.v2.u32 	[%r1041+16], {%r174, %r175};
	st.shared.v2.u32 	[%r1041+24], {%r187, %r188};
	st.shared.v2.u32 	[%r1041+32], {%r200, %r201};
	st.shared.v2.u32 	[%r1041+40], {%r213, %r214};
	st.shared.v2.u32 	[%r1041+48], {%r226, %r227};
	st.shared.v2.u32 	[%r1041+56], {%r239, %r240};
	bar.warp.sync 	-1;
	mad.lo.s32 	%r1042, %r1033, -7, %r1036;
	shr.s32 	%r1043, %r1042, 5;
	add.s32 	%r1044, %r1043, %r1042;
	shl.b32 	%r1045, %r1044, 3;
	add.s32 	%r1046, %r1040, %r1045;
	ld.shared.v2.u32 	{%r1047, %r1048}, [%r1046];
	add.s32 	%r1049, %r1042, 32;
	shr.s32 	%r1050, %r1049, 5;
	add.s32 	%r1051, %r1050, %r1042;
	shl.b32 	%r1052, %r1051, 3;
	add.s32 	%r1053, %r1040, %r1052;
	ld.shared.v2.u32 	{%r1054, %r1055}, [%r1053+256];
	add.s32 	%r1056, %r1042, 64;
	shr.s32 	%r1057, %r1056, 5;
	add.s32 	%r1058, %r1057, %r1042;
	shl.b32 	%r1059, %r1058, 3;
	add.s32 	%r1060, %r1040, %r1059;
	ld.shared.v2.u32 	{%r1061, %r1062}, [%r1060+512];
	add.s32 	%r1063, %r1042, 96;
	shr.s32 	%r1064, %r1063, 5;
	add.s32 	%r1065, %r1064, %r1042;
	shl.b32 	%r1066, %r1065, 3;
	add.s32 	%r1067, %r1040, %r1066;
	ld.shared.v2.u32 	{%r1068, %r1069}, [%r1067+768];
	add.s32 	%r1070, %r1042, 128;
	shr.s32 	%r1071, %r1070, 5;
	add.s32 	%r1072, %r1071, %r1042;
	shl.b32 	%r1073, %r1072, 3;
	add.s32 	%r1074, %r1040, %r1073;
	ld.shared.v2.u32 	{%r1075, %r1076}, [%r1074+1024];
	add.s32 	%r1077, %r1042, 160;
	shr.s32 	%r1078, %r1077, 5;
	add.s32 	%r1079, %r1078, %r1042;
	shl.b32 	%r1080, %r1079, 3;
	add.s32 	%r1081, %r1040, %r1080;
	ld.shared.v2.u32 	{%r1082, %r1083}, [%r1081+1280];
	add.s32 	%r1084, %r1042, 192;
	shr.s32 	%r1085, %r1084, 5;
	add.s32 	%r1086, %r1085, %r1042;
	shl.b32 	%r1087, %r1086, 3;
	add.s32 	%r1088, %r1040, %r1087;
	ld.shared.v2.u32 	{%r1089, %r1090}, [%r1088+1536];
	add.s32 	%r1091, %r1042, 224;
	shr.s32 	%r1092, %r1091, 5;
	add.s32 	%r1093, %r1092, %r1042;
	shl.b32 	%r1094, %r1093, 3;
	add.s32 	%r1095, %r1040, %r1094;
	ld.shared.v2.u32 	{%r1096, %r1097}, [%r1095+1792];
	and.b32  	%r1098, %r3, 31;
	or.b32  	%r1099, %r1034, %r1098;
	cvt.u64.u32 	%rd278, %r1099;
	add.s64 	%rd279, %rd278, %rd277;
	cvta.to.global.u64 	%rd280, %rd302;
	shl.b64 	%rd281, %rd279, 3;
	add.s64 	%rd282, %rd280, %rd281;
	st.global.u32 	[%rd282], %r1047;
	st.global.u32 	[%rd282+4], %r1048;
	st.global.u32 	[%rd282+256], %r1054;
	st.global.u32 	[%rd282+260], %r1055;
	st.global.u32 	[%rd282+512], %r1061;
	st.global.u32 	[%rd282+516], %r1062;
	st.global.u32 	[%rd282+768], %r1068;
	st.global.u32 	[%rd282+772], %r1069;
	st.global.u32 	[%rd282+1024], %r1075;
	st.global.u32 	[%rd282+1028], %r1076;
	st.global.u32 	[%rd282+1280], %r1082;
	st.global.u32 	[%rd282+1284], %r1083;
	st.global.u32 	[%rd282+1536], %r1089;
	st.global.u32 	[%rd282+1540], %r1090;
	st.global.u32 	[%rd282+1792], %r1096;
	st.global.u32 	[%rd282+1796], %r1097;
	bra.uni 	$L__BB7_129;
$L__BB7_128:
	// begin inline asm
	mov.u32 %r1100, %laneid;
	// end inline asm
	and.b32  	%r1101, %r951, 7936;
	shl.b32 	%r1102, %r1100, 3;
	add.s32 	%r1103, %r1102, %r1101;
	shr.s32 	%r1104, %r1103, 5;
	add.s32 	%r1105, %r1104, %r1103;
	shl.b32 	%r1106, %r1105, 3;
	mov.u32 	%r1107, _ZZN3cub18CUB_300001_SM_10006detail10merge_sort26DeviceMergeSortMergeKernelINS2_10policy_hubIN6thrust24THRUST_300001_SM_1000_NS12zip_iteratorIN4cuda3std3__45tupleIJNS6_6detail15normal_iteratorINS6_10device_ptrIiEEEESG_EEEEEE9Policy600ESI_NSD_INSE_IfEEEESI_SM_jNSA_4lessINSB_IJiiEEEEESO_fEEvbT2_T3_T4_PT6_PT7_T5_PSS_SS_NS1_7vsmem_tEE19static_temp_storage;
	add.s32 	%r1108, %r1107, %r1106;
	st.shared.v2.u32 	[%r1108], {%r148, %r149};
	st.shared.v2.u32 	[%r1108+8], {%r161, %r162};
	st.shared.v2.u32 	[%r1108+16], {%r174, %r175};
	st.shared.v2.u32 	[%r1108+24], {%r187, %r188};
	st.shared.v2.u32 	[%r1108+32], {%r200, %r201};
	st.shared.v2.u32 	[%r1108+40], {%r213, %r214};
	st.shared.v2.u32 	[%r1108+48], {%r226, %r227};
	st.shared.v2.u32 	[%r1108+56], {%r239, %r240};
	bar.warp.sync 	-1;
	mad.lo.s32 	%r1109, %r1100, -7, %r1103;
	shr.s32 	%r1110, %r1109, 5;
	add.s32 	%r1111, %r1110, %r1109;
	shl.b32 	%r1112, %r1111, 3;
	add.s32 	%r1113, %r1107, %r1112;
	ld.shared.v2.u32 	{%r1114, %r1115}, [%r1113];
	add.s32 	%r1116, %r1109, 32;
	shr.s32 	%r1117, %r1116, 5;
	add.s32 	%r1118, %r1117, %r1109;
	shl.b32 	%r1119, %r1118, 3;
	add.s32 	%r1120, %r1107, %r1119;
	ld.shared.v2.u32 	{%r1121, %r1122}, [%r1120+256];
	add.s32 	%r1123, %r1109, 64;
	shr.s32 	%r1124, %r1123, 5;
	add.s32 	%r1125, %r1124, %r1109;
	shl.b32 	%r1126, %r1125, 3;
	add.s32 	%r1127, %r1107, %r1126;
	ld.shared.v2.u32 	{%r1128, %r1129}, [%r1127+512];
	add.s32 	%r1130, %r1109, 96;
	shr.s32 	%r1131, %r1130, 5;
	add.s32 	%r1132, %r1131, %r1109;
	shl.b32 	%r1133, %r1132, 3;
	add.s32 	%r1134, %r1107, %r1133;
	ld.shared.v2.u32 	{%r1135, %r1136}, [%r1134+768];
	add.s32 	%r1137, %r1109, 128;
	shr.s32 	%r1138, %r1137, 5;
	add.s32 	%r1139, %r1138, %r1109;
	shl.b32 	%r1140, %r1139, 3;
	add.s32 	%r1141, %r1107, %r1140;
	ld.shared.v2.u32 	{%r1142, %r1143}, [%r1141+1024];
	add.s32 	%r1144, %r1109, 160;
	shr.s32 	%r1145, %r1144, 5;
	add.s32 	%r1146, %r1145, %r1109;
	shl.b32 	%r1147, %r1146, 3;
	add.s32 	%r1148, %r1107, %r1147;
	ld.shared.v2.u32 	{%r1149, %r1150}, [%r1148+1280];
	add.s32 	%r1151, %r1109, 192;
	shr.s32 	%r1152, %r1151, 5;
	add.s32 	%r1153, %r1152, %r1109;
	shl.b32 	%r1154, %r1153, 3;
	add.s32 	%r1155, %r1107, %r1154;
	ld.shared.v2.u32 	{%r1156, %r1157}, [%r1155+1536];
	add.s32 	%r1158, %r1109, 224;
	shr.s32 	%r1159, %r1158, 5;
	add.s32 	%r1160, %r1159, %r1109;
	shl.b32 	%r1161, %r1160, 3;
	add.s32 	%r1162, %r1107, %r1161;
	ld.shared.v2.u32 	{%r1163, %r1164}, [%r1162+1792];
	and.b32  	%r1165, %r3, 31;
	cvt.u64.u32 	%rd283, %r1101;
	add.s32 	%r1166, %r1165, %r2;
	cvt.u64.u32 	%rd284, %r1166;
	add.s64 	%rd285, %rd284, %rd283;
	cvta.to.global.u64 	%rd286, %rd34;
	shl.b64 	%rd287, %rd285, 2;
	add.s64 	%rd288, %rd286, %rd287;
	cvta.to.global.u64 	%rd289, %rd35;
	add.s64 	%rd290, %rd289, %rd287;
	st.global.u32 	[%rd288], %r1114;
	st.global.u32 	[%rd290], %r1115;
	st.global.u32 	[%rd288+128], %r1121;
	st.global.u32 	[%rd290+128], %r1122;
	st.global.u32 	[%rd288+256], %r1128;
	st.global.u32 	[%rd290+256], %r1129;
	st.global.u32 	[%rd288+384], %r1135;
	st.global.u32 	[%rd290+384], %r1136;
	st.global.u32 	[%rd288+512], %r1142;
	st.global.u32 	[%rd290+512], %r1143;
	st.global.u32 	[%rd288+640], %r1149;
	st.global.u32 	[%rd290+640], %r1150;
	st.global.u32 	[%rd288+768], %r1156;
	st.global.u32 	[%rd290+768], %r1157;
	st.global.u32 	[%rd288+896], %r1163;
	st.global.u32 	[%rd290+896], %r1164;
$L__BB7_129:
	setp.eq.s16 	%p337, %rs1, 0;
	bar.sync 	0;
	shl.b32 	%r1167, %r3, 3;
	mov.u32 	%r1168, _ZZN3cub18CUB_300001_SM_10006detail10merge_sort26DeviceMergeSortMergeKernelINS2_10policy_hubIN6thrust24THRUST_300001_SM_1000_NS12zip_iteratorIN4cuda3std3__45tupleIJNS6_6detail15normal_iteratorINS6_10device_ptrIiEEEESG_EEEEEE9Policy600ESI_NSD_INSE_IfEEEESI_SM_jNSA_4lessINSB_IJiiEEEEESO_fEEvbT2_T3_T4_PT6_PT7_T5_PSS_SS_NS1_7vsmem_tEE19static_temp_storage;
	add.s32 	%r1169, %r1168, %r1167;
	shl.b32 	%r1170, %r3, 2;
	sub.s32 	%r1171, %r1169, %r1170;
	st.shared.f32 	[%r1171], %f164;
	st.shared.f32 	[%r1171+1024], %f163;
	st.shared.f32 	[%r1171+2048], %f162;
	st.shared.f32 	[%r1171+3072], %f161;
	st.shared.f32 	[%r1171+4096], %f160;
	st.shared.f32 	[%r1171+5120], %f159;
	st.shared.f32 	[%r1171+6144], %f158;
	st.shared.f32 	[%r1171+7168], %f157;
	bar.sync 	0;
	shl.b32 	%r1172, %r152, 2;
	add.s32 	%r1173, %r1168, %r1172;
	ld.shared.f32 	%f40, [%r1173];
	shl.b32 	%r1174, %r165, 2;
	add.s32 	%r1175, %r1168, %r1174;
	ld.shared.f32 	%f41, [%r1175];
	shl.b32 	%r1176, %r178, 2;
	add.s32 	%r1177, %r1168, %r1176;
	ld.shared.f32 	%f42, [%r1177];
	shl.b32 	%r1178, %r191, 2;
	add.s32 	%r1179, %r1168, %r1178;
	ld.shared.f32 	%f43, [%r1179];
	shl.b32 	%r1180, %r204, 2;
	add.s32 	%r1181, %r1168, %r1180;
	ld.shared.f32 	%f44, [%r1181];
	shl.b32 	%r1182, %r217, 2;
	add.s32 	%r1183, %r1168, %r1182;
	ld.shared.f32 	%f45, [%r1183];
	shl.b32 	%r1184, %r230, 2;
	add.s32 	%r1185, %r1168, %r1184;
	ld.shared.f32 	%f46, [%r1185];
	shl.b32 	%r1186, %r241, 2;
	add.s32 	%r1187, %r1168, %r1186;
	ld.shared.f32 	%f47, [%r1187];
	bar.sync 	0;
	@%p337 bra 	$L__BB7_131;
	cvt.u64.u32 	%rd291, %r2;
	// begin inline asm
	mov.u32 %r1188, %laneid;
	// end inline asm
	and.b32  	%r1189, %r951, 7936;
	shl.b32 	%r1190, %r1188, 3;
	add.s32 	%r1191, %r1190, %r1189;
	shr.s32 	%r1192, %r1191, 5;
	add.s32 	%r1193, %r1192, %r1191;
	shl.b32 	%r1194, %r1193, 2;
	add.s32 	%r1196, %r1168, %r1194;
	st.shared.f32 	[%r1196], %f40;
	st.shared.f32 	[%r1196+4], %f41;
	st.shared.f32 	[%r1196+8], %f42;
	st.shared.f32 	[%r1196+12], %f43;
	st.shared.f32 	[%r1196+16], %f44;
	st.shared.f32 	[%r1196+20], %f45;
	st.shared.f32 	[%r1196+24], %f46;
	st.shared.f32 	[%r1196+28], %f47;
	bar.warp.sync 	-1;
	mad.lo.s32 	%r1197, %r1188, -7, %r1191;
	shr.s32 	%r1198, %r1197, 5;
	add.s32 	%r1199, %r1198, %r1197;
	shl.b32 	%r1200, %r1199, 2;
	add.s32 	%r1201, %r1168, %r1200;
	ld.shared.f32 	%f134, [%r1201];
	add.s32 	%r1202, %r1197, 32;
	shr.s32 	%r1203, %r1202, 5;
	add.s32 	%r1204, %r1203, %r1197;
	shl.b32 	%r1205, %r1204, 2;
	add.s32 	%r1206, %r1168, %r1205;
	ld.shared.f32 	%f135, [%r1206+128];
	add.s32 	%r1207, %r1197, 64;
	shr.s32 	%r1208, %r1207, 5;
	add.s32 	%r1209, %r1208, %r1197;
	shl.b32 	%r1210, %r1209, 2;
	add.s32 	%r1211, %r1168, %r1210;
	ld.shared.f32 	%f136, [%r1211+256];
	add.s32 	%r1212, %r1197, 96;
	shr.s32 	%r1213, %r1212, 5;
	add.s32 	%r1214, %r1213, %r1197;
	shl.b32 	%r1215, %r1214, 2;
	add.s32 	%r1216, %r1168, %r1215;
	ld.shared.f32 	%f137, [%r1216+384];
	add.s32 	%r1217, %r1197, 128;
	shr.s32 	%r1218, %r1217, 5;
	add.s32 	%r1219, %r1218, %r1197;
	shl.b32 	%r1220, %r1219, 2;
	add.s32 	%r1221, %r1168, %r1220;
	ld.shared.f32 	%f138, [%r1221+512];
	add.s32 	%r1222, %r1197, 160;
	shr.s32 	%r1223, %r1222, 5;
	add.s32 	%r1224, %r1223, %r1197;
	shl.b32 	%r1225, %r1224, 2;
	add.s32 	%r1226, %r1168, %r1225;
	ld.shared.f32 	%f139, [%r1226+640];
	add.s32 	%r1227, %r1197, 192;
	shr.s32 	%r1228, %r1227, 5;
	add.s32 	%r1229, %r1228, %r1197;
	shl.b32 	%r1230, %r1229, 2;
	add.s32 	%r1231, %r1168, %r1230;
	ld.shared.f32 	%f140, [%r1231+768];
	add.s32 	%r1232, %r1197, 224;
	shr.s32 	%r1233, %r1232, 5;
	add.s32 	%r1234, %r1233, %r1197;
	shl.b32 	%r1235, %r1234, 2;
	add.s32 	%r1236, %r1168, %r1235;
	ld.shared.f32 	%f141, [%r1236+896];
	and.b32  	%r1237, %r3, 31;
	or.b32  	%r1238, %r1189, %r1237;
	cvt.u64.u32 	%rd292, %r1238;
	add.s64 	%rd293, %rd292, %rd291;
	shl.b64 	%rd294, %rd293, 2;
	add.s64 	%rd295, %rd1, %rd294;
	st.global.f32 	[%rd295], %f134;
	st.global.f32 	[%rd295+128], %f135;
	st.global.f32 	[%rd295+256], %f136;
	st.global.f32 	[%rd295+384], %f137;
	st.global.f32 	[%rd295+512], %f138;
	st.global.f32 	[%rd295+640], %f139;
	st.global.f32 	[%rd295+768], %f140;
	st.global.f32 	[%rd295+896], %f141;
	bra.uni 	$L__BB7_370;
$L__BB7_131:
	// begin inline asm
	mov.u32 %r1239, %laneid;
	// end inline asm
	and.b32  	%r1240, %r951, 7936;
	shl.b32 	%r1241, %r1239, 3;
	add.s32 	%r1242, %r1241, %r1240;
	shr.s32 	%r1243, %r1242, 5;
	add.s32 	%r1244, %r1243, %r1242;
	shl.b32 	%r1245, %r1244, 2;
	add.s32 	%r1247, %r1168, %r1245;
	st.shared.f32 	[%r1247], %f40;
	st.shared.f32 	[%r1247+4], %f41;
	st.shared.f32 	[%r1247+8], %f42;
	st.shared.f32 	[%r1247+12], %f43;
	st.shared.f32 	[%r1247+16], %f44;
	st.shared.f32 	[%r1247+20], %f45;
	st.shared.f32 	[%r1247+24], %f46;
	st.shared.f32 	[%r1247+28], %f47;
	bar.warp.sync 	-1;
	mad.lo.s32 	%r1248, %r1239, -7, %r1242;
	shr.s32 	%r1249, %r1248, 5;
	add.s32 	%r1250, %r1249, %r1248;
	shl.b32 	%r1251, %r1250, 2;
	add.s32 	%r1252, %r1168, %r1251;
	ld.shared.f32 	%f142, [%r1252];
	add.s32 	%r1253, %r1248, 32;
	shr.s32 	%r1254, %r1253, 5;
	add.s32 	%r1255, %r1254, %r1248;
	shl.b32 	%r1256, %r1255, 2;
	add.s32 	%r1257, %r1168, %r1256;
	ld.shared.f32 	%f143, [%r1257+128];
	add.s32 	%r1258, %r1248, 64;
	shr.s32 	%r1259, %r1258, 5;
	add.s32 	%r1260, %r1259, %r1248;
	shl.b32 	%r1261, %r1260, 2;
	add.s32 	%r1262, %r1168, %r1261;
	ld.shared.f32 	%f144, [%r1262+256];
	add.s32 	%r1263, %r1248, 96;
	shr.s32 	%r1264, %r1263, 5;
	add.s32 	%r1265, %r1264, %r1248;
	shl.b32 	%r1266, %r1265, 2;
	add.s32 	%r1267, %r1168, %r1266;
	ld.shared.f32 	%f145, [%r1267+384];
	add.s32 	%r1268, %r1248, 128;
	shr.s32 	%r1269, %r1268, 5;
	add.s32 	%r1270, %r1269, %r1248;
	shl.b32 	%r1271, %r1270, 2;
	add.s32 	%r1272, %r1168, %r1271;
	ld.shared.f32 	%f146, [%r1272+512];
	add.s32 	%r1273, %r1248, 160;
	shr.s32 	%r1274, %r1273, 5;
	add.s32 	%r1275, %r1274, %r1248;
	shl.b32 	%r1276, %r1275, 2;
	add.s32 	%r1277, %r1168, %r1276;
	ld.shared.f32 	%f147, [%r1277+640];
	add.s32 	%r1278, %r1248, 192;
	shr.s32 	%r1279, %r1278, 5;
	add.s32 	%r1280, %r1279, %r1248;
	shl.b32 	%r1281, %r1280, 2;
	add.s32 	%r1282, %r1168, %r1281;
	ld.shared.f32 	%f148, [%r1282+768];
	add.s32 	%r1283, %r1248, 224;
	shr.s32 	%r1284, %r1283, 5;
	add.s32 	%r1285, %r1284, %r1248;
	shl.b32 	%r1286, %r1285, 2;
	add.s32 	%r1287, %r1168, %r1286;
	ld.shared.f32 	%f149, [%r1287+896];
	and.b32  	%r1288, %r3, 31;
	cvt.u64.u32 	%rd296, %r1240;
	add.s32 	%r1289, %r1288, %r2;
	cvt.u64.u32 	%rd297, %r1289;
	add.s64 	%rd298, %rd297, %rd296;
	shl.b64 	%rd299, %rd298, 2;
	add.s64 	%rd300, %rd4, %rd299;
	st.global.f32 	[%rd300], %f142;
	st.global.f32 	[%rd300+128], %f143;
	st.global.f32 	[%rd300+256], %f144;
	st.global.f32 	[%rd300+384], %f145;
	st.global.f32 	[%rd300+512], %f146;
	st.global.f32 	[%rd300+640], %f147;
	st.global.f32 	[%rd300+768], %f148;
	st.global.f32 	[%rd300+896], %f149;
	bra.uni 	$L__BB7_370;
$L__BB7_132:
	sub.s32 	%r547, %r543, %r2;
	min.u32 	%r242, %r547, 2048;
	mul.wide.u32 	%rd40, %r1, 4;
	add.s64 	%rd41, %rd3, %rd40;
	ld.global.u32 	%r548, [%rd41];
	ld.global.u32 	%r549, [%rd41+4];
	neg.s32 	%r550, %r544;
	and.b32  	%r551, %r1, %r550;
	shl.b32 	%r243, %r551, 11;
	shl.b32 	%r552, %r544, 10;
	and.b32  	%r244, %r552, -2048;
	sub.s32 	%r553, %r1, %r551;
	shl.b32 	%r554, %r553, 11;
	sub.s32 	%r245, %r548, %r243;
	sub.s32 	%r555, %r549, %r243;
	sub.s32 	%r556, %r543, %r243;
	max.u32 	%r557, %r556, %r244;
	sub.s32 	%r558, %r557, %r244;
	sub.s32 	%r559, %r554, %r245;
	min.u32 	%r246, %r559, %r558;
	setp.eq.s32 	%p38, %r554, -2048;
	selp.b32 	%r560, 2047, 2048, %p38;
	add.s32 	%r561, %r560, %r554;
	sub.s32 	%r562, %r561, %r555;
	or.b32  	%r563, %r1, %r550;
	setp.eq.s32 	%p39, %r563, -1;
	min.u32 	%r564, %r244, %r556;
	selp.b32 	%r565, %r564, %r555, %p39;
	selp.b32 	%r566, %r244, %r562, %p39;
	min.u32 	%r567, %r566, %r558;
	sub.s32 	%r247, %r565, %r245;
	sub.s32 	%r248, %r567, %r246;
	// begin inline asm
	griddepcontrol.wait;
	// end inline asm
	setp.eq.s16 	%p40, %rs1, 0;
	@%p40 bra 	$L__BB7_165;
	cvt.u64.u32 	%rd42, %r243;
	mul.wide.u32 	%rd43, %r243, 4;
	add.s64 	%rd44, %rd5, %rd43;
	cvt.u64.u32 	%rd45, %r245;
	cvt.u64.u32 	%rd46, %r244;
	cvt.u64.u32 	%rd47, %r246;
	add.s64 	%rd48, %rd47, %rd46;
	add.s32 	%r249, %r248, %r247;
	setp.ge.s32 	%p41, %r3, %r249;
	cvt.u64.u32 	%rd49, %r3;
	add.s64 	%rd50, %rd49, %rd45;
	shl.b64 	%rd51, %rd50, 2;
	add.s64 	%rd19, %rd44, %rd51;
	sub.s32 	%r569, %r3, %r247;
	cvt.s64.s32 	%rd52, %r569;
	add.s64 	%rd53, %rd48, %rd52;
	shl.b64 	%rd54, %rd53, 2;
	add.s64 	%rd20, %rd44, %rd54;
	add.s64 	%rd55, %rd50, %rd42;
	shl.b64 	%rd56, %rd55, 2;
	add.s64 	%rd21, %rd6, %rd56;
	add.s64 	%rd57, %rd53, %rd42;
	shl.b64 	%rd58, %rd57, 2;
	add.s64 	%rd22, %rd6, %rd58;
	mov.b32 	%r1393, 0;
	mov.u32 	%r1394, %r1393;
	@%p41 bra 	$L__BB7_137;
	setp.ge.s32 	%p42, %r3, %r247;
	@%p42 bra 	$L__BB7_136;
	ld.global.u32 	%r1393, [%rd19];
	ld.global.u32 	%r1394, [%rd21];
	bra.uni 	$L__BB7_137;
$L__BB7_136:
	ld.global.u32 	%r1393, [%rd20];
	ld.global.u32 	%r1394, [%rd22];
$L__BB7_137:
	add.s32 	%r256, %r3, 256;
	setp.ge.s32 	%p43, %r256, %r249;
	mov.b32 	%r1395, 0;
	mov.u32 	%r1396, %r1395;
	@%p43 bra 	$L__BB7_141;
	setp.lt.s32 	%p44, %r256, %r247;
	@%p44 bra 	$L__BB7_140;
	ld.global.u32 	%r1395, [%rd20+1024];
	ld.global.u32 	%r1396, [%rd22+1024];
	bra.uni 	$L__BB7_141;
$L__BB7_140:
	ld.global.u32 	%r1395, [%rd19+1024];
	ld.global.u32 	%r1396, [%rd21+1024];
$L__BB7_141:
	add.s32 	%r263, %r3, 512;
	setp.ge.s32 	%p45, %r263, %r249;
	mov.b32 	%r1397, 0;
	mov.u32 	%r1398, %r1397;
	@%p45 bra 	$L__BB7_145;
	setp.lt.s32 	%p46, %r263, %r247;
	@%p46 bra 	$L__BB7_144;
	ld.global.u32 	%r1397, [%rd20+2048];
	ld.global.u32 	%r1398, [%rd22+2048];
	bra.uni 	$L__BB7_145;
$L__BB7_144:
	ld.global.u32 	%r1397, [%rd19+2048];
	ld.global.u32 	%r1398, [%rd21+2048];
$L__BB7_145:
	add.s32 	%r270, %r3, 768;
	setp.ge.s32 	%p47, %r270, %r249;
	mov.b32 	%r1399, 0;
	mov.u32 	%r1400, %r1399;
	@%p47 bra 	$L__BB7_149;
	setp.lt.s32 	%p48, %r270, %r247;
	@%p48 bra 	$L__BB7_148;
	ld.global.u32 	%r1399, [%rd20+3072];
	ld.global.u32 	%r1400, [%rd22+3072];
	bra.uni 	$L__BB7_149;
$L__BB7_148:
	ld.global.u32 	%r1399, [%rd19+3072];
	ld.global.u32 	%r1400, [%rd21+3072];
$L__BB7_149:
	or.b32  	%r277, %r3, 1024;
	setp.ge.s32 	%p49, %r277, %r249;
	mov.b32 	%r1401, 0;
	mov.u32 	%r1402, %r1401;
	@%p49 bra 	$L__BB7_153;
	setp.lt.s32 	%p50, %r277, %r247;
	@%p50 bra 	$L__BB7_152;
	ld.global.u32 	%r1401, [%rd20+4096];
	ld.global.u32 	%r1402, [%rd22+4096];
	bra.uni 	$L__BB7_153;
$L__BB7_152:
	ld.global.u32 	%r1401, [%rd19+4096];
	ld.global.u32 	%r1402, [%rd21+4096];
$L__BB7_153:
	add.s32 	%r284, %r3, 1280;
	setp.ge.s32 	%p51, %r284, %r249;
	mov.b32 	%r1403, 0;
	mov.u32 	%r1404, %r1403;
	@%p51 bra 	$L__BB7_157;
	setp.lt.s32 	%p52, %r284, %r247;
	@%p52 bra 	$L__BB7_156;
	ld.global.u32 	%r1403, [%rd20+5120];
	ld.global.u32 	%r1404, [%rd22+5120];
	bra.uni 	$L__BB7_157;
$L__BB7_156:
	ld.global.u32 	%r1403, [%rd19+5120];
	ld.global.u32 	%r1404, [%rd21+5120];
$L__BB7_157:
	add.s32 	%r291, %r3, 1536;
	setp.ge.s32 	%p53, %r291, %r249;
	mov.b32 	%r1405, 0;
	mov.u32 	%r1406, %r1405;
	@%p53 bra 	$L__BB7_161;
	setp.lt.s32 	%p54, %r291, %r247;
	@%p54 bra 	$L__BB7_160;
	ld.global.u32 	%r1405, [%rd20+6144];
	ld.global.u32 	%r1406, [%rd22+6144];
	bra.uni 	$L__BB7_161;
$L__BB7_160:
	ld.global.u32 	%r1405, [%rd19+6144];
	ld.global.u32 	%r1406, [%rd21+6144];
$L__BB7_161:
	add.s32 	%r298, %r3, 1792;
	setp.ge.s32 	%p55, %r298, %r249;
	mov.b32 	%r1407, 0;
	mov.u32 	%r1408, %r1407;
	@%p55 bra 	$L__BB7_197;
	setp.lt.s32 	%p56, %r298, %r247;
	@%p56 bra 	$L__BB7_164;
	ld.global.u32 	%r1407, [%rd20+7168];
	ld.global.u32 	%r1408, [%rd22+7168];
	bra.uni 	$L__BB7_197;
$L__BB7_164:
	ld.global.u32 	%r1407, [%rd19+7168];
	ld.global.u32 	%r1408, [%rd21+7168];
	bra.uni 	$L__BB7_197;
$L__BB7_165:
	cvt.u64.u32 	%rd59, %r243;
	cvt.u64.u32 	%rd60, %r245;
	add.s64 	%rd61, %rd60, %rd59;
	cvt.u64.u32 	%rd62, %r244;
	add.s64 	%rd63, %rd59, %rd62;
	cvt.u64.u32 	%rd64, %r246;
	add.s64 	%rd65, %rd63, %rd64;
	add.s32 	%r303, %r248, %r247;
	setp.ge.s32 	%p57, %r3, %r303;
	cvt.u64.u32 	%rd66, %r3;
	add.s64 	%rd67, %rd61, %rd66;
	shl.b64 	%rd68, %rd67, 3;
	add.s64 	%rd23, %rd2, %rd68;
	sub.s32 	%r578, %r3, %r247;
	cvt.s64.s32 	%rd69, %r578;
	add.s64 	%rd70, %rd65, %rd69;
	shl.b64 	%rd71, %rd70, 3;
	add.s64 	%rd24, %rd2, %rd71;
	mov.b32 	%r1393, 0;
	mov.u32 	%r1394, %r1393;
	@%p57 bra 	$L__BB7_169;
	setp.ge.s32 	%p58, %r3, %r247;
	@%p58 bra 	$L__BB7_168;
	ld.global.u32 	%r1393, [%rd23];
	ld.global.u32 	%r1394, [%rd23+4];
	bra.uni 	$L__BB7_169;
$L__BB7_168:
	ld.global.u32 	%r1393, [%rd24];
	ld.global.u32 	%r1394, [%rd24+4];
$L__BB7_169:
	add.s32 	%r310, %r3, 256;
	setp.ge.s32 	%p59, %r310, %r303;
	mov.b32 	%r1395, 0;
	mov.u32 	%r1396, %r1395;
	@%p59 bra 	$L__BB7_173;
	setp.lt.s32 	%p60, %r310, %r247;
	@%p60 bra 	$L__BB7_172;
	ld.global.u32 	%r1395, [%rd24+2048];
	ld.global.u32 	%r1396, [%rd24+2052];
	bra.uni 	$L__BB7_173;
$L__BB7_172:
	ld.global.u32 	%r1395, [%rd23+2048];
	ld.global.u32 	%r1396, [%rd23+2052];
$L__BB7_173:
	add.s32 	%r317, %r3, 512;
	setp.ge.s32 	%p61, %r317, %r303;
	mov.b32 	%r1397, 0;
	mov.u32 	%r1398, %r1397;
	@%p61 bra 	$L__BB7_177;
	setp.lt.s32 	%p62, %r317, %r247;
	@%p62 bra 	$L__BB7_176;
	ld.global.u32 	%r1397, [%rd24+4096];
	ld.global.u32 	%r1398, [%rd24+4100];
	bra.uni 	$L__BB7_177;
$L__BB7_176:
	ld.global.u32 	%r1397, [%rd23+4096];
	ld.global.u32 	%r1398, [%rd23+4100];
$L__BB7_177:
	add.s32 	%r324, %r3, 768;
	setp.ge.s32 	%p63, %r324, %r303;
	mov.b32 	%r1399, 0;
	mov.u32 	%r1400, %r1399;
	@%p63 bra 	$L__BB7_181;
	setp.lt.s32 	%p64, %r324, %r247;
	@%p64 bra 	$L__BB7_180;
	ld.global.u32 	%r1399, [%rd24+6144];
	ld.global.u32 	%r1400, [%rd24+6148];
	bra.uni 	$L__BB7_181;
$L__BB7_180:
	ld.global.u32 	%r1399, [%rd23+6144];
	ld.global.u32 	%r1400, [%rd23+6148];
$L__BB7_181:
	or.b32  	%r331, %r3, 1024;
	setp.ge.s32 	%p65, %r331, %r303;
	mov.b32 	%r1401, 0;
	mov.u32 	%r1402, %r1401;
	@%p65 bra 	$L__BB7_185;
	setp.lt.s32 	%p66, %r331, %r247;
	@%p66 bra 	$L__BB7_184;
	ld.global.u32 	%r1401, [%rd24+8192];
	ld.global.u32 	%r1402, [%rd24+8196];
	bra.uni 	$L__BB7_185;
$L__BB7_184:
	ld.global.u32 	%r1401, [%rd23+8192];
	ld.global.u32 	%r1402, [%rd23+8196];
$L__BB7_185:
	add.s32 	%r338, %r3, 1280;
	setp.ge.s32 	%p67, %r338, %r303;
	mov.b32 	%r1403, 0;
	mov.u32 	%r1404, %r1403;
	@%p67 bra 	$L__BB7_189;
	setp.lt.s32 	%p68, %r338, %r247;
	@%p68 bra 	$L__BB7_188;
	ld.global.u32 	%r1403, [%rd24+10240];
	ld.global.u32 	%r1404, [%rd24+10244];
	bra.uni 	$L__BB7_189;
$L__BB7_188:
	ld.global.u32 	%r1403, [%rd23+10240];
	ld.global.u32 	%r1404, [%rd23+10244];
$L__BB7_189:
	add.s32 	%r345, %r3, 1536;
	setp.ge.s32 	%p69, %r345, %r303;
	mov.b32 	%r1405, 0;
	mov.u32 	%r1406, %r1405;
	@%p69 bra 	$L__BB7_193;
	setp.lt.s32 	%p70, %r345, %r247;
	@%p70 bra 	$L__BB7_192;
	ld.global.u32 	%r1405, [%rd24+12288];
	ld.global.u32 	%r1406, [%rd24+12292];
	bra.uni 	$L__BB7_193;
$L__BB7_192:
	ld.global.u32 	%r1405, [%rd23+12288];
	ld.global.u32 	%r1406, [%rd23+12292];
$L__BB7_193:
	add.s32 	%r352, %r3, 1792;
	setp.ge.s32 	%p71, %r352, %r303;
	mov.b32 	%r1407, 0;
	mov.u32 	%r1408, %r1407;
	@%p71 bra 	$L__BB7_197;
	setp.lt.s32 	%p72, %r352, %r247;
	@%p72 bra 	$L__BB7_196;
	ld.global.u32 	%r1407, [%rd24+14336];
	ld.global.u32 	%r1408, [%rd24+14340];
	bra.uni 	$L__BB7_197;
$L__BB7_196:
	ld.global.u32 	%r1407, [%rd23+14336];
	ld.global.u32 	%r1408, [%rd23+14340];
$L__BB7_197:
	setp.eq.s16 	%p73, %rs1, 0;
	shl.b32 	%r586, %r3, 3;
	mov.u32 	%r587, _ZZN3cub18CUB_300001_SM_10006detail10merge_sort26DeviceMergeSortMergeKernelINS2_10policy_hubIN6thrust24THRUST_300001_SM_1000_NS12zip_iteratorIN4cuda3std3__45tupleIJNS6_6detail15normal_iteratorINS6_10device_ptrIiEEEESG_EEEEEE9Policy600ESI_NSD_INSE_IfEEEESI_SM_jNSA_4lessINSB_IJiiEEEEESO_fEEvbT2_T3_T4_PT6_PT7_T5_PSS_SS_NS1_7vsmem_tEE19static_temp_storage;
	add.s32 	%r588, %r587, %r586;
	st.shared.v2.u32 	[%r588], {%r1393, %r1394};
	add.s32 	%r373, %r3, 256;
	st.shared.v2.u32 	[%r588+2048], {%r1395, %r1396};
	add.s32 	%r374, %r3, 512;
	st.shared.v2.u32 	[%r588+4096], {%r1397, %r1398};
	add.s32 	%r375, %r3, 768;
	st.shared.v2.u32 	[%r588+6144], {%r1399, %r1400};
	or.b32  	%r376, %r3, 1024;
	st.shared.v2.u32 	[%r588+8192], {%r1401, %r1402};
	add.s32 	%r377, %r3, 1280;
	st.shared.v2.u32 	[%r588+10240], {%r1403, %r1404};
	add.s32 	%r378, %r3, 1536;
	st.shared.v2.u32 	[%r588+12288], {%r1405, %r1406};
	add.s32 	%r379, %r3, 1792;
	st.shared.v2.u32 	[%r588+14336], {%r1407, %r1408};
	@%p73 bra 	$L__BB7_230;
	cvt.u64.u32 	%rd72, %r243;
	cvt.u64.u32 	%rd73, %r245;
	add.s64 	%rd74, %rd73, %rd72;
	cvt.u64.u32 	%rd75, %r244;
	add.s64 	%rd76, %rd72, %rd75;
	cvt.u64.u32 	%rd77, %r246;
	add.s64 	%rd78, %rd76, %rd77;
	add.s32 	%r380, %r248, %r247;
	setp.ge.s32 	%p74, %r3, %r380;
	cvt.u64.u32 	%rd79, %r3;
	add.s64 	%rd80, %rd74, %rd79;
	shl.b64 	%rd81, %rd80, 2;
	add.s64 	%rd25, %rd4, %rd81;
	sub.s32 	%r589, %r3, %r247;
	cvt.s64.s32 	%rd82, %r589;
	add.s64 	%rd83, %rd78, %rd82;
	shl.b64 	%rd84, %rd83, 2;
	add.s64 	%rd26, %rd4, %rd84;
	@%p74 bra 	$L__BB7_202;
	setp.ge.s32 	%p75, %r3, %r247;
	@%p75 bra 	$L__BB7_201;
	ld.global.f32 	%f186, [%rd25];
	bra.uni 	$L__BB7_202;
$L__BB7_201:
	ld.global.f32 	%f186, [%rd26];
$L__BB7_202:
	setp.ge.s32 	%p76, %r373, %r380;
	@%p76 bra 	$L__BB7_206;
	setp.lt.s32 	%p77, %r373, %r247;
	@%p77 bra 	$L__BB7_205;
	ld.global.f32 	%f185, [%rd26+1024];
	bra.uni 	$L__BB7_206;
$L__BB7_205:
	ld.global.f32 	%f185, [%rd25+1024];
$L__BB7_206:
	setp.ge.s32 	%p78, %r374, %r380;
	@%p78 bra 	$L__BB7_210;
	setp.lt.s32 	%p79, %r374, %r247;
	@%p79 bra 	$L__BB7_209;
	ld.global.f32 	%f184, [%rd26+2048];
	bra.uni 	$L__BB7_210;
$L__BB7_209:
	ld.global.f32 	%f184, [%rd25+2048];
$L__BB7_210:
	setp.ge.s32 	%p80, %r375, %r380;
	@%p80 bra 	$L__BB7_214;
	setp.lt.s32 	%p81, %r375, %r247;
	@%p81 bra 	$L__BB7_213;
	ld.global.f32 	%f183, [%rd26+3072];
	bra.uni 	$L__BB7_214;
$L__BB7_213:
	ld.global.f32 	%f183, [%rd25+3072];
$L__BB7_214:
	setp.ge.s32 	%p82, %r376, %r380;
	@%p82 bra 	$L__BB7_218;
	setp.lt.s32 	%p83, %r376, %r247;
	@%p83 bra 	$L__BB7_217;
	ld.global.f32 	%f182, [%rd26+4096];
	bra.uni 	$L__BB7_218;
$L__BB7_217:
	ld.global.f32 	%f182, [%rd25+4096];
$L__BB7_218:
	setp.ge.s32 	%p84, %r377, %r380;
	@%p84 bra 	$L__BB7_222;
	setp.lt.s32 	%p85, %r377, %r247;
	@%p85 bra 	$L__BB7_221;
	ld.global.f32 	%f181, [%rd26+5120];
	bra.uni 	$L__BB7_222;
$L__BB7_221:
	ld.global.f32 	%f181, [%rd25+5120];
$L__BB7_222:
	setp.ge.s32 	%p86, %r378, %r380;
	@%p86 bra 	$L__BB7_226;
	setp.lt.s32 	%p87, %r378, %r247;
	@%p87 bra 	$L__BB7_225;
	ld.global.f32 	%f180, [%rd26+6144];
	bra.uni 	$L__BB7_226;
$L__BB7_225:
	ld.global.f32 	%f180, [%rd25+6144];
$L__BB7_226:
	setp.ge.s32 	%p88, %r379, %r380;
	@%p88 bra 	$L__BB7_246;
	setp.lt.s32 	%p89, %r379, %r247;
	@%p89 bra 	$L__BB7_229;
	ld.global.f32 	%f179, [%rd26+7168];
	bra.uni 	$L__BB7_246;
$L__BB7_229:
	ld.global.f32 	%f179, [%rd25+7168];
	bra.uni 	$L__BB7_246;
$L__BB7_230:
	cvt.u64.u32 	%rd85, %r243;
	cvt.u64.u32 	%rd86, %r245;
	add.s64 	%rd27, %rd86, %rd85;
	cvt.u64.u32 	%rd87, %r244;
	add.s64 	%rd88, %rd85, %rd87;
	cvt.u64.u32 	%rd89, %r246;
	add.s64 	%rd28, %rd88, %rd89;
	add.s32 	%r381, %r248, %r247;
	setp.ge.s32 	%p90, %r3, %r381;
	@%p90 bra 	$L__BB7_232;
	setp.lt.s32 	%p91, %r3, %r247;
	sub.s32 	%r590, %r3, %r247;
	cvt.s64.s32 	%rd90, %r590;
	cvt.u64.u32 	%rd91, %r3;
	selp.b64 	%rd92, %rd27, %rd28, %p91;
	selp.b64 	%rd93, %rd91, %rd90, %p91;
	add.s64 	%rd94, %rd93, %rd92;
	shl.b64 	%rd95, %rd94, 2;
	add.s64 	%rd96, %rd1, %rd95;
	ld.global.f32 	%f186, [%rd96];
$L__BB7_232:
	setp.ge.s32 	%p92, %r373, %r381;
	@%p92 bra 	$L__BB7_234;
	setp.lt.s32 	%p93, %r373, %r247;
	sub.s32 	%r591, %r373, %r247;
	cvt.s64.s32 	%rd97, %r591;
	cvt.u64.u32 	%rd98, %r373;
	selp.b64 	%rd99, %rd27, %rd28, %p93;
	selp.b64 	%rd100, %rd98, %rd97, %p93;
	add.s64 	%rd101, %rd100, %rd99;
	shl.b64 	%rd102, %rd101, 2;
	add.s64 	%rd103, %rd1, %rd102;
	ld.global.f32 	%f185, [%rd103];
$L__BB7_234:
	setp.ge.s32 	%p94, %r374, %r381;
	@%p94 bra 	$L__BB7_236;
	setp.lt.s32 	%p95, %r374, %r247;
	sub.s32 	%r592, %r374, %r247;
	cvt.s64.s32 	%rd104, %r592;
	cvt.u64.u32 	%rd105, %r374;
	selp.b64 	%rd106, %rd27, %rd28, %p95;
	selp.b64 	%rd107, %rd105, %rd104, %p95;
	add.s64 	%rd108, %rd107, %rd106;
	shl.b64 	%rd109, %rd108, 2;
	add.s64 	%rd110, %rd1, %rd109;
	ld.global.f32 	%f184, [%rd110];
$L__BB7_236:
	setp.ge.s32 	%p96, %r375, %r381;
	@%p96 bra 	$L__BB7_238;
	setp.lt.s32 	%p97, %r375, %r247;
	sub.s32 	%r593, %r375, %r247;
	cvt.s64.s32 	%rd111, %r593;
	cvt.u64.u32 	%rd112, %r375;
	selp.b64 	%rd113, %rd27, %rd28, %p97;
	selp.b64 	%rd114, %rd112, %rd111, %p97;
	add.s64 	%rd115, %rd114, %rd113;
	shl.b64 	%rd116, %rd115, 2;
	add.s64 	%rd117, %rd1, %rd116;
	ld.global.f32 	%f183, [%rd117];
$L__BB7_238:
	setp.ge.s32 	%p98, %r376, %r381;
	@%p98 bra 	$L__BB7_240;
	setp.lt.s32 	%p99, %r376, %r247;
	sub.s32 	%r594, %r376, %r247;
	cvt.s64.s32 	%rd118, %r594;
	cvt.u64.u32 	%rd119, %r376;
	selp.b64 	%rd120, %rd27, %rd28, %p99;
	selp.b64 	%rd121, %rd119, %rd118, %p99;
	add.s64 	%rd122, %rd121, %rd120;
	shl.b64 	%rd123, %rd122, 2;
	add.s64 	%rd124, %rd1, %rd123;
	ld.global.f32 	%f182, [%rd124];
$L__BB7_240:
	setp.ge.s32 	%p100, %r377, %r381;
	@%p100 bra 	$L__BB7_242;
	setp.lt.s32 	%p101, %r377, %r247;
	sub.s32 	%r595, %r377, %r247;
	cvt.s64.s32 	%rd125, %r595;
	cvt.u64.u32 	%rd126, %r377;
	selp.b64 	%rd127, %rd27, %rd28, %p101;
	selp.b64 	%rd128, %rd126, %rd125, %p101;
	add.s64 	%rd129, %rd128, %rd127;
	shl.b64 	%rd130, %rd129, 2;
	add.s64 	%rd131, %rd1, %rd130;
	ld.global.f32 	%f181, [%rd131];
$L__BB7_242:
	setp.ge.s32 	%p102, %r378, %r381;
	@%p102 bra 	$L__BB7_244;
	setp.lt.s32 	%p103, %r378, %r247;
	sub.s32 	%r596, %r378, %r247;
	cvt.s64.s32 	%rd132, %r596;
	cvt.u64.u32 	%rd133, %r378;
	selp.b64 	%rd134, %rd27, %rd28, %p103;
	selp.b64 	%rd135, %rd133, %rd132, %p103;
	add.s64 	%rd136, %rd135, %rd134;
	shl.b64 	%rd137, %rd136, 2;
	add.s64 	%rd138, %rd1, %rd137;
	ld.global.f32 	%f180, [%rd138];
$L__BB7_244:
	setp.ge.s32 	%p104, %r379, %r381;
	@%p104 bra 	$L__BB7_246;
	setp.lt.s32 	%p105, %r379, %r247;
	sub.s32 	%r597, %r379, %r247;
	cvt.s64.s32 	%rd139, %r597;
	cvt.u64.u32 	%rd140, %r379;
	selp.b64 	%rd141, %rd27, %rd28, %p105;
	selp.b64 	%rd142, %rd140, %rd139, %p105;
	add.s64 	%rd143, %rd142, %rd141;
	shl.b64 	%rd144, %rd143, 2;
	add.s64 	%rd145, %rd1, %rd144;
	ld.global.f32 	%f179, [%rd145];
$L__BB7_246:
	bar.sync 	0;
	// begin inline asm
	griddepcontrol.launch_dependents;
	// end inline asm
	add.s32 	%r382, %r248, %r247;
	min.s32 	%r383, %r586, %r382;
	setp.lt.s32 	%p106, %r383, %r248;
	sub.s32 	%r599, %r383, %r248;
	selp.b32 	%r1411, 0, %r599, %p106;
	min.s32 	%r1409, %r247, %r383;
	setp.ge.s32 	%p107, %r1411, %r1409;
	@%p107 bra 	$L__BB7_251;
	add.s32 	%r386, %r383, %r247;
$L__BB7_248:
	sub.s32 	%r600, %r1409, %r1411;
	shr.u32 	%r601, %r600, 31;
	add.s32 	%r602, %r600, %r601;
	shr.s32 	%r603, %r602, 1;
	add.s32 	%r389, %r603, %r1411;
	shl.b32 	%r604, %r389, 3;
	add.s32 	%r390, %r587, %r604;
	ld.shared.u32 	%r391, [%r390];
	not.b32 	%r606, %r389;
	add.s32 	%r607, %r386, %r606;
	shl.b32 	%r608, %r607, 3;
	add.s32 	%r392, %r587, %r608;
	ld.shared.u32 	%r393, [%r392];
	setp.lt.s32 	%p109, %r393, %r391;
	mov.pred 	%p347, 0;
	@%p109 bra 	$L__BB7_250;
	ld.shared.u32 	%r609, [%r392+4];
	ld.shared.u32 	%r611, [%r390+4];
	setp.lt.s32 	%p110, %r391, %r393;
	setp.ge.s32 	%p111, %r609, %r611;
	or.pred  	%p347, %p110, %p111;
$L__BB7_250:
	add.s32 	%r613, %r389, 1;
	selp.b32 	%r1411, %r613, %r1411, %p347;
	selp.b32 	%r1409, %r1409, %r389, %p347;
	setp.lt.s32 	%p112, %r1411, %r1409;
	@%p112 bra 	$L__BB7_248;
$L__BB7_251:
	sub.s32 	%r614, %r383, %r1411;
	add.s32 	%r397, %r614, %r247;
	shl.b32 	%r615, %r397, 3;
	add.s32 	%r398, %r587, %r615;
	ld.shared.v2.u32 	{%r1412, %r1413}, [%r398];
	shl.b32 	%r617, %r1411, 3;
	add.s32 	%r401, %r587, %r617;
	ld.shared.v2.u32 	{%r1418, %r1419}, [%r401];
	setp.ge.s32 	%p114, %r397, %r382;
	mov.pred 	%p348, 0;
	@%p114 bra 	$L__BB7_254;
	setp.ge.s32 	%p116, %r1411, %r247;
	setp.lt.s32 	%p117, %r1412, %r1418;
	or.pred  	%p118, %p116, %p117;
	mov.pred 	%p348, -1;
	@%p118 bra 	$L__BB7_254;
	setp.ge.s32 	%p119, %r1418, %r1412;
	setp.lt.s32 	%p120, %r1413, %r1419;
	and.pred  	%p348, %p119, %p120;
$L__BB7_254:
	selp.b32 	%r404, %r1412, %r1418, %p348;
	selp.b32 	%r405, %r1413, %r1419, %p348;
	selp.u32 	%r618, 1, 0, %p348;
	add.s32 	%r406, %r397, %r618;
	not.pred 	%p121, %p348;
	selp.u32 	%r619, 1, 0, %p121;
	add.s32 	%r407, %r1411, %r619;
	selp.b32 	%r408, %r397, %r1411, %p348;
	@%p121 bra 	$L__BB7_256;
	ld.shared.v2.u32 	{%r1412, %r1413}, [%r398+8];
	bra.uni 	$L__BB7_257;
$L__BB7_256:
	ld.shared.v2.u32 	{%r1418, %r1419}, [%r401+8];
$L__BB7_257:
	setp.ge.s32 	%p123, %r406, %r382;
	mov.pred 	%p349, 0;
	@%p123 bra 	$L__BB7_260;
	setp.ge.s32 	%p125, %r407, %r247;
	setp.lt.s32 	%p126, %r1412, %r1418;
	or.pred  	%p127, %p125, %p126;
	mov.pred 	%p349, -1;
	@%p127 bra 	$L__BB7_260;
	setp.ge.s32 	%p128, %r1418, %r1412;
	setp.lt.s32 	%p129, %r1413, %r1419;
	and.pred  	%p349, %p128, %p129;
$L__BB7_260:
	selp.b32 	%r417, %r1412, %r1418, %p349;
	selp.b32 	%r418, %r1413, %r1419, %p349;
	selp.u32 	%r620, 1, 0, %p349;
	add.s32 	%r419, %r406, %r620;
	not.pred 	%p130, %p349;
	selp.u32 	%r621, 1, 0, %p130;
	add.s32 	%r420, %r407, %r621;
	selp.b32 	%r421, %r406, %r407, %p349;
	@%p349 bra 	$L__BB7_262;
	shl.b32 	%r622, %r420, 3;
	add.s32 	%r624, %r587, %r622;
	ld.shared.v2.u32 	{%r1418, %r1419}, [%r624];
	bra.uni 	$L__BB7_263;
$L__BB7_262:
	shl.b32 	%r625, %r419, 3;
	add.s32 	%r627, %r587, %r625;
	ld.shared.v2.u32 	{%r1412, %r1413}, [%r627];
$L__BB7_263:
	setp.ge.s32 	%p132, %r419, %r382;
	mov.pred 	%p350, 0;
	@%p132 bra 	$L__BB7_266;
	setp.ge.s32 	%p134, %r420, %r247;
	setp.lt.s32 	%p135, %r1412, %r1418;
	or.pred  	%p136, %p134, %p135;
	mov.pred 	%p350, -1;
	@%p136 bra 	$L__BB7_266;
	setp.ge.s32 	%p137, %r1418, %r1412;
	setp.lt.s32 	%p138, %r1413, %r1419;
	and.pred  	%p350, %p137, %p138;
$L__BB7_266:
	selp.b32 	%r430, %r1412, %r1418, %p350;
	selp.b32 	%r431, %r1413, %r1419, %p350;
	selp.u32 	%r628, 1, 0, %p350;
	add.s32 	%r432, %r419, %r628;
	not.pred 	%p139, %p350;
	selp.u32 	%r629, 1, 0, %p139;
	add.s32 	%r433, %r420, %r629;
	selp.b32 	%r434, %r419, %r420, %p350;
	@%p350 bra 	$L__BB7_268;
	shl.b32 	%r630, %r433, 3;
	add.s32 	%r632, %r587, %r630;
	ld.shared.v2.u32 	{%r1418, %r1419}, [%r632];
	bra.uni 	$L__BB7_269;
$L__BB7_268:
	shl.b32 	%r633, %r432, 3;
	add.s32 	%r635, %r587, %r633;
	ld.shared.v2.u32 	{%r1412, %r1413}, [%r635];
$L__BB7_269:
	setp.ge.s32 	%p141, %r432, %r382;
	mov.pred 	%p351, 0;
	@%p141 bra 	$L__BB7_272;
	setp.ge.s32 	%p143, %r433, %r247;
	setp.lt.s32 	%p144, %r1412, %r1418;
	or.pred  	%p145, %p143, %p144;
	mov.pred 	%p351, -1;
	@%p145 bra 	$L__BB7_272;
	setp.ge.s32 	%p146, %r1418, %r1412;
	setp.lt.s32 	%p147, %r1413, %r1419;
	and.pred  	%p351, %p146, %p147;
$L__BB7_272:
	selp.b32 	%r443, %r1412, %r1418, %p351;
	selp.b32 	%r444, %r1413, %r1419, %p351;
	selp.u32 	%r636, 1, 0, %p351;
	add.s32 	%r445, %r432, %r636;
	not.pred 	%p148, %p351;
	selp.u32 	%r637, 1, 0, %p148;
	add.s32 	%r446, %r433, %r637;
	selp.b32 	%r447, %r432, %r433, %p351;
	@%p351 bra 	$L__BB7_274;
	shl.b32 	%r638, %r446, 3;
	add.s32 	%r640, %r587, %r638;
	ld.shared.v2.u32 	{%r1418, %r1419}, [%r640];
	bra.uni 	$L__BB7_275;
$L__BB7_274:
	shl.b32 	%r641, %r445, 3;
	add.s32 	%r643, %r587, %r641;
	ld.shared.v2.u32 	{%r1412, %r1413}, [%r643];
$L__BB7_275:
	setp.ge.s32 	%p150, %r445, %r382;
	mov.pred 	%p352, 0;
	@%p150 bra 	$L__BB7_278;
	setp.ge.s32 	%p152, %r446, %r247;
	setp.lt.s32 	%p153, %r1412, %r1418;
	or.pred  	%p154, %p152, %p153;
	mov.pred 	%p352, -1;
	@%p154 bra 	$L__BB7_278;
	setp.ge.s32 	%p155, %r1418, %r1412;
	setp.lt.s32 	%p156, %r1413, %r1419;
	and.pred  	%p352, %p155, %p156;
$L__BB7_278:
	selp.b32 	%r456, %r1412, %r1418, %p352;
	selp.b32 	%r457, %r1413, %r1419, %p352;
	selp.u32 	%r644, 1, 0, %p352;
	add.s32 	%r458, %r445, %r644;
	not.pred 	%p157, %p352;
	selp.u32 	%r645, 1, 0, %p157;
	add.s32 	%r459, %r446, %r645;
	selp.b32 	%r460, %r445, %r446, %p352;
	@%p352 bra 	$L__BB7_280;
	shl.b32 	%r646, %r459, 3;
	add.s32 	%r648, %r587, %r646;
	ld.shared.v2.u32 	{%r1418, %r1419}, [%r648];
	bra.uni 	$L__BB7_281;
$L__BB7_280:
	shl.b32 	%r649, %r458, 3;
	add.s32 	%r651, %r587, %r649;
	ld.shared.v2.u32 	{%r1412, %r1413}, [%r651];
$L__BB7_281:
	setp.ge.s32 	%p159, %r458, %r382;
	mov.pred 	%p353, 0;
	@%p159 bra 	$L__BB7_284;
	setp.ge.s32 	%p161, %r459, %r247;
	setp.lt.s32 	%p162, %r1412, %r1418;
	or.pred  	%p163, %p161, %p162;
	mov.pred 	%p353, -1;
	@%p163 bra 	$L__BB7_284;
	setp.ge.s32 	%p164, %r1418, %r1412;
	setp.lt.s32 	%p165, %r1413, %r1419;
	and.pred  	%p353, %p164, %p165;
$L__BB7_284:
	selp.b32 	%r469, %r1412, %r1418, %p353;
	selp.b32 	%r470, %r1413, %r1419, %p353;
	selp.u32 	%r652, 1, 0, %p353;
	add.s32 	%r471, %r458, %r652;
	not.pred 	%p166, %p353;
	selp.u32 	%r653, 1, 0, %p166;
	add.s32 	%r472, %r459, %r653;
	selp.b32 	%r473, %r458, %r459, %p353;
	@%p353 bra 	$L__BB7_286;
	shl.b32 	%r654, %r472, 3;
	mov.u32 	%r655, _ZZN3cub18CUB_300001_SM_10006detail10merge_sort26DeviceMergeSortMergeKernelINS2_10policy_hubIN6thrust24THRUST_300001_SM_1000_NS12zip_iteratorIN4cuda3std3__45tupleIJNS6_6detail15normal_iteratorINS6_10device_ptrIiEEEESG_EEEEEE9Policy600ESI_NSD_INSE_IfEEEESI_SM_jNSA_4lessINSB_IJiiEEEEESO_fEEvbT2_T3_T4_PT6_PT7_T5_PSS_SS_NS1_7vsmem_tEE19static_temp_storage;
	add.s32 	%r656, %r655, %r654;
	ld.shared.v2.u32 	{%r1418, %r1419}, [%r656];
	bra.uni 	$L__BB7_287;
$L__BB7_286:
	shl.b32 	%r657, %r471, 3;
	mov.u32 	%r658, _ZZN3cub18CUB_300001_SM_10006detail10merge_sort26DeviceMergeSortMergeKernelINS2_10policy_hubIN6thrust24THRUST_300001_SM_1000_NS12zip_iteratorIN4cuda3std3__45tupleIJNS6_6detail15normal_iteratorINS6_10device_ptrIiEEEESG_EEEEEE9Policy600ESI_NSD_INSE_IfEEEESI_SM_jNSA_4lessINSB_IJiiEEEEESO_fEEvbT2_T3_T4_PT6_PT7_T5_PSS_SS_NS1_7vsmem_tEE19static_temp_storage;
	add.s32 	%r659, %r658, %r657;
	ld.shared.v2.u32 	{%r1412, %r1413}, [%r659];
$L__BB7_287:
	setp.ge.s32 	%p168, %r471, %r382;
	mov.pred 	%p354, 0;
	@%p168 bra 	$L__BB7_290;
	setp.ge.s32 	%p170, %r472, %r247;
	setp.lt.s32 	%p171, %r1412, %r1418;
	or.pred  	%p172, %p170, %p171;
	mov.pred 	%p354, -1;
	@%p172 bra 	$L__BB7_290;
	setp.ge.s32 	%p173, %r1418, %r1412;
	setp.lt.s32 	%p174, %r1413, %r1419;
	and.pred  	%p354, %p173, %p174;
$L__BB7_290:
	selp.b32 	%r482, %r1412, %r1418, %p354;
	selp.b32 	%r483, %r1413, %r1419, %p354;
	selp.u32 	%r660, 1, 0, %p354;
	add.s32 	%r484, %r471, %r660;
	not.pred 	%p175, %p354;
	selp.u32 	%r661, 1, 0, %p175;
	add.s32 	%r485, %r472, %r661;
	selp.b32 	%r486, %r471, %r472, %p354;
	@%p354 bra 	$L__BB7_292;
	shl.b32 	%r662, %r485, 3;
	mov.u32 	%r663, _ZZN3cub18CUB_300001_SM_10006detail10merge_sort26DeviceMergeSortMergeKernelINS2_10policy_hubIN6thrust24THRUST_300001_SM_1000_NS12zip_iteratorIN4cuda3std3__45tupleIJNS6_6detail15normal_iteratorINS6_10device_ptrIiEEEESG_EEEEEE9Policy600ESI_NSD_INSE_IfEEEESI_SM_jNSA_4lessINSB_IJiiEEEEESO_fEEvbT2_T3_T4_PT6_PT7_T5_PSS_SS_NS1_7vsmem_tEE19static_temp_storage;
	add.s32 	%r664, %r663, %r662;
	ld.shared.v2.u32 	{%r1418, %r1419}, [%r664];
	bra.uni 	$L__BB7_293;
$L__BB7_292:
	shl.b32 	%r665, %r484, 3;
	mov.u32 	%r666, _ZZN3cub18CUB_300001_SM_10006detail10merge_sort26DeviceMergeSortMergeKernelINS2_10policy_hubIN6thrust24THRUST_300001_SM_1000_NS12zip_iteratorIN4cuda3std3__45tupleIJNS6_6detail15normal_iteratorINS6_10device_ptrIiEEEESG_EEEEEE9Policy600ESI_NSD_INSE_IfEEEESI_SM_jNSA_4lessINSB_IJiiEEEEESO_fEEvbT2_T3_T4_PT6_PT7_T5_PSS_SS_NS1_7vsmem_tEE19static_temp_storage;
	add.s32 	%r667, %r666, %r665;
	ld.shared.v2.u32 	{%r1412, %r1413}, [%r667];
$L__BB7_293:
	setp.ge.s32 	%p177, %r484, %r382;
	mov.pred 	%p355, 0;
	@%p177 bra 	$L__BB7_296;
	setp.ge.s32 	%p179, %r485, %r247;
	setp.lt.s32 	%p180, %r1412, %r1418;
	or.pred  	%p181, %p179, %p180;
	mov.pred 	%p355, -1;
	@%p181 bra 	$L__BB7_296;
	setp.ge.s32 	%p182, %r1418, %r1412;
	setp.lt.s32 	%p183, %r1413, %r1419;
	and.pred  	%p355, %p182, %p183;
$L__BB7_296:
	setp.eq.s16 	%p184, %rs1, 0;
	selp.b32 	%r495, %r1412, %r1418, %p355;
	selp.b32 	%r496, %r1413, %r1419, %p355;
	selp.b32 	%r497, %r484, %r485, %p355;
	bar.sync 	0;
	@%p184 bra 	$L__BB7_315;
	// begin inline asm
	mov.u32 %r668, %laneid;
	// end inline asm
	shl.b32 	%r669, %r3, 3;
	and.b32  	%r498, %r669, 7936;
	shl.b32 	%r670, %r668, 3;
	add.s32 	%r671, %r670, %r498;
	shr.s32 	%r672, %r671, 5;
	add.s32 	%r673, %r672, %r671;
	shl.b32 	%r674, %r673, 3;
	mov.u32 	%r675, _ZZN3cub18CUB_300001_SM_10006detail10merge_sort26DeviceMergeSortMergeKernelINS2_10policy_hubIN6thrust24THRUST_300001_SM_1000_NS12zip_iteratorIN4cuda3std3__45tupleIJNS6_6detail15normal_iteratorINS6_10device_ptrIiEEEESG_EEEEEE9Policy600ESI_NSD_INSE_IfEEEESI_SM_jNSA_4lessINSB_IJiiEEEEESO_fEEvbT2_T3_T4_PT6_PT7_T5_PSS_SS_NS1_7vsmem_tEE19static_temp_storage;
	add.s32 	%r676, %r675, %r674;
	st.shared.v2.u32 	[%r676], {%r404, %r405};
	st.shared.v2.u32 	[%r676+8], {%r417, %r418};
	st.shared.v2.u32 	[%r676+16], {%r430, %r431};
	st.shared.v2.u32 	[%r676+24], {%r443, %r444};
	st.shared.v2.u32 	[%r676+32], {%r456, %r457};
	st.shared.v2.u32 	[%r676+40], {%r469, %r470};
	st.shared.v2.u32 	[%r676+48], {%r482, %r483};
	st.shared.v2.u32 	[%r676+56], {%r495, %r496};
	bar.warp.sync 	-1;
	mad.lo.s32 	%r677, %r668, -7, %r671;
	shr.s32 	%r678, %r677, 5;
	add.s32 	%r679, %r678, %r677;
	shl.b32 	%r680, %r679, 3;
	add.s32 	%r681, %r675, %r680;
	ld.shared.v2.u32 	{%r500, %r499}, [%r681];
	add.s32 	%r682, %r677, 32;
	shr.s32 	%r683, %r682, 5;
	add.s32 	%r684, %r683, %r677;
	shl.b32 	%r685, %r684, 3;
	add.s32 	%r686, %r675, %r685;
	ld.shared.v2.u32 	{%r502, %r501}, [%r686+256];
	add.s32 	%r687, %r677, 64;
	shr.s32 	%r688, %r687, 5;
	add.s32 	%r689, %r688, %r677;
	shl.b32 	%r690, %r689, 3;
	add.s32 	%r691, %r675, %r690;
	ld.shared.v2.u32 	{%r504, %r503}, [%r691+512];
	add.s32 	%r692, %r677, 96;
	shr.s32 	%r693, %r692, 5;
	add.s32 	%r694, %r693, %r677;
	shl.b32 	%r695, %r694, 3;
	add.s32 	%r696, %r675, %r695;
	ld.shared.v2.u32 	{%r506, %r505}, [%r696+768];
	add.s32 	%r697, %r677, 128;
	shr.s32 	%r698, %r697, 5;
	add.s32 	%r699, %r698, %r677;
	shl.b32 	%r700, %r699, 3;
	add.s32 	%r701, %r675, %r700;
	ld.shared.v2.u32 	{%r508, %r507}, [%r701+1024];
	add.s32 	%r702, %r677, 160;
	shr.s32 	%r703, %r702, 5;
	add.s32 	%r704, %r703, %r677;
	shl.b32 	%r705, %r704, 3;
	add.s32 	%r706, %r675, %r705;
	ld.shared.v2.u32 	{%r510, %r509}, [%r706+1280];
	add.s32 	%r707, %r677, 192;
	shr.s32 	%r708, %r707, 5;
	add.s32 	%r709, %r708, %r677;
	shl.b32 	%r710, %r709, 3;
	add.s32 	%r711, %r675, %r710;
	ld.shared.v2.u32 	{%r512, %r511}, [%r711+1536];
	add.s32 	%r712, %r677, 224;
	shr.s32 	%r713, %r712, 5;
	add.s32 	%r714, %r713, %r677;
	shl.b32 	%r715, %r714, 3;
	add.s32 	%r716, %r675, %r715;
	ld.shared.v2.u32 	{%r514, %r513}, [%r716+1792];
	setp.ne.s32 	%p185, %r3, 0;
	@%p185 bra 	$L__BB7_299;
	st.volatile.shared.u32 	[_ZZN3cub18CUB_300001_SM_10006detail10merge_sort26DeviceMergeSortMergeKernelINS2_10policy_hubIN6thrust24THRUST_300001_SM_1000_NS12zip_iteratorIN4cuda3std3__45tupleIJNS6_6detail15normal_iteratorINS6_10device_ptrIiEEEESG_EEEEEE9Policy600ESI_NSD_INSE_IfEEEESI_SM_jNSA_4lessINSB_IJiiEEEEESO_fEEvbT2_T3_T4_PT6_PT7_T5_PSS_SS_NS1_7vsmem_tEE19static_temp_storage+16896], %r382;
$L__BB7_299:
	ld.param.u64 	%rd301, [_ZN3cub18CUB_300001_SM_10006detail10merge_sort26DeviceMergeSortMergeKernelINS2_10policy_hubIN6thrust24THRUST_300001_SM_1000_NS12zip_iteratorIN4cuda3std3__45tupleIJNS6_6detail15normal_iteratorINS6_10device_ptrIiEEEESG_EEEEEE9Policy600ESI_NSD_INSE_IfEEEESI_SM_jNSA_4lessINSB_IJiiEEEEESO_fEEvbT2_T3_T4_PT6_PT7_T5_PSS_SS_NS1_7vsmem_tE_param_4];
	bar.sync 	0;
	ld.volatile.shared.u32 	%r515, [_ZZN3cub18CUB_300001_SM_10006detail10merge_sort26DeviceMergeSortMergeKernelINS2_10policy_hubIN6thrust24THRUST_300001_SM_1000_NS12zip_iteratorIN4cuda3std3__45tupleIJNS6_6detail15normal_iteratorINS6_10device_ptrIiEEEESG_EEEEEE9Policy600ESI_NSD_INSE_IfEEEESI_SM_jNSA_4lessINSB_IJiiEEEEESO_fEEvbT2_T3_T4_PT6_PT7_T5_PSS_SS_NS1_7vsmem_tEE19static_temp_storage+16896];
	and.b32  	%r717, %r3, 31;
	add.s32 	%r516, %r498, %r717;
	setp.ge.s32 	%p186, %r516, %r515;
	cvt.u64.u32 	%rd146, %r516;
	cvt.u64.u32 	%rd147, %r2;
	add.s64 	%rd148, %rd146, %rd147;
	cvta.to.global.u64 	%rd149, %rd301;
	shl.b64 	%rd150, %rd148, 3;
	add.s64 	%rd29, %rd149, %rd150;
	@%p186 bra 	$L__BB7_301;
	st.global.u32 	[%rd29], %r500;
	st.global.u32 	[%rd29+4], %r499;
$L__BB7_301:
	add.s32 	%r718, %r516, 32;
	setp.ge.s32 	%p187, %r718, %r515;
	@%p187 bra 	$L__BB7_303;
	st.global.u32 	[%rd29+256], %r502;
	st.global.u32 	[%rd29+260], %r501;
$L__BB7_303:
	add.s32 	%r719, %r516, 64;
	setp.ge.s32 	%p188, %r719, %r515;
	@%p188 bra 	$L__BB7_305;
	st.global.u32 	[%rd29+512], %r504;
	st.global.u32 	[%rd29+516], %r503;
$L__BB7_305:
	add.s32 	%r720, %r516, 96;
	setp.ge.s32 	%p189, %r720, %r515;
	@%p189 bra 	$L__BB7_307;
	st.global.u32 	[%rd29+768], %r506;
	st.global.u32 	[%rd29+772], %r505;
$L__BB7_307:
	add.s32 	%r721, %r516, 128;
	setp.ge.s32 	%p190, %r721, %r515;
	@%p190 bra 	$L__BB7_309;
	st.global.u32 	[%rd29+1024], %r508;
	st.global.u32 	[%rd29+1028], %r507;
$L__BB7_309:
	add.s32 	%r722, %r516, 160;
	setp.ge.s32 	%p191, %r722, %r515;
	@%p191 bra 	$L__BB7_311;
	st.global.u32 	[%rd29+1280], %r510;
	st.global.u32 	[%rd29+1284], %r509;
$L__BB7_311:
	add.s32 	%r723, %r516, 192;
	setp.ge.s32 	%p192, %r723, %r515;
	@%p192 bra 	$L__BB7_313;
	st.global.u32 	[%rd29+1536], %r512;
	st.global.u32 	[%rd29+1540], %r511;
$L__BB7_313:
	add.s32 	%r724, %r516, 224;
	setp.ge.s32 	%p193, %r724, %r515;
	@%p193 bra 	$L__BB7_333;
	st.global.u32 	[%rd29+1792], %r514;
	st.global.u32 	[%rd29+1796], %r513;
	bra.uni 	$L__BB7_333;
$L__BB7_315:
	// begin inline asm
	mov.u32 %r725, %laneid;
	// end inline asm
	shl.b32 	%r726, %r3, 3;
	and.b32  	%r517, %r726, 7936;
	shl.b32 	%r727, %r725, 3;
	add.s32 	%r728, %r727, %r517;
	shr.s32 	%r729, %r728, 5;
	add.s32 	%r730, %r729, %r728;
	shl.b32 	%r731, %r730, 3;
	mov.u32 	%r732, _ZZN3cub18CUB_300001_SM_10006detail10merge_sort26DeviceMergeSortMergeKernelINS2_10policy_hubIN6thrust24THRUST_300001_SM_1000_NS12zip_iteratorIN4cuda3std3__45tupleIJNS6_6detail15normal_iteratorINS6_10device_ptrIiEEEESG_EEEEEE9Policy600ESI_NSD_INSE_IfEEEESI_SM_jNSA_4lessINSB_IJiiEEEEESO_fEEvbT2_T3_T4_PT6_PT7_T5_PSS_SS_NS1_7vsmem_tEE19static_temp_storage;
	add.s32 	%r733, %r732, %r731;
	st.shared.v2.u32 	[%r733], {%r404, %r405};
	st.shared.v2.u32 	[%r733+8], {%r417, %r418};
	st.shared.v2.u32 	[%r733+16], {%r430, %r431};
	st.shared.v2.u32 	[%r733+24], {%r443, %r444};
	st.shared.v2.u32 	[%r733+32], {%r456, %r457};
	st.shared.v2.u32 	[%r733+40], {%r469, %r470};
	st.shared.v2.u32 	[%r733+48], {%r482, %r483};
	st.shared.v2.u32 	[%r733+56], {%r495, %r496};
	bar.warp.sync 	-1;
	mad.lo.s32 	%r734, %r725, -7, %r728;
	shr.s32 	%r735, %r734, 5;
	add.s32 	%r736, %r735, %r734;
	shl.b32 	%r737, %r736, 3;
	add.s32 	%r738, %r732, %r737;
	ld.shared.v2.u32 	{%r519, %r518}, [%r738];
	add.s32 	%r739, %r734, 32;
	shr.s32 	%r740, %r739, 5;
	add.s32 	%r741, %r740, %r734;
	shl.b32 	%r742, %r741, 3;
	add.s32 	%r743, %r732, %r742;
	ld.shared.v2.u32 	{%r521, %r520}, [%r743+256];
	add.s32 	%r744, %r734, 64;
	shr.s32 	%r745, %r744, 5;
	add.s32 	%r746, %r745, %r734;
	shl.b32 	%r747, %r746, 3;
	add.s32 	%r748, %r732, %r747;
	ld.shared.v2.u32 	{%r523, %r522}, [%r748+512];
	add.s32 	%r749, %r734, 96;
	shr.s32 	%r750, %r749, 5;
	add.s32 	%r751, %r750, %r734;
	shl.b32 	%r752, %r751, 3;
	add.s32 	%r753, %r732, %r752;
	ld.shared.v2.u32 	{%r525, %r524}, [%r753+768];
	add.s32 	%r754, %r734, 128;
	shr.s32 	%r755, %r754, 5;
	add.s32 	%r756, %r755, %r734;
	shl.b32 	%r757, %r756, 3;
	add.s32 	%r758, %r732, %r757;
	ld.shared.v2.u32 	{%r527, %r526}, [%r758+1024];
	add.s32 	%r759, %r734, 160;
	shr.s32 	%r760, %r759, 5;
	add.s32 	%r761, %r760, %r734;
	shl.b32 	%r762, %r761, 3;
	add.s32 	%r763, %r732, %r762;
	ld.shared.v2.u32 	{%r529, %r528}, [%r763+1280];
	add.s32 	%r764, %r734, 192;
	shr.s32 	%r765, %r764, 5;
	add.s32 	%r766, %r765, %r734;
	shl.b32 	%r767, %r766, 3;
	add.s32 	%r768, %r732, %r767;
	ld.shared.v2.u32 	{%r531, %r530}, [%r768+1536];
	add.s32 	%r769, %r734, 224;
	shr.s32 	%r770, %r769, 5;
	add.s32 	%r771, %r770, %r734;
	shl.b32 	%r772, %r771, 3;
	add.s32 	%r773, %r732, %r772;
	ld.shared.v2.u32 	{%r533, %r532}, [%r773+1792];
	setp.ne.s32 	%p194, %r3, 0;
	@%p194 bra 	$L__BB7_317;
	st.volatile.shared.u32 	[_ZZN3cub18CUB_300001_SM_10006detail10merge_sort26DeviceMergeSortMergeKernelINS2_10policy_hubIN6thrust24THRUST_300001_SM_1000_NS12zip_iteratorIN4cuda3std3__45tupleIJNS6_6detail15normal_iteratorINS6_10device_ptrIiEEEESG_EEEEEE9Policy600ESI_NSD_INSE_IfEEEESI_SM_jNSA_4lessINSB_IJiiEEEEESO_fEEvbT2_T3_T4_PT6_PT7_T5_PSS_SS_NS1_7vsmem_tEE19static_temp_storage+16896], %r382;
$L__BB7_317:
	bar.sync 	0;
	ld.volatile.shared.u32 	%r534, [_ZZN3cub18CUB_300001_SM_10006detail10merge_sort26DeviceMergeSortMergeKernelINS2_10policy_hubIN6thrust24THRUST_300001_SM_1000_NS12zip_iteratorIN4cuda3std3__45tupleIJNS6_6detail15normal_iteratorINS6_10device_ptrIiEEEESG_EEEEEE9Policy600ESI_NSD_INSE_IfEEEESI_SM_jNSA_4lessINSB_IJiiEEEEESO_fEEvbT2_T3_T4_PT6_PT7_T5_PSS_SS_NS1_7vsmem_tEE19static_temp_storage+16896];
	and.b32  	%r774, %r3, 31;
	cvt.u64.u32 	%rd151, %r517;
	add.s32 	%r535, %r517, %r774;
	add.s32 	%r775, %r774, %r2;
	cvt.u64.u32 	%rd152, %r775;
	add.s64 	%rd153, %rd152, %rd151;
	setp.ge.s32 	%p195, %r535, %r534;
	cvta.to.global.u64 	%rd154, %rd34;
	shl.b64 	%rd155, %rd153, 2;
	add.s64 	%rd30, %rd154, %rd155;
	cvta.to.global.u64 	%rd156, %rd35;
	add.s64 	%rd31, %rd156, %rd155;
	@%p195 bra 	$L__BB7_319;
	st.global.u32 	[%rd30], %r519;
	st.global.u32 	[%rd31], %r518;
$L__BB7_319:
	add.s32 	%r776, %r535, 32;
	setp.ge.s32 	%p196, %r776, %r534;
	@%p196 bra 	$L__BB7_321;
	st.global.u32 	[%rd30+128], %r521;
	st.global.u32 	[%rd31+128], %r520;
$L__BB7_321:
	add.s32 	%r777, %r535, 64;
	setp.ge.s32 	%p197, %r777, %r534;
	@%p197 bra 	$L__BB7_323;
	st.global.u32 	[%rd30+256], %r523;
	st.global.u32 	[%rd31+256], %r522;
$L__BB7_323:
	add.s32 	%r778, %r535, 96;
	setp.ge.s32 	%p198, %r778, %r534;
	@%p198 bra 	$L__BB7_325;
	st.global.u32 	[%rd30+384], %r525;
	st.global.u32 	[%rd31+384], %r524;
$L__BB7_325:
	add.s32 	%r779, %r535, 128;
	setp.ge.s32 	%p199, %r779, %r534;
	@%p199 bra 	$L__BB7_327;
	st.global.u32 	[%rd30+512], %r527;
	st.global.u32 	[%rd31+512], %r526;
$L__BB7_327:
	add.s32 	%r780, %r535, 160;
	setp.ge.s32 	%p200, %r780, %r534;
	@%p200 bra 	$L__BB7_329;
	st.global.u32 	[%rd30+640], %r529;
	st.global.u32 	[%rd31+640], %r528;
$L__BB7_329:
	add.s32 	%r781, %r535, 192;
	setp.ge.s32 	%p201, %r781, %r534;
	@%p201 bra 	$L__BB7_331;
	st.global.u32 	[%rd30+768], %r531;
	st.global.u32 	[%rd31+768], %r530;
$L__BB7_331:
	add.s32 	%r782, %r535, 224;
	setp.ge.s32 	%p202, %r782, %r534;
	@%p202 bra 	$L__BB7_333;
	st.global.u32 	[%rd30+896], %r533;
	st.global.u32 	[%rd31+896], %r532;
$L__BB7_333:
	shl.b32 	%r536, %r3, 3;
	setp.eq.s16 	%p203, %rs1, 0;
	bar.sync 	0;
	mov.u32 	%r783, _ZZN3cub18CUB_300001_SM_10006detail10merge_sort26DeviceMergeSortMergeKernelINS2_10policy_hubIN6thrust24THRUST_300001_SM_1000_NS12zip_iteratorIN4cuda3std3__45tupleIJNS6_6detail15normal_iteratorINS6_10device_ptrIiEEEESG_EEEEEE9Policy600ESI_NSD_INSE_IfEEEESI_SM_jNSA_4lessINSB_IJiiEEEEESO_fEEvbT2_T3_T4_PT6_PT7_T5_PSS_SS_NS1_7vsmem_tEE19static_temp_storage;
	add.s32 	%r784, %r783, %r536;
	shl.b32 	%r785, %r3, 2;
	sub.s32 	%r786, %r784, %r785;
	st.shared.f32 	[%r786], %f186;
	st.shared.f32 	[%r786+1024], %f185;
	st.shared.f32 	[%r786+2048], %f184;
	st.shared.f32 	[%r786+3072], %f183;
	st.shared.f32 	[%r786+4096], %f182;
	st.shared.f32 	[%r786+5120], %f181;
	st.shared.f32 	[%r786+6144], %f180;
	st.shared.f32 	[%r786+7168], %f179;
	bar.sync 	0;
	shl.b32 	%r787, %r408, 2;
	add.s32 	%r788, %r783, %r787;
	ld.shared.f32 	%f94, [%r788];
	shl.b32 	%r789, %r421, 2;
	add.s32 	%r790, %r783, %r789;
	ld.shared.f32 	%f95, [%r790];
	shl.b32 	%r791, %r434, 2;
	add.s32 	%r792, %r783, %r791;
	ld.shared.f32 	%f96, [%r792];
	shl.b32 	%r793, %r447, 2;
	add.s32 	%r794, %r783, %r793;
	ld.shared.f32 	%f97, [%r794];
	shl.b32 	%r795, %r460, 2;
	add.s32 	%r796, %r783, %r795;
	ld.shared.f32 	%f98, [%r796];
	shl.b32 	%r797, %r473, 2;
	add.s32 	%r798, %r783, %r797;
	ld.shared.f32 	%f99, [%r798];
	shl.b32 	%r799, %r486, 2;
	add.s32 	%r800, %r783, %r799;
	ld.shared.f32 	%f100, [%r800];
	shl.b32 	%r801, %r497, 2;
	add.s32 	%r802, %r783, %r801;
	ld.shared.f32 	%f101, [%r802];
	bar.sync 	0;
	@%p203 bra 	$L__BB7_352;
	// begin inline asm
	mov.u32 %r803, %laneid;
	// end inline asm
	and.b32  	%r537, %r536, 7936;
	shl.b32 	%r804, %r803, 3;
	add.s32 	%r805, %r804, %r537;
	shr.s32 	%r806, %r805, 5;
	add.s32 	%r807, %r806, %r805;
	shl.b32 	%r808, %r807, 2;
	add.s32 	%r810, %r783, %r808;
	st.shared.f32 	[%r810], %f94;
	st.shared.f32 	[%r810+4], %f95;
	st.shared.f32 	[%r810+8], %f96;
	st.shared.f32 	[%r810+12], %f97;
	st.shared.f32 	[%r810+16], %f98;
	st.shared.f32 	[%r810+20], %f99;
	st.shared.f32 	[%r810+24], %f100;
	st.shared.f32 	[%r810+28], %f101;
	bar.warp.sync 	-1;
	mad.lo.s32 	%r811, %r803, -7, %r805;
	shr.s32 	%r812, %r811, 5;
	add.s32 	%r813, %r812, %r811;
	shl.b32 	%r814, %r813, 2;
	add.s32 	%r815, %r783, %r814;
	ld.shared.f32 	%f102, [%r815];
	add.s32 	%r816, %r811, 32;
	shr.s32 	%r817, %r816, 5;
	add.s32 	%r818, %r817, %r811;
	shl.b32 	%r819, %r818, 2;
	add.s32 	%r820, %r783, %r819;
	ld.shared.f32 	%f103, [%r820+128];
	add.s32 	%r821, %r811, 64;
	shr.s32 	%r822, %r821, 5;
	add.s32 	%r823, %r822, %r811;
	shl.b32 	%r824, %r823, 2;
	add.s32 	%r825, %r783, %r824;
	ld.shared.f32 	%f104, [%r825+256];
	add.s32 	%r826, %r811, 96;
	shr.s32 	%r827, %r826, 5;
	add.s32 	%r828, %r827, %r811;
	shl.b32 	%r829, %r828, 2;
	add.s32 	%r830, %r783, %r829;
	ld.shared.f32 	%f105, [%r830+384];
	add.s32 	%r831, %r811, 128;
	shr.s32 	%r832, %r831, 5;
	add.s32 	%r833, %r832, %r811;
	shl.b32 	%r834, %r833, 2;
	add.s32 	%r835, %r783, %r834;
	ld.shared.f32 	%f106, [%r835+512];
	add.s32 	%r836, %r811, 160;
	shr.s32 	%r837, %r836, 5;
	add.s32 	%r838, %r837, %r811;
	shl.b32 	%r839, %r838, 2;
	add.s32 	%r840, %r783, %r839;
	ld.shared.f32 	%f107, [%r840+640];
	add.s32 	%r841, %r811, 192;
	shr.s32 	%r842, %r841, 5;
	add.s32 	%r843, %r842, %r811;
	shl.b32 	%r844, %r843, 2;
	add.s32 	%r845, %r783, %r844;
	ld.shared.f32 	%f108, [%r845+768];
	add.s32 	%r846, %r811, 224;
	shr.s32 	%r847, %r846, 5;
	add.s32 	%r848, %r847, %r811;
	shl.b32 	%r849, %r848, 2;
	add.s32 	%r850, %r783, %r849;
	ld.shared.f32 	%f109, [%r850+896];
	setp.ne.s32 	%p204, %r3, 0;
	@%p204 bra 	$L__BB7_336;
	st.volatile.shared.u32 	[_ZZN3cub18CUB_300001_SM_10006detail10merge_sort26DeviceMergeSortMergeKernelINS2_10policy_hubIN6thrust24THRUST_300001_SM_1000_NS12zip_iteratorIN4cuda3std3__45tupleIJNS6_6detail15normal_iteratorINS6_10device_ptrIiEEEESG_EEEEEE9Policy600ESI_NSD_INSE_IfEEEESI_SM_jNSA_4lessINSB_IJiiEEEEESO_fEEvbT2_T3_T4_PT6_PT7_T5_PSS_SS_NS1_7vsmem_tEE19static_temp_storage+8448], %r242;
$L__BB7_336:
	bar.sync 	0;
	ld.volatile.shared.u32 	%r538, [_ZZN3cub18CUB_300001_SM_10006detail10merge_sort26DeviceMergeSortMergeKernelINS2_10policy_hubIN6thrust24THRUST_300001_SM_1000_NS12zip_iteratorIN4cuda3std3__45tupleIJNS6_6detail15normal_iteratorINS6_10device_ptrIiEEEESG_EEEEEE9Policy600ESI_NSD_INSE_IfEEEESI_SM_jNSA_4lessINSB_IJiiEEEEESO_fEEvbT2_T3_T4_PT6_PT7_T5_PSS_SS_NS1_7vsmem_tEE19static_temp_storage+8448];
	and.b32  	%r851, %r3, 31;
	add.s32 	%r539, %r537, %r851;
	setp.ge.s32 	%p205, %r539, %r538;
	cvt.u64.u32 	%rd157, %r539;
	cvt.u64.u32 	%rd158, %r2;
	add.s64 	%rd159, %rd157, %rd158;
	shl.b64 	%rd160, %rd159, 2;
	add.s64 	%rd32, %rd1, %rd160;
	@%p205 bra 	$L__BB7_338;
	st.global.f32 	[%rd32], %f102;
$L__BB7_338:
	add.s32 	%r852, %r539, 32;
	setp.ge.s32 	%p206, %r852, %r538;
	@%p206 bra 	$L__BB7_340;
	st.global.f32 	[%rd32+128], %f103;
$L__BB7_340:
	add.s32 	%r853, %r539, 64;
	setp.ge.s32 	%p207, %r853, %r538;
	@%p207 bra 	$L__BB7_342;
	st.global.f32 	[%rd32+256], %f104;
$L__BB7_342:
	add.s32 	%r854, %r539, 96;
	setp.ge.s32 	%p208, %r854, %r538;
	@%p208 bra 	$L__BB7_344;
	st.global.f32 	[%rd32+384], %f105;
$L__BB7_344:
	add.s32 	%r855, %r539, 128;
	setp.ge.s32 	%p209, %r855, %r538;
	@%p209 bra 	$L__BB7_346;
	st.global.f32 	[%rd32+512], %f106;
$L__BB7_346:
	add.s32 	%r856, %r539, 160;
	setp.ge.s32 	%p210, %r856, %r538;
	@%p210 bra 	$L__BB7_348;
	st.global.f32 	[%rd32+640], %f107;
$L__BB7_348:
	add.s32 	%r857, %r539, 192;
	setp.ge.s32 	%p211, %r857, %r538;
	@%p211 bra 	$L__BB7_350;
	st.global.f32 	[%rd32+768], %f108;
$L__BB7_350:
	add.s32 	%r858, %r539, 224;
	setp.ge.s32 	%p212, %r858, %r538;
	@%p212 bra 	$L__BB7_370;
	st.global.f32 	[%rd32+896], %f109;
	bra.uni 	$L__BB7_370;
$L__BB7_352:
	// begin inline asm
	mov.u32 %r859, %laneid;
	// end inline asm
	and.b32  	%r540, %r536, 7936;
	shl.b32 	%r860, %r859, 3;
	add.s32 	%r861, %r860, %r540;
	shr.s32 	%r862, %r861, 5;
	add.s32 	%r863, %r862, %r861;
	shl.b32 	%r864, %r863, 2;
	add.s32 	%r866, %r783, %r864;
	st.shared.f32 	[%r866], %f94;
	st.shared.f32 	[%r866+4], %f95;
	st.shared.f32 	[%r866+8], %f96;
	st.shared.f32 	[%r866+12], %f97;
	st.shared.f32 	[%r866+16], %f98;
	st.shared.f32 	[%r866+20], %f99;
	st.shared.f32 	[%r866+24], %f100;
	st.shared.f32 	[%r866+28], %f101;
	bar.warp.sync 	-1;
	mad.lo.s32 	%r867, %r859, -7, %r861;
	shr.s32 	%r868, %r867, 5;
	add.s32 	%r869, %r868, %r867;
	shl.b32 	%r870, %r869, 2;
	add.s32 	%r871, %r783, %r870;
	ld.shared.f32 	%f110, [%r871];
	add.s32 	%r872, %r867, 32;
	shr.s32 	%r873, %r872, 5;
	add.s32 	%r874, %r873, %r867;
	shl.b32 	%r875, %r874, 2;
	add.s32 	%r876, %r783, %r875;
	ld.shared.f32 	%f111, [%r876+128];
	add.s32 	%r877, %r867, 64;
	shr.s32 	%r878, %r877, 5;
	add.s32 	%r879, %r878, %r867;
	shl.b32 	%r880, %r879, 2;
	add.s32 	%r881, %r783, %r880;
	ld.shared.f32 	%f112, [%r881+256];
	add.s32 	%r882, %r867, 96;
	shr.s32 	%r883, %r882, 5;
	add.s32 	%r884, %r883, %r867;
	shl.b32 	%r885, %r884, 2;
	add.s32 	%r886, %r783, %r885;
	ld.shared.f32 	%f113, [%r886+384];
	add.s32 	%r887, %r867, 128;
	shr.s32 	%r888, %r887, 5;
	add.s32 	%r889, %r888, %r867;
	shl.b32 	%r890, %r889, 2;
	add.s32 	%r891, %r783, %r890;
	ld.shared.f32 	%f114, [%r891+512];
	add.s32 	%r892, %r867, 160;
	shr.s32 	%r893, %r892, 5;
	add.s32 	%r894, %r893, %r867;
	shl.b32 	%r895, %r894, 2;
	add.s32 	%r896, %r783, %r895;
	ld.shared.f32 	%f115, [%r896+640];
	add.s32 	%r897, %r867, 192;
	shr.s32 	%r898, %r897, 5;
	add.s32 	%r899, %r898, %r867;
	shl.b32 	%r900, %r899, 2;
	add.s32 	%r901, %r783, %r900;
	ld.shared.f32 	%f116, [%r901+768];
	add.s32 	%r902, %r867, 224;
	shr.s32 	%r903, %r902, 5;
	add.s32 	%r904, %r903, %r867;
	shl.b32 	%r905, %r904, 2;
	add.s32 	%r906, %r783, %r905;
	ld.shared.f32 	%f117, [%r906+896];
	setp.ne.s32 	%p213, %r3, 0;
	@%p213 bra 	$L__BB7_354;
	st.volatile.shared.u32 	[_ZZN3cub18CUB_300001_SM_10006detail10merge_sort26DeviceMergeSortMergeKernelINS2_10policy_hubIN6thrust24THRUST_300001_SM_1000_NS12zip_iteratorIN4cuda3std3__45tupleIJNS6_6detail15normal_iteratorINS6_10device_ptrIiEEEESG_EEEEEE9Policy600ESI_NSD_INSE_IfEEEESI_SM_jNSA_4lessINSB_IJiiEEEEESO_fEEvbT2_T3_T4_PT6_PT7_T5_PSS_SS_NS1_7vsmem_tEE19static_temp_storage+8448], %r242;
$L__BB7_354:
	bar.sync 	0;
	ld.volatile.shared.u32 	%r541, [_ZZN3cub18CUB_300001_SM_10006detail10merge_sort26DeviceMergeSortMergeKernelINS2_10policy_hubIN6thrust24THRUST_300001_SM_1000_NS12zip_iteratorIN4cuda3std3__45tupleIJNS6_6detail15normal_iteratorINS6_10device_ptrIiEEEESG_EEEEEE9Policy600ESI_NSD_INSE_IfEEEESI_SM_jNSA_4lessINSB_IJiiEEEEESO_fEEvbT2_T3_T4_PT6_PT7_T5_PSS_SS_NS1_7vsmem_tEE19static_temp_storage+8448];
	and.b32  	%r907, %r3, 31;
	cvt.u64.u32 	%rd161, %r540;
	add.s32 	%r542, %r540, %r907;
	add.s32 	%r908, %r907, %r2;
	cvt.u64.u32 	%rd162, %r908;
	add.s64 	%rd163, %rd162, %rd161;
	setp.ge.s32 	%p214, %r542, %r541;
	shl.b64 	%rd164, %rd163, 2;
	add.s64 	%rd33, %rd4, %rd164;
	@%p214 bra 	$L__BB7_356;
	st.global.f32 	[%rd33], %f110;
$L__BB7_356:
	add.s32 	%r909, %r542, 32;
	setp.ge.s32 	%p215, %r909, %r541;
	@%p215 bra 	$L__BB7_358;
	st.global.f32 	[%rd33+128], %f111;
$L__BB7_358:
	add.s32 	%r910, %r542, 64;
	setp.ge.s32 	%p216, %r910, %r541;
	@%p216 bra 	$L__BB7_360;
	st.global.f32 	[%rd33+256], %f112;
$L__BB7_360:
	add.s32 	%r911, %r542, 96;
	setp.ge.s32 	%p217, %r911, %r541;
	@%p217 bra 	$L__BB7_362;
	st.global.f32 	[%rd33+384], %f113;
$L__BB7_362:
	add.s32 	%r912, %r542, 128;
	setp.ge.s32 	%p218, %r912, %r541;
	@%p218 bra 	$L__BB7_364;
	st.global.f32 	[%rd33+512], %f114;
$L__BB7_364:
	add.s32 	%r913, %r542, 160;
	setp.ge.s32 	%p219, %r913, %r541;
	@%p219 bra 	$L__BB7_366;
	st.global.f32 	[%rd33+640], %f115;
$L__BB7_366:
	add.s32 	%r914, %r542, 192;
	setp.ge.s32 	%p220, %r914, %r541;
	@%p220 bra 	$L__BB7_368;
	st.global.f32 	[%rd33+768], %f116;
$L__BB7_368:
	add.s32 	%r915, %r542, 224;
	setp.ge.s32 	%p221, %r915, %r541;
	@%p221 bra 	$L__BB7_370;
	st.global.f32 	[%rd33+896], %f117;
$L__BB7_370:
	ret;

}
	// .globl	_ZN3cub18CUB_300001_SM_10006detail10merge_sort30DeviceMergeSortBlockSortKernelINS2_10policy_hubIN6thrust24THRUST_300001_SM_1000_NS12zip_iteratorIN4cuda3std3__45tupleIJNS6_6detail15normal_iteratorINS6_10device_ptrIiEEEESG_EEEEEE9Policy600ESI_NSD_INSE_IfEEEESI_SM_mNSA_4lessINSB_IJiiEEEEESO_fEEvbT0_T1_T2_T3_T4_PT6_PT7_T5_NS1_7vsmem_tE
.visible .entry _ZN3cub18CUB_300001_SM_10006detail10merge_sort30DeviceMergeSortBlockSortKernelINS2_10policy_hubIN6thrust24THRUST_300001_SM_1000_NS12zip_iteratorIN4cuda3std3__45tupleIJNS6_6detail15normal_iteratorINS6_10device_ptrIiEEEESG_EEEEEE9Policy600ESI_NSD_INSE_IfEEEESI_SM_mNSA_4lessINSB_IJiiEEEEESO_fEEvbT0_T1_T2_T3_T4_PT6_PT7_T5_NS1_7vsmem_tE(
	.param .u8 _ZN3cub18CUB_300001_SM_10006detail10merge_sort30DeviceMergeSortBlockSortKernelINS2_10policy_hubIN6thrust24THRUST_300001_SM_1000_NS12zip_iteratorIN4cuda3std3__45tupleIJNS6_6detail15normal_iteratorINS6_10device_ptrIiEEEESG_EEEEEE9Policy600ESI_NSD_INSE_IfEEEESI_SM_mNSA_4lessINSB_IJiiEEEEESO_fEEvbT0_T1_T2_T3_T4_PT6_PT7_T5_NS1_7vsmem_tE_param_0,
	.param .align 8 .b8 _ZN3cub18CUB_300001_SM_10006detail10merge_sort30DeviceMergeSortBlockSortKernelINS2_10policy_hubIN6thrust24THRUST_300001_SM_1000_NS12zip_iteratorIN4cuda3std3__45tupleIJNS6_6detail15normal_iteratorINS6_10device_ptrIiEEEESG_EEEEEE9Policy600ESI_NSD_INSE_IfEEEESI_SM_mNSA_4lessINSB_IJiiEEEEESO_fEEvbT0_T1_T2_T3_T4_PT6_PT7_T5_NS1_7vsmem_tE_param_1[16],
	.param .align 8 .b8 _ZN3cub18CUB_300001_SM_10006detail10merge_sort30DeviceMergeSortBlockSortKernelINS2_10policy_hubIN6thrust24THRUST_300001_SM_1000_NS12zip_iteratorIN4cuda3std3__45tupleIJNS6_6detail15normal_iteratorINS6_10device_ptrIiEEEESG_EEEEEE9Policy600ESI_NSD_INSE_IfEEEESI_SM_mNSA_4lessINSB_IJiiEEEEESO_fEEvbT0_T1_T2_T3_T4_PT6_PT7_T5_NS1_7vsmem_tE_param_2[8],
	.param .align 8 .b8 _ZN3cub18CUB_300001_SM_10006detail10merge_sort30DeviceMergeSortBlockSortKernelINS2_10policy_hubIN6thrust24THRUST_300001_SM_1000_NS12zip_iteratorIN4cuda3std3__45tupleIJNS6_6detail15normal_iteratorINS6_10device_ptrIiEEEESG_EEEEEE9Policy600ESI_NSD_INSE_IfEEEESI_SM_mNSA_4lessINSB_IJiiEEEEESO_fEEvbT0_T1_T2_T3_T4_PT6_PT7_T5_NS1_7vsmem_tE_param_3[16],
	.param .align 8 .b8 _ZN3cub18CUB_300001_SM_10006detail10merge_sort30DeviceMergeSortBlockSortKernelINS2_10policy_hubIN6thrust24THRUST_300001_SM_1000_NS12zip_iteratorIN4cuda3std3__45tupleIJNS6_6detail15normal_iteratorINS6_10device_ptrIiEEEESG_EEEEEE9Policy600ESI_NSD_INSE_IfEEEESI_SM_mNSA_4lessINSB_IJiiEEEEESO_fEEvbT0_T1_T2_T3_T4_PT6_PT7_T5_NS1_7vsmem_tE_param_4[8],
	.param .u64 _ZN3cub18CUB_300001_SM_10006detail10merge_sort30DeviceMergeSortBlockSortKernelINS2_10policy_hubIN6thrust24THRUST_300001_SM_1000_NS12zip_iteratorIN4cuda3std3__45tupleIJNS6_6detail15normal_iteratorINS6_10device_ptrIiEEEESG_EEEEEE9Policy600ESI_NSD_INSE_IfEEEESI_SM_mNSA_4lessINSB_IJiiEEEEESO_fEEvbT0_T1_T2_T3_T4_PT6_PT7_T5_NS1_7vsmem_tE_param_5,
	.param .u64 .ptr .align 1 _ZN3cub18CUB_300001_SM_10006detail10merge_sort30DeviceMergeSortBlockSortKernelINS2_10policy_hubIN6thrust24THRUST_300001_SM_1000_NS12zip_iteratorIN4cuda3std3__45tupleIJNS6_6detail15normal_iteratorINS6_10device_ptrIiEEEESG_EEEEEE9Policy600ESI_NSD_INSE_IfEEEESI_SM_mNSA_4lessINSB_IJiiEEEEESO_fEEvbT0_T1_T2_T3_T4_PT6_PT7_T5_NS1_7vsmem_tE_param_6,
	.param .u64 .ptr .align 1 _ZN3cub18CUB_300001_SM_10006detail10merge_sort30DeviceMergeSortBlockSortKernelINS2_10policy_hubIN6thrust24THRUST_300001_SM_1000_NS12zip_iteratorIN4cuda3std3__45tupleIJNS6_6detail15normal_iteratorINS6_10device_ptrIiEEEESG_EEEEEE9Policy600ESI_NSD_INSE_IfEEEESI_SM_mNSA_4lessINSB_IJiiEEEEESO_fEEvbT0_T1_T2_T3_T4_PT6_PT7_T5_NS1_7vsmem_tE_param_7,
	.param .align 1 .b8 _ZN3cub18CUB_300001_SM_10006detail10merge_sort30DeviceMergeSortBlockSortKernelINS2_10policy_hubIN6thrust24THRUST_300001_SM_1000_NS12zip_iteratorIN4cuda3std3__45tupleIJNS6_6detail15normal_iteratorINS6_10device_ptrIiEEEESG_EEEEEE9Policy600ESI_NSD_INSE_IfEEEESI_SM_mNSA_4lessINSB_IJiiEEEEESO_fEEvbT0_T1_T2_T3_T4_PT6_PT7_T5_NS1_7vsmem_tE_param_8[1],
	.param .align 8 .b8 _ZN3cub18CUB_300001_SM_10006detail10merge_sort30DeviceMergeSortBlockSortKernelINS2_10policy_hubIN6thrust24THRUST_300001_SM_1000_NS12zip_iteratorIN4cuda3std3__45tupleIJNS6_6detail15normal_iteratorINS6_10device_ptrIiEEEESG_EEEEEE9Policy600ESI_NSD_INSE_IfEEEESI_SM_mNSA_4lessINSB_IJiiEEEEESO_fEEvbT0_T1_T2_T3_T4_PT6_PT7_T5_NS1_7vsmem_tE_param_9[8]
)
.maxntid 256
{
	.local .align 16 .b8 	__local_depot8[80];
	.reg .b64 	%SP;
	.reg .b64 	%SPL;
	.reg .pred 	%p<521>;
	.reg .b16 	%rs<4>;
	.reg .b32 	%r<1596>;
	.reg .b32 	%f<366>;
	.reg .b64 	%rd<110>;
	// demoted variable
	.shared .align 16 .b8 _ZZN3cub18CUB_300001_SM_10006detail10merge_sort30DeviceMergeSortBlockSortKernelINS2_10policy_hubIN6thrust24THRUST_300001_SM_1000_NS12zip_iteratorIN4cuda3std3__45tupleIJNS6_6detail15normal_iteratorINS6_10device_ptrIiEEEESG_EEEEEE9Policy600ESI_NSD_INSE_IfEEEESI_SM_mNSA_4lessINSB_IJiiEEEEESO_fEEvbT0_T1_T2_T3_T4_PT6_PT7_T5_NS1_7vsmem_tEE19static_temp_storage[16912];
	mov.u64 	%SPL, __local_depot8;
	ld.param.u64 	%rd42, [_ZN3cub18CUB_300001_SM_10006detail10merge_sort30DeviceMergeSortBlockSortKernelINS2_10policy_hubIN6thrust24THRUST_300001_SM_1000_NS12zip_iteratorIN4cuda3std3__45tupleIJNS6_6detail15normal_iteratorINS6_10device_ptrIiEEEESG_EEEEEE9Policy600ESI_NSD_INSE_IfEEEESI_SM_mNSA_4lessINSB_IJiiEEEEESO_fEEvbT0_T1_T2_T3_T4_PT6_PT7_T5_NS1_7vsmem_tE_param_3+8];
	ld.param.u64 	%rd41, [_ZN3cub18CUB_300001_SM_10006detail10merge_sort30DeviceMergeSortBlockSortKernelINS2_10policy_hubIN6thrust24THRUST_300001_SM_1000_NS12zip_iteratorIN4cuda3std3__45tupleIJNS6_6detail15normal_iteratorINS6_10device_ptrIiEEEESG_EEEEEE9Policy600ESI_NSD_INSE_IfEEEESI_SM_mNSA_4lessINSB_IJiiEEEEESO_fEEvbT0_T1_T2_T3_T4_PT6_PT7_T5_NS1_7vsmem_tE_param_3];
	ld.param.u64 	%rd40, [_ZN3cub18CUB_300001_SM_10006detail10merge_sort30DeviceMergeSortBlockSortKernelINS2_10policy_hubIN6thrust24THRUST_300001_SM_1000_NS12zip_iteratorIN4cuda3std3__45tupleIJNS6_6detail15normal_iteratorINS6_10device_ptrIiEEEESG_EEEEEE9Policy600ESI_NSD_INSE_IfEEEESI_SM_mNSA_4lessINSB_IJiiEEEEESO_fEEvbT0_T1_T2_T3_T4_PT6_PT7_T5_NS1_7vsmem_tE_param_1+8];
	ld.param.u64 	%rd39, [_ZN3cub18CUB_300001_SM_10006detail10merge_sort30DeviceMergeSortBlockSortKernelINS2_10policy_hubIN6thrust24THRUST_300001_SM_1000_NS12zip_iteratorIN4cuda3std3__45tupleIJNS6_6detail15normal_iteratorINS6_10device_ptrIiEEEESG_EEEEEE9Policy600ESI_NSD_INSE_IfEEEESI_SM_mNSA_4lessINSB_IJiiEEEEESO_fEEvbT0_T1_T2_T3_T4_PT6_PT7_T5_NS1_7vsmem_tE_param_1];
	ld.param.u64 	%rd46, [_ZN3cub18CUB_300001_SM_10006detail10merge_sort30DeviceMergeSortBlockSortKernelINS2_10policy_hubIN6thrust24THRUST_300001_SM_1000_NS12zip_iteratorIN4cuda3std3__45tupleIJNS6_6detail15normal_iteratorINS6_10device_ptrIiEEEESG_EEEEEE9Policy600ESI_NSD_INSE_IfEEEESI_SM_mNSA_4lessINSB_IJiiEEEEESO_fEEvbT0_T1_T2_T3_T4_PT6_PT7_T5_NS1_7vsmem_tE_param_4];
	ld.param.u64 	%rd47, [_ZN3cub18CUB_300001_SM_10006detail10merge_sort30DeviceMergeSortBlockSortKernelINS2_10policy_hubIN6thrust24THRUST_300001_SM_1000_NS12zip_iteratorIN4cuda3std3__45tupleIJNS6_6detail15normal_iteratorINS6_10device_ptrIiEEEESG_EEEEEE9Policy600ESI_NSD_INSE_IfEEEESI_SM_mNSA_4lessINSB_IJiiEEEEESO_fEEvbT0_T1_T2_T3_T4_PT6_PT7_T5_NS1_7vsmem_tE_param_2];
	ld.param.u64 	%rd43, [_ZN3cub18CUB_300001_SM_10006detail10merge_sort30DeviceMergeSortBlockSortKernelINS2_10policy_hubIN6thrust24THRUST_300001_SM_1000_NS12zip_iteratorIN4cuda3std3__45tupleIJNS6_6detail15normal_iteratorINS6_10device_ptrIiEEEESG_EEEEEE9Policy600ESI_NSD_INSE_IfEEEESI_SM_mNSA_4lessINSB_IJiiEEEEESO_fEEvbT0_T1_T2_T3_T4_PT6_PT7_T5_NS1_7vsmem_tE_param_5];
	add.u64 	%rd1, %SPL, 0;
	add.u64 	%rd2, %SPL, 16;
	cvta.to.global.u64 	%rd3, %rd47;
	cvta.to.global.u64 	%rd4, %rd46;
	mov.u32 	%r747, %ctaid.x;
	cvt.u64.u32 	%rd50, %r747;
	mov.u32 	%r748, %nctaid.x;
	cvt.u64.u32 	%rd51, %r748;
	mul.wide.u32 	%rd5, %r747, 2048;
	add.s64 	%rd52, %rd51, -1;
	setp.le.u64 	%p37, %rd52, %rd50;
	@%p37 bra 	$L__BB8_140;
	// begin inline asm
	griddepcontrol.wait;
	// end inline asm
	mov.u32 	%r1, %tid.x;
	and.b32  	%r2, %r1, 31;
	shl.b32 	%r999, %r1, 3;
	and.b32  	%r3, %r999, 7936;
	or.b32  	%r1000, %r3, %r2;
	cvt.u64.u32 	%rd75, %r1000;
	add.s64 	%rd6, %rd5, %rd75;
	shl.b64 	%rd76, %rd6, 2;
	add.s64 	%rd77, %rd3, %rd76;
	ld.global.f32 	%f200, [%rd77];
	ld.global.f32 	%f201, [%rd77+128];
	ld.global.f32 	%f202, [%rd77+256];
	ld.global.f32 	%f203, [%rd77+384];
	ld.global.f32 	%f204, [%rd77+512];
	ld.global.f32 	%f205, [%rd77+640];
	ld.global.f32 	%f206, [%rd77+768];
	ld.global.f32 	%f207, [%rd77+896];
	// begin inline asm
	mov.u32 %r998, %laneid;
	// end inline asm
	add.s32 	%r1001, %r998, %r3;
	shr.s32 	%r1002, %r1001, 5;
	add.s32 	%r1003, %r1002, %r1001;
	shl.b32 	%r1004, %r1003, 2;
	mov.u32 	%r1005, _ZZN3cub18CUB_300001_SM_10006detail10merge_sort30DeviceMergeSortBlockSortKernelINS2_10policy_hubIN6thrust24THRUST_300001_SM_1000_NS12zip_iteratorIN4cuda3std3__45tupleIJNS6_6detail15normal_iteratorINS6_10device_ptrIiEEEESG_EEEEEE9Policy600ESI_NSD_INSE_IfEEEESI_SM_mNSA_4lessINSB_IJiiEEEEESO_fEEvbT0_T1_T2_T3_T4_PT6_PT7_T5_NS1_7vsmem_tEE19static_temp_storage;
	add.s32 	%r4, %r1005, %r1004;
	st.shared.f32 	[%r4], %f200;
	add.s32 	%r1006, %r1001, 32;
	shr.s32 	%r1007, %r1006, 5;
	add.s32 	%r1008, %r1007, %r1001;
	shl.b32 	%r1009, %r1008, 2;
	add.s32 	%r5, %r1005, %r1009;
	st.shared.f32 	[%r5+128], %f201;
	add.s32 	%r1010, %r1001, 64;
	shr.s32 	%r1011, %r1010, 5;
	add.s32 	%r1012, %r1011, %r1001;
	shl.b32 	%r1013, %r1012, 2;
	add.s32 	%r6, %r1005, %r1013;
	st.shared.f32 	[%r6+256], %f202;
	add.s32 	%r1014, %r1001, 96;
	shr.s32 	%r1015, %r1014, 5;
	add.s32 	%r1016, %r1015, %r1001;
	shl.b32 	%r1017, %r1016, 2;
	add.s32 	%r7, %r1005, %r1017;
	st.shared.f32 	[%r7+384], %f203;
	add.s32 	%r1018, %r1001, 128;
	shr.s32 	%r1019, %r1018, 5;
	add.s32 	%r1020, %r1019, %r1001;
	shl.b32 	%r1021, %r1020, 2;
	add.s32 	%r8, %r1005, %r1021;
	st.shared.f32 	[%r8+512], %f204;
	add.s32 	%r1022, %r1001, 160;
	shr.s32 	%r1023, %r1022, 5;
	add.s32 	%r1024, %r1023, %r1001;
	shl.b32 	%r1025, %r1024, 2;
	add.s32 	%r9, %r1005, %r1025;
	st.shared.f32 	[%r9+640], %f205;
	add.s32 	%r1026, %r1001, 192;
	shr.s32 	%r1027, %r1026, 5;
	add.s32 	%r1028, %r1027, %r1001;
	shl.b32 	%r1029, %r1028, 2;
	add.s32 	%r10, %r1005, %r1029;
	st.shared.f32 	[%r10+768], %f206;
	add.s32 	%r1030, %r1001, 224;
	shr.s32 	%r1031, %r1030, 5;
	add.s32 	%r1032, %r1031, %r1001;
	shl.b32 	%r1033, %r1032, 2;
	add.s32 	%r11, %r1005, %r1033;
	st.shared.f32 	[%r11+896], %f207;
	bar.warp.sync 	-1;
	mad.lo.s32 	%r1034, %r998, 7, %r1001;
	shr.s32 	%r1035, %r1034, 5;
	add.s32 	%r1036, %r1035, %r1034;
	shl.b32 	%r1037, %r1036, 2;
	add.s32 	%r12, %r1005, %r1037;
	ld.shared.f32 	%f239, [%r12];
	add.s32 	%r1038, %r1034, 1;
	shr.s32 	%r1039, %r1038, 5;
	add.s32 	%r1040, %r1039, %r1034;
	shl.b32 	%r1041, %r1040, 2;
	add.s32 	%r13, %r1005, %r1041;
	ld.shared.f32 	%f2, [%r13+4];
	add.s32 	%r1042, %r1034, 2;
	shr.s32 	%r1043, %r1042, 5;
	add.s32 	%r1044, %r1043, %r1034;
	shl.b32 	%r1045, %r1044, 2;
	add.s32 	%r14, %r1005, %r1045;
	ld.shared.f32 	%f227, [%r14+8];
	add.s32 	%r1046, %r1034, 3;
	shr.s32 	%r1047, %r1046, 5;
	add.s32 	%r1048, %r1047, %r1034;
	shl.b32 	%r1049, %r1048, 2;
	add.s32 	%r15, %r1005, %r1049;
	ld.shared.f32 	%f4, [%r15+12];
	add.s32 	%r1050, %r1034, 4;
	shr.s32 	%r1051, %r1050, 5;
	add.s32 	%r1052, %r1051, %r1034;
	shl.b32 	%r1053, %r1052, 2;
	add.s32 	%r16, %r1005, %r1053;
	ld.shared.f32 	%f229, [%r16+16];
	add.s32 	%r1054, %r1034, 5;
	shr.s32 	%r1055, %r1054, 5;
	add.s32 	%r1056, %r1055, %r1034;
	shl.b32 	%r1057, %r1056, 2;
	add.s32 	%r17, %r1005, %r1057;
	ld.shared.f32 	%f6, [%r17+20];
	add.s32 	%r1058, %r1034, 6;
	shr.s32 	%r1059, %r1058, 5;
	add.s32 	%r1060, %r1059, %r1034;
	shl.b32 	%r1061, %r1060, 2;
	add.s32 	%r18, %r1005, %r1061;
	ld.shared.f32 	%f231, [%r18+24];
	add.s32 	%r1062, %r1034, 7;
	shr.s32 	%r1063, %r1062, 5;
	add.s32 	%r1064, %r1063, %r1034;
	shl.b32 	%r1065, %r1064, 2;
	add.s32 	%r19, %r1005, %r1065;
	ld.shared.f32 	%f8, [%r19+28];
	bar.sync 	0;
	cvta.to.global.u64 	%rd78, %rd39;
	add.s64 	%rd79, %rd78, %rd76;
	cvta.to.global.u64 	%rd80, %rd40;
	add.s64 	%rd81, %rd80, %rd76;
	ld.global.u32 	%r1066, [%rd79];
	ld.global.u32 	%r1067, [%rd81];
	ld.global.u32 	%r1068, [%rd79+128];
	ld.global.u32 	%r1069, [%rd81+128];
	ld.global.u32 	%r1070, [%rd79+256];
	ld.global.u32 	%r1071, [%rd81+256];
	ld.global.u32 	%r1072, [%rd79+384];
	ld.global.u32 	%r1073, [%rd81+384];
	ld.global.u32 	%r1074, [%rd79+512];
	ld.global.u32 	%r1075, [%rd81+512];
	ld.global.u32 	%r1076, [%rd79+640];
	ld.global.u32 	%r1077, [%rd81+640];
	ld.global.u32 	%r1078, [%rd79+768];
	ld.global.u32 	%r1079, [%rd81+768];
	ld.global.u32 	%r1080, [%rd79+896];
	ld.global.u32 	%r1081, [%rd81+896];
	add.s32 	%r20, %r4, %r1004;
	st.shared.v2.u32 	[%r20], {%r1066, %r1067};
	add.s32 	%r21, %r5, %r1009;
	st.shared.v2.u32 	[%r21+256], {%r1068, %r1069};
	add.s32 	%r22, %r6, %r1013;
	st.shared.v2.u32 	[%r22+512], {%r1070, %r1071};
	add.s32 	%r23, %r7, %r1017;
	st.shared.v2.u32 	[%r23+768], {%r1072, %r1073};
	add.s32 	%r24, %r8, %r1021;
	st.shared.v2.u32 	[%r24+1024], {%r1074, %r1075};
	add.s32 	%r25, %r9, %r1025;
	st.shared.v2.u32 	[%r25+1280], {%r1076, %r1077};
	add.s32 	%r26, %r10, %r1029;
	st.shared.v2.u32 	[%r26+1536], {%r1078, %r1079};
	add.s32 	%r27, %r11, %r1033;
	st.shared.v2.u32 	[%r27+1792], {%r1080, %r1081};
	bar.warp.sync 	-1;
	add.s32 	%r28, %r12, %r1037;
	ld.shared.v2.u32 	{%r1253, %r1252}, [%r28];
	add.s32 	%r31, %r13, %r1041;
	ld.shared.v2.u32 	{%r32, %r33}, [%r31+8];
	add.s32 	%r34, %r14, %r1045;
	ld.shared.v2.u32 	{%r1229, %r1228}, [%r34+16];
	add.s32 	%r37, %r15, %r1049;
	ld.shared.v2.u32 	{%r38, %r39}, [%r37+24];
	add.s32 	%r40, %r16, %r1053;
	ld.shared.v2.u32 	{%r1233, %r1232}, [%r40+32];
	add.s32 	%r43, %r17, %r1057;
	ld.shared.v2.u32 	{%r44, %r45}, [%r43+40];
	add.s32 	%r46, %r18, %r1061;
	ld.shared.v2.u32 	{%r1237, %r1236}, [%r46+48];
	add.s32 	%r49, %r19, %r1065;
	ld.shared.v2.u32 	{%r50, %r51}, [%r49+56];
	bar.sync 	0;
	// begin inline asm
	griddepcontrol.launch_dependents;
	// end inline asm
	setp.lt.s32 	%p311, %r32, %r1253;
	@%p311 bra 	$L__BB8_3;
	setp.lt.s32 	%p312, %r1253, %r32;
	setp.ge.s32 	%p313, %r33, %r1252;
	or.pred  	%p314, %p312, %p313;
	mov.f32 	%f233, %f2;
	mov.u32 	%r1240, %r33;
	mov.u32 	%r1241, %r32;
	@%p314 bra 	$L__BB8_4;
$L__BB8_3:
	mov.f32 	%f233, %f239;
	mov.f32 	%f239, %f2;
	mov.u32 	%r1240, %r1252;
	mov.u32 	%r1241, %r1253;
	mov.u32 	%r1252, %r33;
	mov.u32 	%r1253, %r32;
$L__BB8_4:
	setp.lt.s32 	%p315, %r38, %r1229;
	@%p315 bra 	$L__BB8_6;
	setp.lt.s32 	%p316, %r1229, %r38;
	setp.ge.s32 	%p317, %r39, %r1228;
	or.pred  	%p318, %p316, %p317;
	mov.f32 	%f235, %f4;
	mov.u32 	%r1244, %r39;
	mov.u32 	%r1245, %r38;
	@%p318 bra 	$L__BB8_7;
$L__BB8_6:
	mov.f32 	%f235, %f227;
	mov.f32 	%f227, %f4;
	mov.u32 	%r1244, %r1228;
	mov.u32 	%r1245, %r1229;
	mov.u32 	%r1228, %r39;
	mov.u32 	%r1229, %r38;
$L__BB8_7:
	setp.lt.s32 	%p319, %r44, %r1233;
	@%p319 bra 	$L__BB8_9;
	setp.lt.s32 	%p320, %r1233, %r44;
	setp.ge.s32 	%p321, %r45, %r1232;
	or.pred  	%p322, %p320, %p321;
	mov.f32 	%f237, %f6;
	mov.u32 	%r1248, %r45;
	mov.u32 	%r1249, %r44;
	@%p322 bra 	$L__BB8_10;
$L__BB8_9:
	mov.f32 	%f237, %f229;
	mov.f32 	%f229, %f6;
	mov.u32 	%r1248, %r1232;
	mov.u32 	%r1249, %r1233;
	mov.u32 	%r1232, %r45;
	mov.u32 	%r1233, %r44;
$L__BB8_10:
	setp.lt.s32 	%p323, %r50, %r1237;
	@%p323 bra 	$L__BB8_12;
	setp.lt.s32 	%p324, %r1237, %r50;
	setp.ge.s32 	%p325, %r51, %r1236;
	or.pred  	%p326, %p324, %p325;
	mov.f32 	%f230, %f8;
	mov.u32 	%r1234, %r51;
	mov.u32 	%r1235, %r50;
	@%p326 bra 	$L__BB8_13;
$L__BB8_12:
	mov.f32 	%f230, %f231;
	mov.f32 	%f231, %f8;
	mov.u32 	%r1234, %r1236;
	mov.u32 	%r1235, %r1237;
	mov.u32 	%r1236, %r51;
	mov.u32 	%r1237, %r50;
$L__BB8_13:
	setp.lt.s32 	%p327, %r1229, %r1241;
	@%p327 bra 	$L__BB8_15;
	setp.lt.s32 	%p328, %r1241, %r1229;
	setp.ge.s32 	%p329, %r1228, %r1240;
	or.pred  	%p330, %p328, %p329;
	mov.f32 	%f241, %f227;
	mov.u32 	%r1256, %r1228;
	mov.u32 	%r1257, %r1229;
	@%p330 bra 	$L__BB8_16;
$L__BB8_15:
	mov.f32 	%f241, %f233;
	mov.f32 	%f233, %f227;
	mov.u32 	%r1256, %r1240;
	mov.u32 	%r1257, %r1241;
	mov.u32 	%r1240, %r1228;
	mov.u32 	%r1241, %r1229;
$L__BB8_16:
	setp.lt.s32 	%p331, %r1233, %r1245;
	@%p331 bra 	$L__BB8_18;
	setp.lt.s32 	%p332, %r1245, %r1233;
	setp.ge.s32 	%p333, %r1232, %r1244;
	or.pred  	%p334, %p332, %p333;
	mov.f32 	%f243, %f229;
	mov.u32 	%r1260, %r1232;
	mov.u32 	%r1261, %r1233;
	@%p334 bra 	$L__BB8_19;
$L__BB8_18:
	mov.f32 	%f243, %f235;
	mov.f32 	%f235, %f229;
	mov.u32 	%r1260, %r1244;
	mov.u32 	%r1261, %r1245;
	mov.u32 	%r1244, %r1232;
	mov.u32 	%r1245, %r1233;
$L__BB8_19:
	setp.lt.s32 	%p335, %r1237, %r1249;
	@%p335 bra 	$L__BB8_21;
	setp.lt.s32 	%p336, %r1249, %r1237;
	setp.ge.s32 	%p337, %r1236, %r1248;
	or.pred  	%p338, %p336, %p337;
	mov.f32 	%f245, %f231;
	mov.u32 	%r1264, %r1236;
	mov.u32 	%r1265, %r1237;
	@%p338 bra 	$L__BB8_22;
$L__BB8_21:
	mov.f32 	%f245, %f237;
	mov.f32 	%f237, %f231;
	mov.u32 	%r1264, %r1248;
	mov.u32 	%r1265, %r1249;
	mov.u32 	%r1248, %r1236;
	mov.u32 	%r1249, %r1237;
$L__BB8_22:
	setp.lt.s32 	%p339, %r1241, %r1253;
	@%p339 bra 	$L__BB8_24;
	setp.lt.s32 	%p340, %r1253, %r1241;
	setp.ge.s32 	%p341, %r1240, %r1252;
	or.pred  	%p342, %p340, %p341;
	mov.f32 	%f247, %f233;
	mov.u32 	%r1268, %r1240;
	mov.u32 	%r1269, %r1241;
	@%p342 bra 	$L__BB8_25;
$L__BB8_24:
	mov.f32 	%f247, %f239;
	mov.f32 	%f239, %f233;
	mov.u32 	%r1268, %r1252;
	mov.u32 	%r1269, %r1253;
	mov.u32 	%r1252, %r1240;
	mov.u32 	%r1253, %r1241;
$L__BB8_25:
	setp.lt.s32 	%p343, %r1245, %r1257;
	@%p343 bra 	$L__BB8_27;
	setp.lt.s32 	%p344, %r1257, %r1245;
	setp.ge.s32 	%p345, %r1244, %r1256;
	or.pred  	%p346, %p344, %p345;
	mov.f32 	%f249, %f235;
	mov.u32 	%r1272, %r1244;
	mov.u32 	%r1273, %r1245;
	@%p346 bra 	$L__BB8_28;
$L__BB8_27:
	mov.f32 	%f249, %f241;
	mov.f32 	%f241, %f235;
	mov.u32 	%r1272, %r1256;
	mov.u32 	%r1273, %r1257;
	mov.u32 	%r1256, %r1244;
	mov.u32 	%r1257, %r1245;
$L__BB8_28:
	setp.lt.s32 	%p347, %r1249, %r1261;
	@%p347 bra 	$L__BB8_30;
	setp.lt.s32 	%p348, %r1261, %r1249;
	setp.ge.s32 	%p349, %r1248, %r1260;
	or.pred  	%p350, %p348, %p349;
	mov.f32 	%f251, %f237;
	mov.u32 	%r1276, %r1248;
	mov.u32 	%r1277, %r1249;
	@%p350 bra 	$L__BB8_31;
$L__BB8_30:
	mov.f32 	%f251, %f243;
	mov.f32 	%f243, %f237;
	mov.u32 	%r1276, %r1260;
	mov.u32 	%r1277, %r1261;
	mov.u32 	%r1260, %r1248;
	mov.u32 	%r1261, %r1249;
$L__BB8_31:
	setp.lt.s32 	%p351, %r1235, %r1265;
	@%p351 bra 	$L__BB8_33;
	setp.lt.s32 	%p352, %r1265, %r1235;
	setp.ge.s32 	%p353, %r1234, %r1264;
	or.pred  	%p354, %p352, %p353;
	mov.f32 	%f244, %f230;
	mov.u32 	%r1262, %r1234;
	mov.u32 	%r1263, %r1235;
	@%p354 bra 	$L__BB8_34;
$L__BB8_33:
	mov.f32 	%f244, %f245;
	mov.f32 	%f245, %f230;
	mov.u32 	%r1262, %r1264;
	mov.u32 	%r1263, %r1265;
	mov.u32 	%r1264, %r1234;
	mov.u32 	%r1265, %r1235;
$L__BB8_34:
	setp.lt.s32 	%p355, %r1257, %r1269;
	@%p355 bra 	$L__BB8_36;
	setp.lt.s32 	%p356, %r1269, %r1257;
	setp.ge.s32 	%p357, %r1256, %r1268;
	or.pred  	%p358, %p356, %p357;
	mov.f32 	%f255, %f241;
	mov.u32 	%r1284, %r1256;
	mov.u32 	%r1285, %r1257;
	@%p358 bra 	$L__BB8_37;
$L__BB8_36:
	mov.f32 	%f255, %f247;
	mov.f32 	%f247, %f241;
	mov.u32 	%r1284, %r1268;
	mov.u32 	%r1285, %r1269;
	mov.u32 	%r1268, %r1256;
	mov.u32 	%r1269, %r1257;
$L__BB8_37:
	setp.lt.s32 	%p359, %r1261, %r1273;
	@%p359 bra 	$L__BB8_39;
	setp.lt.s32 	%p360, %r1273, %r1261;
	setp.ge.s32 	%p361, %r1260, %r1272;
	or.pred  	%p362, %p360, %p361;
	mov.f32 	%f257, %f243;
	mov.u32 	%r1288, %r1260;
	mov.u32 	%r1289, %r1261;
	@%p362 bra 	$L__BB8_40;
$L__BB8_39:
	mov.f32 	%f257, %f249;
	mov.f32 	%f249, %f243;
	mov.u32 	%r1288, %r1272;
	mov.u32 	%r1289, %r1273;
	mov.u32 	%r1272, %r1260;
	mov.u32 	%r1273, %r1261;
$L__BB8_40:
	setp.lt.s32 	%p363, %r1265, %r1277;
	@%p363 bra 	$L__BB8_42;
	setp.lt.s32 	%p364, %r1277, %r1265;
	setp.ge.s32 	%p365, %r1264, %r1276;
	or.pred  	%p366, %p364, %p365;
	mov.f32 	%f259, %f245;
	mov.u32 	%r1292, %r1264;
	mov.u32 	%r1293, %r1265;
	@%p366 bra 	$L__BB8_43;
$L__BB8_42:
	mov.f32 	%f259, %f251;
	mov.f32 	%f251, %f245;
	mov.u32 	%r1292, %r1276;
	mov.u32 	%r1293, %r1277;
	mov.u32 	%r1276, %r1264;
	mov.u32 	%r1277, %r1265;
$L__BB8_43:
	setp.lt.s32 	%p367, %r1269, %r1253;
	@%p367 bra 	$L__BB8_45;
	setp.lt.s32 	%p368, %r1253, %r1269;
	setp.ge.s32 	%p369, %r1268, %r1252;
	or.pred  	%p370, %p368, %p369;
	mov.f32 	%f261, %f247;
	mov.u32 	%r1296, %r1268;
	mov.u32 	%r1297, %r1269;
	@%p370 bra 	$L__BB8_46;
$L__BB8_45:
	mov.f32 	%f261, %f239;
	mov.f32 	%f239, %f247;
	mov.u32 	%r1296, %r1252;
	mov.u32 	%r1297, %r1253;
	mov.u32 	%r1252, %r1268;
	mov.u32 	%r1253, %r1269;
$L__BB8_46:
	setp.lt.s32 	%p371, %r1273, %r1285;
	@%p371 bra 	$L__BB8_48;
	setp.lt.s32 	%p372, %r1285, %r1273;
	setp.ge.s32 	%p373, %r1272, %r1284;
	or.pred  	%p374, %p372, %p373;
	mov.f32 	%f263, %f249;
	mov.u32 	%r1300, %r1272;
	mov.u32 	%r1301, %r1273;
	@%p374 bra 	$L__BB8_49;
$L__BB8_48:
	mov.f32 	%f263, %f255;
	mov.f32 	%f255, %f249;
	mov.u32 	%r1300, %r1284;
	mov.u32 	%r1301, %r1285;
	mov.u32 	%r1284, %r1272;
	mov.u32 	%r1285, %r1273;
$L__BB8_49:
	setp.lt.s32 	%p375, %r1277, %r1289;
	@%p375 bra 	$L__BB8_51;
	setp.lt.s32 	%p376, %r1289, %r1277;
	setp.ge.s32 	%p377, %r1276, %r1288;
	or.pred  	%p378, %p376, %p377;
	mov.f32 	%f265, %f251;
	mov.u32 	%r1304, %r1276;
	mov.u32 	%r1305, %r1277;
	@%p378 bra 	$L__BB8_52;
$L__BB8_51:
	mov.f32 	%f265, %f257;
	mov.f32 	%f257, %f251;
	mov.u32 	%r1304, %r1288;
	mov.u32 	%r1305, %r1289;
	mov.u32 	%r1288, %r1276;
	mov.u32 	%r1289, %r1277;
$L__BB8_52:
	setp.lt.s32 	%p379, %r1263, %r1293;
	@%p379 bra 	$L__BB8_54;
	setp.lt.s32 	%p380, %r1293, %r1263;
	setp.ge.s32 	%p381, %r1262, %r1292;
	or.pred  	%p382, %p380, %p381;
	mov.f32 	%f258, %f244;
	mov.u32 	%r1290, %r1262;
	mov.u32 	%r1291, %r1263;
	@%p382 bra 	$L__BB8_55;
$L__BB8_54:
	mov.f32 	%f258, %f259;
	mov.f32 	%f259, %f244;
	mov.u32 	%r1290, %r1292;
	mov.u32 	%r1291, %r1293;
	mov.u32 	%r1292, %r1262;
	mov.u32 	%r1293, %r1263;
$L__BB8_55:
	setp.lt.s32 	%p383, %r1285, %r1297;
	@%p383 bra 	$L__BB8_57;
	setp.lt.s32 	%p384, %r1297, %r1285;
	setp.ge.s32 	%p385, %r1284, %r1296;
	or.pred  	%p386, %p384, %p385;
	mov.f32 	%f269, %f255;
	mov.u32 	%r1312, %r1284;
	mov.u32 	%r1313, %r1285;
	@%p386 bra 	$L__BB8_58;
$L__BB8_57:
	mov.f32 	%f269, %f261;
	mov.f32 	%f261, %f255;
	mov.u32 	%r1312, %r1296;
	mov.u32 	%r1313, %r1297;
	mov.u32 	%r1296, %r1284;
	mov.u32 	%r1297, %r1285;
$L__BB8_58:
	setp.lt.s32 	%p387, %r1289, %r1301;
	@%p387 bra 	$L__BB8_60;
	setp.lt.s32 	%p388, %r1301, %r1289;
	setp.ge.s32 	%p389, %r1288, %r1300;
	or.pred  	%p390, %p388, %p389;
	mov.f32 	%f271, %f257;
	mov.u32 	%r1316, %r1288;
	mov.u32 	%r1317, %r1289;
	@%p390 bra 	$L__BB8_61;
$L__BB8_60:
	mov.f32 	%f271, %f263;
	mov.f32 	%f263, %f257;
	mov.u32 	%r1316, %r1300;
	mov.u32 	%r1317, %r1301;
	mov.u32 	%r1300, %r1288;
	mov.u32 	%r1301, %r1289;
$L__BB8_61:
	setp.lt.s32 	%p391, %r1293, %r1305;
	@%p391 bra 	$L__BB8_63;
	setp.lt.s32 	%p392, %r1305, %r1293;
	setp.ge.s32 	%p393, %r1292, %r1304;
	or.pred  	%p394, %p392, %p393;
	mov.f32 	%f273, %f259;
	mov.u32 	%r1320, %r1292;
	mov.u32 	%r1321, %r1293;
	@%p394 bra 	$L__BB8_64;
$L__BB8_63:
	mov.f32 	%f273, %f265;
	mov.f32 	%f265, %f259;
	mov.u32 	%r1320, %r1304;
	mov.u32 	%r1321, %r1305;
	mov.u32 	%r1304, %r1292;
	mov.u32 	%r1305, %r1293;
$L__BB8_64:
	setp.lt.s32 	%p395, %r1297, %r1253;
	@%p395 bra 	$L__BB8_66;
	setp.lt.s32 	%p396, %r1253, %r1297;
	setp.ge.s32 	%p397, %r1296, %r1252;
	or.pred  	%p398, %p396, %p397;
	mov.f32 	%f275, %f261;
	mov.u32 	%r1324, %r1296;
	mov.u32 	%r1325, %r1297;
	@%p398 bra 	$L__BB8_67;
$L__BB8_66:
	mov.f32 	%f275, %f239;
	mov.f32 	%f239, %f261;
	mov.u32 	%r1324, %r1252;
	mov.u32 	%r1325, %r1253;
	mov.u32 	%r1252, %r1296;
	mov.u32 	%r1253, %r1297;
$L__BB8_67:
	setp.lt.s32 	%p399, %r1301, %r1313;
	@%p399 bra 	$L__BB8_69;
	setp.lt.s32 	%p400, %r1313, %r1301;
	setp.ge.s32 	%p401, %r1300, %r1312;
	or.pred  	%p402, %p400, %p401;
	mov.f32 	%f277, %f263;
	mov.u32 	%r1328, %r1300;
	mov.u32 	%r1329, %r1301;
	@%p402 bra 	$L__BB8_70;
$L__BB8_69:
	mov.f32 	%f277, %f269;
	mov.f32 	%f269, %f263;
	mov.u32 	%r1328, %r1312;
	mov.u32 	%r1329, %r1313;
	mov.u32 	%r1312, %r1300;
	mov.u32 	%r1313, %r1301;
$L__BB8_70:
	setp.lt.s32 	%p403, %r1305, %r1317;
	@%p403 bra 	$L__BB8_72;
	setp.lt.s32 	%p404, %r1317, %r1305;
	setp.ge.s32 	%p405, %r1304, %r1316;
	or.pred  	%p406, %p404, %p405;
	mov.f32 	%f279, %f265;
	mov.u32 	%r1332, %r1304;
	mov.u32 	%r1333, %r1305;
	@%p406 bra 	$L__BB8_73;
$L__BB8_72:
	mov.f32 	%f279, %f271;
	mov.f32 	%f271, %f265;
	mov.u32 	%r1332, %r1316;
	mov.u32 	%r1333, %r1317;
	mov.u32 	%r1316, %r1304;
	mov.u32 	%r1317, %r1305;
$L__BB8_73:
	setp.lt.s32 	%p407, %r1291, %r1321;
	@%p407 bra 	$L__BB8_75;
	setp.lt.s32 	%p408, %r1321, %r1291;
	setp.ge.s32 	%p409, %r1290, %r1320;
	or.pred  	%p410, %p408, %p409;
	mov.f32 	%f280, %f258;
	mov.u32 	%r1334, %r1290;
	mov.u32 	%r1335, %r1291;
	@%p410 bra 	$L__BB8_76;
$L__BB8_75:
	mov.f32 	%f280, %f273;
	mov.f32 	%f273, %f258;
	mov.u32 	%r1334, %r1320;
	mov.u32 	%r1335, %r1321;
	mov.u32 	%r1320, %r1290;
	mov.u32 	%r1321, %r1291;
$L__BB8_76:
	setp.lt.s32 	%p411, %r1313, %r1325;
	@%p411 bra 	$L__BB8_78;
	setp.lt.s32 	%p412, %r1325, %r1313;
	setp.ge.s32 	%p413, %r1312, %r1324;
	or.pred  	%p414, %p412, %p413;
	mov.f32 	%f285, %f269;
	mov.u32 	%r1344, %r1312;
	mov.u32 	%r1345, %r1313;
	@%p414 bra 	$L__BB8_79;
$L__BB8_78:
	mov.f32 	%f285, %f275;
	mov.f32 	%f275, %f269;
	mov.u32 	%r1344, %r1324;
	mov.u32 	%r1345, %r1325;
	mov.u32 	%r1324, %r1312;
	mov.u32 	%r1325, %r1313;
$L__BB8_79:
	setp.lt.s32 	%p415, %r1317, %r1329;
	@%p415 bra 	$L__BB8_81;
	setp.lt.s32 	%p416, %r1329, %r1317;
	setp.ge.s32 	%p417, %r1316, %r1328;
	or.pred  	%p418, %p416, %p417;
	mov.f32 	%f283, %f271;
	mov.u32 	%r1340, %r1316;
	mov.u32 	%r1341, %r1317;
	@%p418 bra 	$L__BB8_82;
$L__BB8_81:
	mov.f32 	%f283, %f277;
	mov.f32 	%f277, %f271;
	mov.u32 	%r1340, %r1328;
	mov.u32 	%r1341, %r1329;
	mov.u32 	%r1328, %r1316;
	mov.u32 	%r1329, %r1317;
$L__BB8_82:
	setp.lt.s32 	%p419, %r1321, %r1333;
	@%p419 bra 	$L__BB8_84;
	setp.lt.s32 	%p420, %r1333, %r1321;
	setp.ge.s32 	%p421, %r1320, %r1332;
	or.pred  	%p422, %p420, %p421;
	mov.f32 	%f281, %f273;
	mov.u32 	%r1336, %r1320;
	mov.u32 	%r1337, %r1321;
	@%p422 bra 	$L__BB8_85;
$L__BB8_84:
	mov.f32 	%f281, %f279;
	mov.f32 	%f279, %f273;
	mov.u32 	%r1336, %r1332;
	mov.u32 	%r1337, %r1333;
	mov.u32 	%r1332, %r1320;
	mov.u32 	%r1333, %r1321;
$L__BB8_85:
	mov.b32 	%r1350, 2;
	shl.b32 	%r1084, %r1, 6;
$L__BB8_86:
	mov.u32 	%r180, %r1350;
	bar.sync 	0;
	add.s32 	%r1083, %r180, -1;
	mov.u32 	%r1085, _ZZN3cub18CUB_300001_SM_10006detail10merge_sort30DeviceMergeSortBlockSortKernelINS2_10policy_hubIN6thrust24THRUST_300001_SM_1000_NS12zip_iteratorIN4cuda3std3__45tupleIJNS6_6detail15normal_iteratorINS6_10device_ptrIiEEEESG_EEEEEE9Policy600ESI_NSD_INSE_IfEEEESI_SM_mNSA_4lessINSB_IJiiEEEEESO_fEEvbT0_T1_T2_T3_T4_PT6_PT7_T5_NS1_7vsmem_tEE19static_temp_storage;
	add.s32 	%r1086, %r1085, %r1084;
	st.shared.v4.u32 	[%r1086], {%r1253, %r1252, %r1325, %r1324};
	st.shared.v4.u32 	[%r1086+16], {%r1345, %r1344, %r1329, %r1328};
	st.shared.v4.u32 	[%r1086+32], {%r1341, %r1340, %r1333, %r1332};
	st.shared.v4.u32 	[%r1086+48], {%r1337, %r1336, %r1335, %r1334};
	bar.sync 	0;
	neg.s32 	%r1087, %r180;
	and.b32  	%r1088, %r1, %r1087;
	shl.b32 	%r1089, %r1088, 3;
	shl.b32 	%r1090, %r180, 2;
	and.b32  	%r1091, %r1083, %r1;
	shl.b32 	%r1092, %r1091, 3;
	min.u32 	%r181, %r1092, 2048;
	min.u32 	%r182, %r1089, 2048;
	add.s32 	%r1093, %r182, %r1090;
	min.u32 	%r183, %r1093, 2048;
	add.s32 	%r1094, %r183, %r1090;
	min.u32 	%r184, %r1094, 2048;
	sub.s32 	%r1095, %r183, %r182;
	sub.s32 	%r1096, %r184, %r183;
	setp.lt.s32 	%p423, %r181, %r1096;
	sub.s32 	%r1097, %r181, %r1096;
	selp.b32 	%r1353, 0, %r1097, %p423;
	min.s32 	%r1351, %r1095, %r181;
	setp.ge.s32 	%p424, %r1353, %r1351;
	@%p424 bra 	$L__BB8_91;
	add.s32 	%r187, %r183, %r181;
$L__BB8_88:
	sub.s32 	%r1098, %r1351, %r1353;
	shr.u32 	%r1099, %r1098, 31;
	add.s32 	%r1100, %r1098, %r1099;
	shr.s32 	%r1101, %r1100, 1;
	add.s32 	%r190, %r1101, %r1353;
	add.s32 	%r1102, %r190, %r182;
	shl.b32 	%r1103, %r1102, 3;
	add.s32 	%r191, %r1085, %r1103;
	ld.shared.u32 	%r192, [%r191];
	not.b32 	%r1105, %r190;
	add.s32 	%r1106, %r187, %r1105;
	shl.b32 	%r1107, %r1106, 3;
	add.s32 	%r193, %r1085, %r1107;
	ld.shared.u32 	%r194, [%r193];
	setp.lt.s32 	%p426, %r194, %r192;
	mov.pred 	%p503, 0;
	@%p426 bra 	$L__BB8_90;
	ld.shared.u32 	%r1108, [%r193+4];
	ld.shared.u32 	%r1110, [%r191+4];
	setp.lt.s32 	%p427, %r192, %r194;
	setp.ge.s32 	%p428, %r1108, %r1110;
	or.pred  	%p503, %p427, %p428;
$L__BB8_90:
	add.s32 	%r1112, %r190, 1;
	selp.b32 	%r1353, %r1112, %r1353, %p503;
	selp.b32 	%r1351, %r1351, %r190, %p503;
	setp.lt.s32 	%p429, %r1353, %r1351;
	@%p429 bra 	$L__BB8_88;
$L__BB8_91:
	add.s32 	%r198, %r1353, %r182;
	add.s32 	%r1113, %r183, %r181;
	sub.s32 	%r199, %r1113, %r1353;
	shl.b32 	%r1114, %r198, 3;
	add.s32 	%r200, %r1085, %r1114;
	ld.shared.v2.u32 	{%r1360, %r1361}, [%r200];
	shl.b32 	%r1116, %r199, 3;
	add.s32 	%r203, %r1085, %r1116;
	ld.shared.v2.u32 	{%r1354, %r1355}, [%r203];
	setp.ge.s32 	%p431, %r199, %r184;
	mov.pred 	%p504, 0;
	@%p431 bra 	$L__BB8_94;
	setp.ge.s32 	%p433, %r198, %r183;
	setp.lt.s32 	%p434, %r1354, %r1360;
	or.pred  	%p435, %p433, %p434;
	mov.pred 	%p504, -1;
	@%p435 bra 	$L__BB8_94;
	setp.ge.s32 	%p436, %r1360, %r1354;
	setp.lt.s32 	%p437, %r1355, %r1361;
	and.pred  	%p504, %p436, %p437;
$L__BB8_94:
	selp.b32 	%r1253, %r1354, %r1360, %p504;
	selp.b32 	%r1252, %r1355, %r1361, %p504;
	selp.u32 	%r1117, 1, 0, %p504;
	add.s32 	%r208, %r199, %r1117;
	not.pred 	%p438, %p504;
	selp.u32 	%r1118, 1, 0, %p438;
	add.s32 	%r209, %r198, %r1118;
	selp.b32 	%r210, %r199, %r198, %p504;
	@%p438 bra 	$L__BB8_96;
	ld.shared.v2.u32 	{%r1354, %r1355}, [%r203+8];
	bra.uni 	$L__BB8_97;
$L__BB8_96:
	ld.shared.v2.u32 	{%r1360, %r1361}, [%r200+8];
$L__BB8_97:
	setp.ge.s32 	%p440, %r208, %r184;
	mov.pred 	%p505, 0;
	@%p440 bra 	$L__BB8_100;
	setp.ge.s32 	%p442, %r209, %r183;
	setp.lt.s32 	%p443, %r1354, %r1360;
	or.pred  	%p444, %p442, %p443;
	mov.pred 	%p505, -1;
	@%p444 bra 	$L__BB8_100;
	setp.ge.s32 	%p445, %r1360, %r1354;
	setp.lt.s32 	%p446, %r1355, %r1361;
	and.pred  	%p505, %p445, %p446;
$L__BB8_100:
	selp.b32 	%r1325, %r1354, %r1360, %p505;
	selp.b32 	%r1324, %r1355, %r1361, %p505;
	selp.u32 	%r1119, 1, 0, %p505;
	add.s32 	%r221, %r208, %r1119;
	not.pred 	%p447, %p505;
	selp.u32 	%r1120, 1, 0, %p447;
	add.s32 	%r222, %r209, %r1120;
	selp.b32 	%r223, %r208, %r209, %p505;
	@%p505 bra 	$L__BB8_102;
	shl.b32 	%r1121, %r222, 3;
	add.s32 	%r1123, %r1085, %r1121;
	ld.shared.v2.u32 	{%r1360, %r1361}, [%r1123];
	bra.uni 	$L__BB8_103;
$L__BB8_102:
	shl.b32 	%r1124, %r221, 3;
	add.s32 	%r1126, %r1085, %r1124;
	ld.shared.v2.u32 	{%r1354, %r1355}, [%r1126];
$L__BB8_103:
	setp.ge.s32 	%p449, %r221, %r184;
	mov.pred 	%p506, 0;
	@%p449 bra 	$L__BB8_106;
	setp.ge.s32 	%p451, %r222, %r183;
	setp.lt.s32 	%p452, %r1354, %r1360;
	or.pred  	%p453, %p451, %p452;
	mov.pred 	%p506, -1;
	@%p453 bra 	$L__BB8_106;
	setp.ge.s32 	%p454, %r1360, %r1354;
	setp.lt.s32 	%p455, %r1355, %r1361;
	and.pred  	%p506, %p454, %p455;
$L__BB8_106:
	selp.b32 	%r1345, %r1354, %r1360, %p506;
	selp.b32 	%r1344, %r1355, %r1361, %p506;
	selp.u32 	%r1127, 1, 0, %p506;
	add.s32 	%r234, %r221, %r1127;
	not.pred 	%p456, %p506;
	selp.u32 	%r1128, 1, 0, %p456;
	add.s32 	%r235, %r222, %r1128;
	selp.b32 	%r236, %r221, %r222, %p506;
	@%p506 bra 	$L__BB8_108;
	shl.b32 	%r1129, %r235, 3;
	add.s32 	%r1131, %r1085, %r1129;
	ld.shared.v2.u32 	{%r1360, %r1361}, [%r1131];
	bra.uni 	$L__BB8_109;
$L__BB8_108:
	shl.b32 	%r1132, %r234, 3;
	add.s32 	%r1134, %r1085, %r1132;
	ld.shared.v2.u32 	{%r1354, %r1355}, [%r1134];
$L__BB8_109:
	setp.ge.s32 	%p458, %r234, %r184;
	mov.pred 	%p507, 0;
	@%p458 bra 	$L__BB8_112;
	setp.ge.s32 	%p460, %r235, %r183;
	setp.lt.s32 	%p461, %r1354, %r1360;
	or.pred  	%p462, %p460, %p461;
	mov.pred 	%p507, -1;
	@%p462 bra 	$L__BB8_112;
	setp.ge.s32 	%p463, %r1360, %r1354;
	setp.lt.s32 	%p464, %r1355, %r1361;
	and.pred  	%p507, %p463, %p464;
$L__BB8_112:
	selp.b32 	%r1329, %r1354, %r1360, %p507;
	selp.b32 	%r1328, %r1355, %r1361, %p507;
	selp.u32 	%r1135, 1, 0, %p507;
	add.s32 	%r247, %r234, %r1135;
	not.pred 	%p465, %p507;
	selp.u32 	%r1136, 1, 0, %p465;
	add.s32 	%r248, %r235, %r1136;
	selp.b32 	%r249, %r234, %r235, %p507;
	@%p507 bra 	$L__BB8_114;
	shl.b32 	%r1137, %r248, 3;
	add.s32 	%r1139, %r1085, %r1137;
	ld.shared.v2.u32 	{%r1360, %r1361}, [%r1139];
	bra.uni 	$L__BB8_115;
$L__BB8_114:
	shl.b32 	%r1140, %r247, 3;
	add.s32 	%r1142, %r1085, %r1140;
	ld.shared.v2.u32 	{%r1354, %r1355}, [%r1142];
$L__BB8_115:
	setp.ge.s32 	%p467, %r247, %r184;
	mov.pred 	%p508, 0;
	@%p467 bra 	$L__BB8_118;
	setp.ge.s32 	%p469, %r248, %r183;
	setp.lt.s32 	%p470, %r1354, %r1360;
	or.pred  	%p471, %p469, %p470;
	mov.pred 	%p508, -1;
	@%p471 bra 	$L__BB8_118;
	setp.ge.s32 	%p472, %r1360, %r1354;
	setp.lt.s32 	%p473, %r1355, %r1361;
	and.pred  	%p508, %p472, %p473;
$L__BB8_118:
	selp.b32 	%r1341, %r1354, %r1360, %p508;
	selp.b32 	%r1340, %r1355, %r1361, %p508;
	selp.u32 	%r1143, 1, 0, %p508;
	add.s32 	%r260, %r247, %r1143;
	not.pred 	%p474, %p508;
	selp.u32 	%r1144, 1, 0, %p474;
	add.s32 	%r261, %r248, %r1144;
	selp.b32 	%r262, %r247, %r248, %p508;
	@%p508 bra 	$L__BB8_120;
	shl.b32 	%r1145, %r261, 3;
	add.s32 	%r1147, %r1085, %r1145;
	ld.shared.v2.u32 	{%r1360, %r1361}, [%r1147];
	bra.uni 	$L__BB8_121;
$L__BB8_120:
	shl.b32 	%r1148, %r260, 3;
	add.s32 	%r1150, %r1085, %r1148;
	ld.shared.v2.u32 	{%r1354, %r1355}, [%r1150];
$L__BB8_121:
	setp.ge.s32 	%p476, %r260, %r184;
	mov.pred 	%p509, 0;
	@%p476 bra 	$L__BB8_124;
	setp.ge.s32 	%p478, %r261, %r183;
	setp.lt.s32 	%p479, %r1354, %r1360;
	or.pred  	%p480, %p478, %p479;
	mov.pred 	%p509, -1;
	@%p480 bra 	$L__BB8_124;
	setp.ge.s32 	%p481, %r1360, %r1354;
	setp.lt.s32 	%p482, %r1355, %r1361;
	and.pred  	%p509, %p481, %p482;
$L__BB8_124:
	selp.b32 	%r1333, %r1354, %r1360, %p509;
	selp.b32 	%r1332, %r1355, %r1361, %p509;
	selp.u32 	%r1151, 1, 0, %p509;
	add.s32 	%r273, %r260, %r1151;
	not.pred 	%p483, %p509;
	selp.u32 	%r1152, 1, 0, %p483;
	add.s32 	%r274, %r261, %r1152;
	selp.b32 	%r275, %r260, %r261, %p509;
	@%p509 bra 	$L__BB8_126;
	shl.b32 	%r1153, %r274, 3;
	mov.u32 	%r1154, _ZZN3cub18CUB_300001_SM_10006detail10merge_sort30DeviceMergeSortBlockSortKernelINS2_10policy_hubIN6thrust24THRUST_300001_SM_1000_NS12zip_iteratorIN4cuda3std3__45tupleIJNS6_6detail15normal_iteratorINS6_10device_ptrIiEEEESG_EEEEEE9Policy600ESI_NSD_INSE_IfEEEESI_SM_mNSA_4lessINSB_IJiiEEEEESO_fEEvbT0_T1_T2_T3_T4_PT6_PT7_T5_NS1_7vsmem_tEE19static_temp_storage;
	add.s32 	%r1155, %r1154, %r1153;
	ld.shared.v2.u32 	{%r1360, %r1361}, [%r1155];
	bra.uni 	$L__BB8_127;
$L__BB8_126:
	shl.b32 	%r1156, %r273, 3;
	mov.u32 	%r1157, _ZZN3cub18CUB_300001_SM_10006detail10merge_sort30DeviceMergeSortBlockSortKernelINS2_10policy_hubIN6thrust24THRUST_300001_SM_1000_NS12zip_iteratorIN4cuda3std3__45tupleIJNS6_6detail15normal_iteratorINS6_10device_ptrIiEEEESG_EEEEEE9Policy600ESI_NSD_INSE_IfEEEESI_SM_mNSA_4lessINSB_IJiiEEEEESO_fEEvbT0_T1_T2_T3_T4_PT6_PT7_T5_NS1_7vsmem_tEE19static_temp_storage;
	add.s32 	%r1158, %r1157, %r1156;
	ld.shared.v2.u32 	{%r1354, %r1355}, [%r1158];
$L__BB8_127:
	setp.ge.s32 	%p485, %r273, %r184;
	mov.pred 	%p510, 0;
	@%p485 bra 	$L__BB8_130;
	setp.ge.s32 	%p487, %r274, %r183;
	setp.lt.s32 	%p488, %r1354, %r1360;
	or.pred  	%p489, %p487, %p488;
	mov.pred 	%p510, -1;
	@%p489 bra 	$L__BB8_130;
	setp.ge.s32 	%p490, %r1360, %r1354;
	setp.lt.s32 	%p491, %r1355, %r1361;
	and.pred  	%p510, %p490, %p491;
$L__BB8_130:
	selp.b32 	%r1337, %r1354, %r1360, %p510;
	selp.b32 	%r1336, %r1355, %r1361, %p510;
	selp.u32 	%r1159, 1, 0, %p510;
	add.s32 	%r286, %r273, %r1159;
	not.pred 	%p492, %p510;
	selp.u32 	%r1160, 1, 0, %p492;
	add.s32 	%r287, %r274, %r1160;
	selp.b32 	%r288, %r273, %r274, %p510;
	@%p510 bra 	$L__BB8_132;
	shl.b32 	%r1161, %r287, 3;
	mov.u32 	%r1162, _ZZN3cub18CUB_300001_SM_10006detail10merge_sort30DeviceMergeSortBlockSortKernelINS2_10policy_hubIN6thrust24THRUST_300001_SM_1000_NS12zip_iteratorIN4cuda3std3__45tupleIJNS6_6detail15normal_iteratorINS6_10device_ptrIiEEEESG_EEEEEE9Policy600ESI_NSD_INSE_IfEEEESI_SM_mNSA_4lessINSB_IJiiEEEEESO_fEEvbT0_T1_T2_T3_T4_PT6_PT7_T5_NS1_7vsmem_tEE19static_temp_storage;
	add.s32 	%r1163, %r1162, %r1161;
	ld.shared.v2.u32 	{%r1360, %r1361}, [%r1163];
	bra.uni 	$L__BB8_133;
$L__BB8_132:
	shl.b32 	%r1164, %r286, 3;
	mov.u32 	%r1165, _ZZN3cub18CUB_300001_SM_10006detail10merge_sort30DeviceMergeSortBlockSortKernelINS2_10policy_hubIN6thrust24THRUST_300001_SM_1000_NS12zip_iteratorIN4cuda3std3__45tupleIJNS6_6detail15normal_iteratorINS6_10device_ptrIiEEEESG_EEEEEE9Policy600ESI_NSD_INSE_IfEEEESI_SM_mNSA_4lessINSB_IJiiEEEEESO_fEEvbT0_T1_T2_T3_T4_PT6_PT7_T5_NS1_7vsmem_tEE19static_temp_storage;
	add.s32 	%r1166, %r1165, %r1164;
	ld.shared.v2.u32 	{%r1354, %r1355}, [%r1166];
$L__BB8_133:
	setp.ge.s32 	%p494, %r286, %r184;
	mov.pred 	%p511, 0;
	@%p494 bra 	$L__BB8_136;
	setp.ge.s32 	%p496, %r287, %r183;
	setp.lt.s32 	%p497, %r1354, %r1360;
	or.pred  	%p498, %p496, %p497;
	mov.pred 	%p511, -1;
	@%p498 bra 	$L__BB8_136;
	setp.ge.s32 	%p499, %r1360, %r1354;
	setp.lt.s32 	%p500, %r1355, %r1361;
	and.pred  	%p511, %p499, %p500;
$L__BB8_136:
	selp.b32 	%r1335, %r1354, %r1360, %p511;
	selp.b32 	%r1334, %r1355, %r1361, %p511;
	selp.b32 	%r1167, %r286, %r287, %p511;
	bar.sync 	0;
	shl.b32 	%r1168, %r1, 6;
	mov.u32 	%r1169, _ZZN3cub18CUB_300001_SM_10006detail10merge_sort30DeviceMergeSortBlockSortKernelINS2_10policy_hubIN6thrust24THRUST_300001_SM_1000_NS12zip_iteratorIN4cuda3std3__45tupleIJNS6_6detail15normal_iteratorINS6_10device_ptrIiEEEESG_EEEEEE9Policy600ESI_NSD_INSE_IfEEEESI_SM_mNSA_4lessINSB_IJiiEEEEESO_fEEvbT0_T1_T2_T3_T4_PT6_PT7_T5_NS1_7vsmem_tEE19static_temp_storage;
	add.s32 	%r1170, %r1169, %r1168;
	shl.b32 	%r1171, %r1, 5;
	sub.s32 	%r1172, %r1170, %r1171;
	st.shared.v4.f32 	[%r1172], {%f239, %f275, %f285, %f277};
	st.shared.v4.f32 	[%r1172+16], {%f283, %f279, %f281, %f280};
	bar.sync 	0;
	shl.b32 	%r1173, %r210, 2;
	add.s32 	%r1174, %r1169, %r1173;
	ld.shared.f32 	%f239, [%r1174];
	shl.b32 	%r1175, %r223, 2;
	add.s32 	%r1176, %r1169, %r1175;
	ld.shared.f32 	%f275, [%r1176];
	shl.b32 	%r1177, %r236, 2;
	add.s32 	%r1178, %r1169, %r1177;
	ld.shared.f32 	%f285, [%r1178];
	shl.b32 	%r1179, %r249, 2;
	add.s32 	%r1180, %r1169, %r1179;
	ld.shared.f32 	%f277, [%r1180];
	shl.b32 	%r1181, %r262, 2;
	add.s32 	%r1182, %r1169, %r1181;
	ld.shared.f32 	%f283, [%r1182];
	shl.b32 	%r1183, %r275, 2;
	add.s32 	%r1184, %r1169, %r1183;
	ld.shared.f32 	%f279, [%r1184];
	shl.b32 	%r1185, %r288, 2;
	add.s32 	%r1186, %r1169, %r1185;
	ld.shared.f32 	%f281, [%r1186];
	shl.b32 	%r1187, %r1167, 2;
	add.s32 	%r1188, %r1169, %r1187;
	ld.shared.f32 	%f280, [%r1188];
	shl.b32 	%r1350, %r180, 1;
	setp.lt.u32 	%p501, %r180, 129;
	@%p501 bra 	$L__BB8_86;
	ld.param.s8 	%rs3, [_ZN3cub18CUB_300001_SM_10006detail10merge_sort30DeviceMergeSortBlockSortKernelINS2_10policy_hubIN6thrust24THRUST_300001_SM_1000_NS12zip_iteratorIN4cuda3std3__45tupleIJNS6_6detail15normal_iteratorINS6_10device_ptrIiEEEESG_EEEEEE9Policy600ESI_NSD_INSE_IfEEEESI_SM_mNSA_4lessINSB_IJiiEEEEESO_fEEvbT0_T1_T2_T3_T4_PT6_PT7_T5_NS1_7vsmem_tE_param_0];
	bar.sync 	0;
	setp.eq.s16 	%p502, %rs3, 0;
	@%p502 bra 	$L__BB8_139;
	st.shared.v2.u32 	[%r28], {%r1253, %r1252};
	st.shared.v2.u32 	[%r31+8], {%r1325, %r1324};
	st.shared.v2.u32 	[%r34+16], {%r1345, %r1344};
	st.shared.v2.u32 	[%r37+24], {%r1329, %r1328};
	st.shared.v2.u32 	[%r40+32], {%r1341, %r1340};
	st.shared.v2.u32 	[%r43+40], {%r1333, %r1332};
	st.shared.v2.u32 	[%r46+48], {%r1337, %r1336};
	st.shared.v2.u32 	[%r49+56], {%r1335, %r1334};
	bar.warp.sync 	-1;
	ld.shared.v2.u32 	{%r1189, %r1190}, [%r20];
	ld.shared.v2.u32 	{%r1191, %r1192}, [%r21+256];
	ld.shared.v2.u32 	{%r1193, %r1194}, [%r22+512];
	ld.shared.v2.u32 	{%r1195, %r1196}, [%r23+768];
	ld.shared.v2.u32 	{%r1197, %r1198}, [%r24+1024];
	ld.shared.v2.u32 	{%r1199, %r1200}, [%r25+1280];
	ld.shared.v2.u32 	{%r1201, %r1202}, [%r26+1536];
	ld.shared.v2.u32 	{%r1203, %r1204}, [%r27+1792];
	cvt.u64.u32 	%rd82, %r3;
	cvt.u64.u32 	%rd83, %r2;
	mov.u32 	%r1205, %ctaid.x;
	mul.wide.u32 	%rd84, %r1205, 2048;
	or.b64  	%rd85, %rd84, %rd83;
	add.s64 	%rd86, %rd85, %rd82;
	cvta.to.global.u64 	%rd87, %rd41;
	shl.b64 	%rd88, %rd86, 2;
	add.s64 	%rd89, %rd87, %rd88;
	cvta.to.global.u64 	%rd90, %rd42;
	add.s64 	%rd91, %rd90, %rd88;
	st.global.u32 	[%rd89], %r1189;
	st.global.u32 	[%rd91], %r1190;
	st.global.u32 	[%rd89+128], %r1191;
	st.global.u32 	[%rd91+128], %r1192;
	st.global.u32 	[%rd89+256], %r1193;
	st.global.u32 	[%rd91+256], %r1194;
	st.global.u32 	[%rd89+384], %r1195;
	st.global.u32 	[%rd91+384], %r1196;
	st.global.u32 	[%rd89+512], %r1197;
	st.global.u32 	[%rd91+512], %r1198;
	st.global.u32 	[%rd89+640], %r1199;
	st.global.u32 	[%rd91+640], %r1200;
	st.global.u32 	[%rd89+768], %r1201;
	st.global.u32 	[%rd91+768], %r1202;
	st.global.u32 	[%rd89+896], %r1203;
	st.global.u32 	[%rd91+896], %r1204;
	bar.sync 	0;
	st.shared.f32 	[%r12], %f239;
	st.shared.f32 	[%r13+4], %f275;
	st.shared.f32 	[%r14+8], %f285;
	st.shared.f32 	[%r15+12], %f277;
	st.shared.f32 	[%r16+16], %f283;
	st.shared.f32 	[%r17+20], %f279;
	st.shared.f32 	[%r18+24], %f281;
	st.shared.f32 	[%r19+28], %f280;
	bar.warp.sync 	-1;
	ld.shared.f32 	%f208, [%r4];
	ld.shared.f32 	%f209, [%r5+128];
	ld.shared.f32 	%f210, [%r6+256];
	ld.shared.f32 	%f211, [%r7+384];
	ld.shared.f32 	%f212, [%r8+512];
	ld.shared.f32 	%f213, [%r9+640];
	ld.shared.f32 	%f214, [%r10+768];
	ld.shared.f32 	%f215, [%r11+896];
	add.s64 	%rd92, %rd4, %rd88;
	st.global.f32 	[%rd92], %f208;
	st.global.f32 	[%rd92+128], %f209;
	st.global.f32 	[%rd92+256], %f210;
	st.global.f32 	[%rd92+384], %f211;
	st.global.f32 	[%rd92+512], %f212;
	st.global.f32 	[%rd92+640], %f213;
	st.global.f32 	[%rd92+768], %f214;
	st.global.f32 	[%rd92+896], %f215;
	bra.uni 	$L__BB8_424;
$L__BB8_139:
	ld.param.u64 	%rd102, [_ZN3cub18CUB_300001_SM_10006detail10merge_sort30DeviceMergeSortBlockSortKernelINS2_10policy_hubIN6thrust24THRUST_300001_SM_1000_NS12zip_iteratorIN4cuda3std3__45tupleIJNS6_6detail15normal_iteratorINS6_10device_ptrIiEEEESG_EEEEEE9Policy600ESI_NSD_INSE_IfEEEESI_SM_mNSA_4lessINSB_IJiiEEEEESO_fEEvbT0_T1_T2_T3_T4_PT6_PT7_T5_NS1_7vsmem_tE_param_7];
	ld.param.u64 	%rd100, [_ZN3cub18CUB_300001_SM_10006detail10merge_sort30DeviceMergeSortBlockSortKernelINS2_10policy_hubIN6thrust24THRUST_300001_SM_1000_NS12zip_iteratorIN4cuda3std3__45tupleIJNS6_6detail15normal_iteratorINS6_10device_ptrIiEEEESG_EEEEEE9Policy600ESI_NSD_INSE_IfEEEESI_SM_mNSA_4lessINSB_IJiiEEEEESO_fEEvbT0_T1_T2_T3_T4_PT6_PT7_T5_NS1_7vsmem_tE_param_6];
	st.shared.v2.u32 	[%r28], {%r1253, %r1252};
	st.shared.v2.u32 	[%r31+8], {%r1325, %r1324};
	st.shared.v2.u32 	[%r34+16], {%r1345, %r1344};
	st.shared.v2.u32 	[%r37+24], {%r1329, %r1328};
	st.shared.v2.u32 	[%r40+32], {%r1341, %r1340};
	st.shared.v2.u32 	[%r43+40], {%r1333, %r1332};
	st.shared.v2.u32 	[%r46+48], {%r1337, %r1336};
	st.shared.v2.u32 	[%r49+56], {%r1335, %r1334};
	bar.warp.sync 	-1;
	ld.shared.v2.u32 	{%r1206, %r1207}, [%r20];
	ld.shared.v2.u32 	{%r1208, %r1209}, [%r21+256];
	ld.shared.v2.u32 	{%r1210, %r1211}, [%r22+512];
	ld.shared.v2.u32 	{%r1212, %r1213}, [%r23+768];
	ld.shared.v2.u32 	{%r1214, %r1215}, [%r24+1024];
	ld.shared.v2.u32 	{%r1216, %r1217}, [%r25+1280];
	ld.shared.v2.u32 	{%r1218, %r1219}, [%r26+1536];
	ld.shared.v2.u32 	{%r1220, %r1221}, [%r27+1792];
	cvta.to.global.u64 	%rd93, %rd100;
	shl.b64 	%rd94, %rd6, 3;
	add.s64 	%rd95, %rd93, %rd94;
	st.global.u32 	[%rd95], %r1206;
	st.global.u32 	[%rd95+4], %r1207;
	st.global.u32 	[%rd95+256], %r1208;
	st.global.u32 	[%rd95+260], %r1209;
	st.global.u32 	[%rd95+512], %r1210;
	st.global.u32 	[%rd95+516], %r1211;
	st.global.u32 	[%rd95+768], %r1212;
	st.global.u32 	[%rd95+772], %r1213;
	st.global.u32 	[%rd95+1024], %r1214;
	st.global.u32 	[%rd95+1028], %r1215;
	st.global.u32 	[%rd95+1280], %r1216;
	st.global.u32 	[%rd95+1284], %r1217;
	st.global.u32 	[%rd95+1536], %r1218;
	st.global.u32 	[%rd95+1540], %r1219;
	st.global.u32 	[%rd95+1792], %r1220;
	st.global.u32 	[%rd95+1796], %r1221;
	bar.sync 	0;
	st.shared.f32 	[%r12], %f239;
	st.shared.f32 	[%r13+4], %f275;
	st.shared.f32 	[%r14+8], %f285;
	st.shared.f32 	[%r15+12], %f277;
	st.shared.f32 	[%r16+16], %f283;
	st.shared.f32 	[%r17+20], %f279;
	st.shared.f32 	[%r18+24], %f281;
	st.shared.f32 	[%r19+28], %f280;
	bar.warp.sync 	-1;
	ld.shared.f32 	%f216, [%r4];
	ld.shared.f32 	%f217, [%r5+128];
	ld.shared.f32 	%f218, [%r6+256];
	ld.shared.f32 	%f219, [%r7+384];
	ld.shared.f32 	%f220, [%r8+512];
	ld.shared.f32 	%f221, [%r9+640];
	ld.shared.f32 	%f222, [%r10+768];
	ld.shared.f32 	%f223, [%r11+896];
	cvta.to.global.u64 	%rd96, %rd102;
	shl.b64 	%rd97, %rd6, 2;
	add.s64 	%rd98, %rd96, %rd97;
	st.global.f32 	[%rd98], %f216;
	st.global.f32 	[%rd98+128], %f217;
	st.global.f32 	[%rd98+256], %f218;
	st.global.f32 	[%rd98+384], %f219;
	st.global.f32 	[%rd98+512], %f220;
	st.global.f32 	[%rd98+640], %f221;
	st.global.f32 	[%rd98+768], %f222;
	st.global.f32 	[%rd98+896], %f223;
	bra.uni 	$L__BB8_424;
$L__BB8_140:
	cvt.u32.u64 	%r749, %rd5;
	cvt.u32.u64 	%r750, %rd43;
	sub.s32 	%r751, %r750, %r749;
	min.s32 	%r300, %r751, 2048;
	// begin inline asm
	griddepcontrol.wait;
	// end inline asm
	shl.b64 	%rd53, %rd5, 2;
	add.s64 	%rd54, %rd3, %rd53;
	mov.u32 	%r301, %tid.x;
	ld.global.f32 	%f295, [%rd54];
	and.b32  	%r752, %r301, 31;
	shl.b32 	%r753, %r301, 3;
	and.b32  	%r754, %r753, 7936;
	or.b32  	%r302, %r754, %r752;
	setp.ge.s32 	%p38, %r302, %r300;
	shl.b32 	%r755, %r302, 2;
	cvt.u64.u32 	%rd55, %r755;
	add.s64 	%rd7, %rd54, %rd55;
	mov.f32 	%f288, %f295;
	@%p38 bra 	$L__BB8_142;
	ld.global.f32 	%f288, [%rd7];
$L__BB8_142:
	add.s32 	%r303, %r302, 32;
	setp.ge.s32 	%p39, %r303, %r300;
	mov.f32 	%f289, %f295;
	@%p39 bra 	$L__BB8_144;
	ld.global.f32 	%f289, [%rd7+128];
$L__BB8_144:
	add.s32 	%r756, %r302, 64;
	setp.ge.s32 	%p40, %r756, %r300;
	mov.f32 	%f290, %f295;
	@%p40 bra 	$L__BB8_146;
	ld.global.f32 	%f290, [%rd7+256];
$L__BB8_146:
	add.s32 	%r757, %r302, 96;
	setp.ge.s32 	%p41, %r757, %r300;
	mov.f32 	%f291, %f295;
	@%p41 bra 	$L__BB8_148;
	ld.global.f32 	%f291, [%rd7+384];
$L__BB8_148:
	add.s32 	%r758, %r302, 128;
	setp.ge.s32 	%p42, %r758, %r300;
	mov.f32 	%f292, %f295;
	@%p42 bra 	$L__BB8_150;
	ld.global.f32 	%f292, [%rd7+512];
$L__BB8_150:
	add.s32 	%r759, %r302, 160;
	setp.ge.s32 	%p43, %r759, %r300;
	mov.f32 	%f293, %f295;
	@%p43 bra 	$L__BB8_152;
	ld.global.f32 	%f293, [%rd7+640];
$L__BB8_152:
	add.s32 	%r760, %r302, 192;
	setp.ge.s32 	%p44, %r760, %r300;
	mov.f32 	%f294, %f295;
	@%p44 bra 	$L__BB8_154;
	ld.global.f32 	%f294, [%rd7+768];
$L__BB8_154:
	add.s32 	%r761, %r302, 224;
	setp.ge.s32 	%p45, %r761, %r300;
	@%p45 bra 	$L__BB8_156;
	ld.global.f32 	%f295, [%rd7+896];
$L__BB8_156:
	setp.ge.s32 	%p46, %r302, %r300;
	// begin inline asm
	mov.u32 %r762, %laneid;
	// end inline asm
	add.s32 	%r765, %r762, %r754;
	shr.s32 	%r766, %r765, 5;
	add.s32 	%r304, %r766, %r765;
	shl.b32 	%r767, %r304, 2;
	mov.u32 	%r768, _ZZN3cub18CUB_300001_SM_10006detail10merge_sort30DeviceMergeSortBlockSortKernelINS2_10policy_hubIN6thrust24THRUST_300001_SM_1000_NS12zip_iteratorIN4cuda3std3__45tupleIJNS6_6detail15normal_iteratorINS6_10device_ptrIiEEEESG_EEEEEE9Policy600ESI_NSD_INSE_IfEEEESI_SM_mNSA_4lessINSB_IJiiEEEEESO_fEEvbT0_T1_T2_T3_T4_PT6_PT7_T5_NS1_7vsmem_tEE19static_temp_storage;
	add.s32 	%r305, %r768, %r767;
	st.shared.f32 	[%r305], %f288;
	add.s32 	%r769, %r765, 32;
	shr.s32 	%r770, %r769, 5;
	add.s32 	%r306, %r770, %r765;
	shl.b32 	%r771, %r306, 2;
	add.s32 	%r307, %r768, %r771;
	st.shared.f32 	[%r307+128], %f289;
	add.s32 	%r772, %r765, 64;
	shr.s32 	%r773, %r772, 5;
	add.s32 	%r308, %r773, %r765;
	shl.b32 	%r774, %r308, 2;
	add.s32 	%r309, %r768, %r774;
	st.shared.f32 	[%r309+256], %f290;
	add.s32 	%r775, %r765, 96;
	shr.s32 	%r776, %r775, 5;
	add.s32 	%r310, %r776, %r765;
	shl.b32 	%r777, %r310, 2;
	add.s32 	%r311, %r768, %r777;
	st.shared.f32 	[%r311+384], %f291;
	add.s32 	%r778, %r765, 128;
	shr.s32 	%r779, %r778, 5;
	add.s32 	%r312, %r779, %r765;
	shl.b32 	%r780, %r312, 2;
	add.s32 	%r313, %r768, %r780;
	st.shared.f32 	[%r313+512], %f292;
	add.s32 	%r781, %r765, 160;
	shr.s32 	%r782, %r781, 5;
	add.s32 	%r314, %r782, %r765;
	shl.b32 	%r783, %r314, 2;
	add.s32 	%r315, %r768, %r783;
	st.shared.f32 	[%r315+640], %f293;
	add.s32 	%r784, %r765, 192;
	shr.s32 	%r785, %r784, 5;
	add.s32 	%r316, %r785, %r765;
	shl.b32 	%r786, %r316, 2;
	add.s32 	%r317, %r768, %r786;
	st.shared.f32 	[%r317+768], %f294;
	add.s32 	%r787, %r765, 224;
	shr.s32 	%r788, %r787, 5;
	add.s32 	%r318, %r788, %r765;
	shl.b32 	%r789, %r318, 2;
	add.s32 	%r319, %r768, %r789;
	st.shared.f32 	[%r319+896], %f295;
	bar.warp.sync 	-1;
	mad.lo.s32 	%r790, %r762, 7, %r765;
	shr.s32 	%r791, %r790, 5;
	add.s32 	%r320, %r791, %r790;
	shl.b32 	%r792, %r320, 2;
	add.s32 	%r321, %r768, %r792;
	ld.shared.f32 	%f358, [%r321];
	add.s32 	%r793, %r790, 1;
	shr.s32 	%r794, %r793, 5;
	add.s32 	%r322, %r794, %r790;
	shl.b32 	%r795, %r322, 2;
	add.s32 	%r323, %r768, %r795;
	ld.shared.f32 	%f359, [%r323+4];
	add.s32 	%r796, %r790, 2;
	shr.s32 	%r797, %r796, 5;
	add.s32 	%r324, %r797, %r790;
	shl.b32 	%r798, %r324, 2;
	add.s32 	%r325, %r768, %r798;
	ld.shared.f32 	%f360, [%r325+8];
	add.s32 	%r799, %r790, 3;
	shr.s32 	%r800, %r799, 5;
	add.s32 	%r326, %r800, %r790;
	shl.b32 	%r801, %r326, 2;
	add.s32 	%r327, %r768, %r801;
	ld.shared.f32 	%f361, [%r327+12];
	add.s32 	%r802, %r790, 4;
	shr.s32 	%r803, %r802, 5;
	add.s32 	%r328, %r803, %r790;
	shl.b32 	%r804, %r328, 2;
	add.s32 	%r329, %r768, %r804;
	ld.shared.f32 	%f362, [%r329+16];
	add.s32 	%r805, %r790, 5;
	shr.s32 	%r806, %r805, 5;
	add.s32 	%r330, %r806, %r790;
	shl.b32 	%r807, %r330, 2;
	add.s32 	%r331, %r768, %r807;
	ld.shared.f32 	%f363, [%r331+20];
	add.s32 	%r808, %r790, 6;
	shr.s32 	%r809, %r808, 5;
	add.s32 	%r332, %r809, %r790;
	shl.b32 	%r810, %r332, 2;
	add.s32 	%r333, %r768, %r810;
	ld.shared.f32 	%f364, [%r333+24];
	add.s32 	%r811, %r790, 7;
	shr.s32 	%r812, %r811, 5;
	add.s32 	%r334, %r812, %r790;
	shl.b32 	%r813, %r334, 2;
	add.s32 	%r335, %r768, %r813;
	ld.shared.f32 	%f365, [%r335+28];
	bar.sync 	0;
	mov.b32 	%r814, 0;
	st.local.v4.u32 	[%rd2], {%r814, %r814, %r814, %r814};
	add.s64 	%rd8, %rd2, 16;
	add.s64 	%rd9, %rd2, 32;
	add.s64 	%rd10, %rd2, 48;
	cvta.to.global.u64 	%rd56, %rd39;
	add.s64 	%rd58, %rd56, %rd53;
	cvta.to.global.u64 	%rd59, %rd40;
	add.s64 	%rd60, %rd59, %rd53;
	ld.global.u32 	%r1396, [%rd60];
	ld.global.u32 	%r1397, [%rd58];
	st.local.v4.u32 	[%rd2+16], {%r814, %r814, %r1397, %r1396};
	st.local.v4.u32 	[%rd2+32], {%r1397, %r1396, %r1397, %r1396};
	st.local.v4.u32 	[%rd2+48], {%r1397, %r1396, %r1397, %r1396};
	mul.wide.u32 	%rd61, %r302, 4;
	add.s64 	%rd11, %rd58, %rd61;
	add.s64 	%rd12, %rd60, %rd61;
	mov.u32 	%r1382, %r1396;
	mov.u32 	%r1383, %r1397;
	@%p46 bra 	$L__BB8_158;
	ld.global.u32 	%r1383, [%rd11];
	ld.global.u32 	%r1382, [%rd12];
	st.local.v2.u32 	[%rd2], {%r1383, %r1382};
$L__BB8_158:
	add.s64 	%rd13, %rd2, 8;
	setp.ge.s32 	%p47, %r303, %r300;
	mov.u32 	%r1384, %r1396;
	mov.u32 	%r1385, %r1397;
	@%p47 bra 	$L__BB8_160;
	ld.global.u32 	%r1385, [%rd11+128];
	ld.global.u32 	%r1384, [%rd12+128];
	st.local.v2.u32 	[%rd13], {%r1385, %r1384};
$L__BB8_160:
	setp.ge.s32 	%p48, %r756, %r300;
	mov.u32 	%r1386, %r1396;
	mov.u32 	%r1387, %r1397;
	@%p48 bra 	$L__BB8_162;
	ld.global.u32 	%r1387, [%rd11+256];
	ld.global.u32 	%r1386, [%rd12+256];
	st.local.v2.u32 	[%rd8], {%r1387, %r1386};
$L__BB8_162:
	add.s64 	%rd14, %rd2, 24;
	setp.ge.s32 	%p49, %r757, %r300;
	mov.u32 	%r1388, %r1396;
	mov.u32 	%r1389, %r1397;
	@%p49 bra 	$L__BB8_164;
	ld.global.u32 	%r1389, [%rd11+384];
	ld.global.u32 	%r1388, [%rd12+384];
	st.local.v2.u32 	[%rd14], {%r1389, %r1388};
$L__BB8_164:
	and.b32  	%r820, %r301, 31;
	or.b32  	%r821, %r754, %r820;
	or.b32  	%r822, %r821, 128;
	setp.ge.s32 	%p50, %r822, %r300;
	mov.u32 	%r1390, %r1396;
	mov.u32 	%r1391, %r1397;
	@%p50 bra 	$L__BB8_166;
	ld.global.u32 	%r1391, [%rd11+512];
	ld.global.u32 	%r1390, [%rd12+512];
	st.local.v2.u32 	[%rd9], {%r1391, %r1390};
$L__BB8_166:
	mov.u32 	%r823, %tid.x;
	shl.b32 	%r824, %r823, 3;
	and.b32  	%r825, %r824, 7936;
	and.b32  	%r826, %r823, 31;
	or.b32  	%r827, %r825, %r826;
	or.b32  	%r828, %r827, 160;
	setp.ge.s32 	%p51, %r828, %r300;
	mov.u32 	%r1392, %r1396;
	mov.u32 	%r1393, %r1397;
	@%p51 bra 	$L__BB8_168;
	ld.global.u32 	%r1393, [%rd11+640];
	ld.global.u32 	%r1392, [%rd12+640];
$L__BB8_168:
	mov.u32 	%r829, %tid.x;
	shl.b32 	%r830, %r829, 3;
	and.b32  	%r831, %r830, 7936;
	and.b32  	%r832, %r829, 31;
	or.b32  	%r833, %r831, %r832;
	or.b32  	%r834, %r833, 192;
	setp.ge.s32 	%p52, %r834, %r300;
	mov.u32 	%r1394, %r1396;
	mov.u32 	%r1395, %r1397;
	@%p52 bra 	$L__BB8_170;
	ld.global.u32 	%r1395, [%rd11+768];
	ld.global.u32 	%r1394, [%rd12+768];
$L__BB8_170:
	mov.u32 	%r835, %tid.x;
	shl.b32 	%r836, %r835, 3;
	and.b32  	%r837, %r836, 7936;
	and.b32  	%r838, %r835, 31;
	or.b32  	%r839, %r837, %r838;
	or.b32  	%r840, %r839, 224;
	setp.ge.s32 	%p53, %r840, %r300;
	@%p53 bra 	$L__BB8_172;
	ld.global.u32 	%r1397, [%rd11+896];
	ld.global.u32 	%r1396, [%rd12+896];
$L__BB8_172:
	add.s32 	%r370, %r305, %r767;
	st.shared.v2.u32 	[%r370], {%r1383, %r1382};
	add.s32 	%r371, %r307, %r771;
	st.shared.v2.u32 	[%r371+256], {%r1385, %r1384};
	add.s32 	%r372, %r309, %r774;
	st.shared.v2.u32 	[%r372+512], {%r1387, %r1386};
	add.s32 	%r373, %r311, %r777;
	st.shared.v2.u32 	[%r373+768], {%r1389, %r1388};
	add.s32 	%r374, %r313, %r780;
	st.shared.v2.u32 	[%r374+1024], {%r1391, %r1390};
	add.s32 	%r375, %r315, %r783;
	st.shared.v2.u32 	[%r375+1280], {%r1393, %r1392};
	add.s32 	%r376, %r317, %r786;
	st.shared.v2.u32 	[%r376+1536], {%r1395, %r1394};
	add.s32 	%r377, %r319, %r789;
	st.shared.v2.u32 	[%r377+1792], {%r1397, %r1396};
	bar.warp.sync 	-1;
	add.s32 	%r378, %r321, %r792;
	ld.shared.v2.u32 	{%r1563, %r1562}, [%r378];
	add.s32 	%r383, %r323, %r795;
	ld.shared.v2.u32 	{%r1545, %r1544}, [%r383+8];
	st.local.v4.u32 	[%rd2], {%r1563, %r1562, %r1545, %r1544};
	add.s32 	%r386, %r325, %r798;
	ld.shared.v2.u32 	{%r1543, %r1542}, [%r386+16];
	add.s32 	%r389, %r327, %r801;
	ld.shared.v2.u32 	{%r1541, %r1540}, [%r389+24];
	st.local.v4.u32 	[%rd2+16], {%r1543, %r1542, %r1541, %r1540};
	add.s32 	%r392, %r329, %r804;
	ld.shared.v2.u32 	{%r1539, %r1538}, [%r392+32];
	add.s32 	%r395, %r331, %r807;
	ld.shared.v2.u32 	{%r1537, %r1536}, [%r395+40];
	st.local.v4.u32 	[%rd2+32], {%r1539, %r1538, %r1537, %r1536};
	add.s32 	%r398, %r333, %r810;
	ld.shared.v2.u32 	{%r1535, %r1534}, [%r398+48];
	add.s32 	%r401, %r335, %r813;
	ld.shared.v2.u32 	{%r1533, %r1532}, [%r401+56];
	st.local.v4.u32 	[%rd2+48], {%r1535, %r1534, %r1533, %r1532};
	bar.sync 	0;
	// begin inline asm
	griddepcontrol.launch_dependents;
	// end inline asm
	st.local.u32 	[%rd1], %r1563;
	st.local.u32 	[%rd1+4], %r1562;
	mov.u32 	%r857, %tid.x;
	shl.b32 	%r858, %r857, 3;
	or.b32  	%r859, %r858, 1;
	setp.ge.u32 	%p54, %r859, %r300;
	@%p54 bra 	$L__BB8_177;
	setp.lt.s32 	%p55, %r1563, %r1545;
	mov.u64 	%rd103, %rd13;
	@%p55 bra 	$L__BB8_176;
	setp.lt.s32 	%p56, %r1545, %r1563;
	mov.u64 	%rd103, %rd1;
	@%p56 bra 	$L__BB8_176;
	setp.lt.s32 	%p57, %r1562, %r1544;
	selp.b64 	%rd103, %rd13, %rd1, %p57;
$L__BB8_176:
	ld.local.u32 	%r1405, [%rd103];
	st.local.u32 	[%rd1], %r1405;
	ld.local.u32 	%r1404, [%rd103+4];
	st.local.u32 	[%rd1+4], %r1404;
	bra.uni 	$L__BB8_178;
$L__BB8_177:
	st.local.v2.u32 	[%rd13], {%r1563, %r1562};
	mov.u32 	%r1544, %r1562;
	mov.u32 	%r1545, %r1563;
	mov.u32 	%r1404, %r1562;
	mov.u32 	%r1405, %r1563;
$L__BB8_178:
	mov.u32 	%r860, %tid.x;
	shl.b32 	%r861, %r860, 3;
	or.b32  	%r862, %r861, 2;
	setp.lt.u32 	%p58, %r862, %r300;
	@%p58 bra 	$L__BB8_180;
	st.local.v2.u32 	[%rd8], {%r1405, %r1404};
	mov.u32 	%r1542, %r1404;
	mov.u32 	%r1543, %r1405;
	bra.uni 	$L__BB8_184;
$L__BB8_180:
	setp.lt.s32 	%p59, %r1405, %r1543;
	mov.u64 	%rd104, %rd8;
	@%p59 bra 	$L__BB8_183;
	setp.lt.s32 	%p60, %r1543, %r1405;
	mov.u64 	%rd104, %rd1;
	@%p60 bra 	$L__BB8_183;
	setp.lt.s32 	%p61, %r1404, %r1542;
	selp.b64 	%rd104, %rd8, %rd1, %p61;
$L__BB8_183:
	ld.local.u32 	%r1405, [%rd104];
	st.local.u32 	[%rd1], %r1405;
	ld.local.u32 	%r1404, [%rd104+4];
	st.local.u32 	[%rd1+4], %r1404;
$L__BB8_184:
	mov.u32 	%r863, %tid.x;
	shl.b32 	%r864, %r863, 3;
	or.b32  	%r865, %r864, 3;
	setp.lt.u32 	%p62, %r865, %r300;
	@%p62 bra 	$L__BB8_186;
	st.local.v2.u32 	[%rd14], {%r1405, %r1404};
	mov.u32 	%r1540, %r1404;
	mov.u32 	%r1541, %r1405;
	bra.uni 	$L__BB8_190;
$L__BB8_186:
	setp.lt.s32 	%p63, %r1405, %r1541;
	mov.u64 	%rd105, %rd14;
	@%p63 bra 	$L__BB8_189;
	setp.lt.s32 	%p64, %r1541, %r1405;
	mov.u64 	%rd105, %rd1;
	@%p64 bra 	$L__BB8_189;
	setp.lt.s32 	%p65, %r1404, %r1540;
	selp.b64 	%rd105, %rd14, %rd1, %p65;
$L__BB8_189:
	ld.local.u32 	%r1405, [%rd105];
	st.local.u32 	[%rd1], %r1405;
	ld.local.u32 	%r1404, [%rd105+4];
	st.local.u32 	[%rd1+4], %r1404;
$L__BB8_190:
	mov.u32 	%r866, %tid.x;
	shl.b32 	%r867, %r866, 3;
	or.b32  	%r868, %r867, 4;
	setp.lt.u32 	%p66, %r868, %r300;
	@%p66 bra 	$L__BB8_192;
	st.local.v2.u32 	[%rd9], {%r1405, %r1404};
	mov.u32 	%r1538, %r1404;
	mov.u32 	%r1539, %r1405;
	bra.uni 	$L__BB8_196;
$L__BB8_192:
	setp.lt.s32 	%p67, %r1405, %r1539;
	mov.u64 	%rd106, %rd9;
	@%p67 bra 	$L__BB8_195;
	setp.lt.s32 	%p68, %r1539, %r1405;
	mov.u64 	%rd106, %rd1;
	@%p68 bra 	$L__BB8_195;
	setp.lt.s32 	%p69, %r1404, %r1538;
	selp.b64 	%rd106, %rd9, %rd1, %p69;
$L__BB8_195:
	ld.local.u32 	%r1405, [%rd106];
	st.local.u32 	[%rd1], %r1405;
	ld.local.u32 	%r1404, [%rd106+4];
	st.local.u32 	[%rd1+4], %r1404;
$L__BB8_196:
	add.s64 	%rd23, %rd2, 40;
	mov.u32 	%r869, %tid.x;
	shl.b32 	%r870, %r869, 3;
	or.b32  	%r871, %r870, 5;
	setp.lt.u32 	%p70, %r871, %r300;
	@%p70 bra 	$L__BB8_198;
	st.local.v2.u32 	[%rd23], {%r1405, %r1404};
	mov.u32 	%r1536, %r1404;
	mov.u32 	%r1537, %r1405;
	bra.uni 	$L__BB8_202;
$L__BB8_198:
	setp.lt.s32 	%p71, %r1405, %r1537;
	mov.u64 	%rd107, %rd23;
	@%p71 bra 	$L__BB8_201;
	setp.lt.s32 	%p72, %r1537, %r1405;
	mov.u64 	%rd107, %rd1;
	@%p72 bra 	$L__BB8_201;
	setp.lt.s32 	%p73, %r1404, %r1536;
	selp.b64 	%rd107, %rd23, %rd1, %p73;
$L__BB8_201:
	ld.local.u32 	%r1405, [%rd107];
	st.local.u32 	[%rd1], %r1405;
	ld.local.u32 	%r1404, [%rd107+4];
	st.local.u32 	[%rd1+4], %r1404;
$L__BB8_202:
	mov.u32 	%r872, %tid.x;
	shl.b32 	%r873, %r872, 3;
	or.b32  	%r874, %r873, 6;
	setp.lt.u32 	%p74, %r874, %r300;
	@%p74 bra 	$L__BB8_204;
	st.local.v2.u32 	[%rd10], {%r1405, %r1404};
	mov.u32 	%r1534, %r1404;
	mov.u32 	%r1535, %r1405;
	bra.uni 	$L__BB8_208;
$L__BB8_204:
	setp.lt.s32 	%p75, %r1405, %r1535;
	mov.u64 	%rd108, %rd10;
	@%p75 bra 	$L__BB8_207;
	setp.lt.s32 	%p76, %r1535, %r1405;
	mov.u64 	%rd108, %rd1;
	@%p76 bra 	$L__BB8_207;
	setp.lt.s32 	%p77, %r1404, %r1534;
	selp.b64 	%rd108, %rd10, %rd1, %p77;
$L__BB8_207:
	ld.local.u32 	%r1405, [%rd108];
	st.local.u32 	[%rd1], %r1405;
	ld.local.u32 	%r1404, [%rd108+4];
	st.local.u32 	[%rd1+4], %r1404;
$L__BB8_208:
	mov.u32 	%r875, %tid.x;
	shl.b32 	%r876, %r875, 3;
	or.b32  	%r877, %r876, 7;
	setp.lt.u32 	%p78, %r877, %r300;
	@%p78 bra 	$L__BB8_210;
	st.local.v2.u32 	[%rd2+56], {%r1405, %r1404};
	mov.u32 	%r1532, %r1404;
	mov.u32 	%r1533, %r1405;
	bra.uni 	$L__BB8_214;
$L__BB8_210:
	add.s64 	%rd109, %rd2, 56;
	setp.lt.s32 	%p79, %r1405, %r1533;
	@%p79 bra 	$L__BB8_213;
	setp.lt.s32 	%p80, %r1533, %r1405;
	mov.u64 	%rd109, %rd1;
	@%p80 bra 	$L__BB8_213;
	setp.lt.s32 	%p81, %r1404, %r1532;
	add.s64 	%rd62, %rd2, 56;
	selp.b64 	%rd109, %rd62, %rd1, %p81;
$L__BB8_213:
	ld.local.u32 	%r878, [%rd109];
	st.local.u32 	[%rd1], %r878;
	ld.local.u32 	%r879, [%rd109+4];
	st.local.u32 	[%rd1+4], %r879;
$L__BB8_214:
	mov.u32 	%r880, %tid.x;
	shl.b32 	%r881, %r880, 3;
	setp.ge.u32 	%p82, %r881, %r300;
	@%p82 bra 	$L__BB8_299;
	setp.lt.s32 	%p83, %r1545, %r1563;
	@%p83 bra 	$L__BB8_217;
	setp.lt.s32 	%p84, %r1563, %r1545;
	setp.ge.s32 	%p85, %r1544, %r1562;
	or.pred  	%p86, %p84, %p85;
	mov.u32 	%r1424, %r1562;
	mov.u32 	%r1425, %r1563;
	mov.f32 	%f296, %f358;
	@%p86 bra 	$L__BB8_218;
$L__BB8_217:
	st.local.v4.u32 	[%rd2], {%r1545, %r1544, %r1563, %r1562};
	mov.u32 	%r1424, %r1544;
	mov.u32 	%r1425, %r1545;
	mov.u32 	%r1544, %r1562;
	mov.u32 	%r1545, %r1563;
	mov.f32 	%f296, %f359;
	mov.f32 	%f359, %f358;
$L__BB8_218:
	setp.lt.s32 	%p87, %r1541, %r1543;
	@%p87 bra 	$L__BB8_220;
	setp.lt.s32 	%p88, %r1543, %r1541;
	setp.ge.s32 	%p89, %r1540, %r1542;
	or.pred  	%p90, %p88, %p89;
	mov.u32 	%r1446, %r1540;
	mov.u32 	%r1447, %r1541;
	mov.f32 	%f305, %f360;
	@%p90 bra 	$L__BB8_221;
$L__BB8_220:
	st.local.v4.u32 	[%rd8], {%r1541, %r1540, %r1543, %r1542};
	mov.u32 	%r1446, %r1542;
	mov.u32 	%r1447, %r1543;
	mov.u32 	%r1542, %r1540;
	mov.u32 	%r1543, %r1541;
	mov.f32 	%f305, %f361;
	mov.f32 	%f361, %f360;
$L__BB8_221:
	setp.lt.s32 	%p91, %r1537, %r1539;
	@%p91 bra 	$L__BB8_223;
	setp.lt.s32 	%p92, %r1539, %r1537;
	setp.ge.s32 	%p93, %r1536, %r1538;
	or.pred  	%p94, %p92, %p93;
	mov.u32 	%r1450, %r1536;
	mov.u32 	%r1451, %r1537;
	mov.f32 	%f307, %f362;
	@%p94 bra 	$L__BB8_224;
$L__BB8_223:
	st.local.v4.u32 	[%rd9], {%r1537, %r1536, %r1539, %r1538};
	mov.u32 	%r1450, %r1538;
	mov.u32 	%r1451, %r1539;
	mov.u32 	%r1538, %r1536;
	mov.u32 	%r1539, %r1537;
	mov.f32 	%f307, %f363;
	mov.f32 	%f363, %f362;
$L__BB8_224:
	setp.lt.s32 	%p95, %r1533, %r1535;
	@%p95 bra 	$L__BB8_226;
	setp.lt.s32 	%p96, %r1535, %r1533;
	setp.ge.s32 	%p97, %r1532, %r1534;
	or.pred  	%p98, %p96, %p97;
	mov.u32 	%r1436, %r1532;
	mov.u32 	%r1437, %r1533;
	mov.f32 	%f309, %f364;
	@%p98 bra 	$L__BB8_227;
$L__BB8_226:
	st.local.v4.u32 	[%rd10], {%r1533, %r1532, %r1535, %r1534};
	mov.u32 	%r1436, %r1534;
	mov.u32 	%r1437, %r1535;
	mov.u32 	%r1534, %r1532;
	mov.u32 	%r1535, %r1533;
	mov.f32 	%f309, %f365;
	mov.f32 	%f365, %f364;
$L__BB8_227:
	setp.lt.s32 	%p99, %r1543, %r1545;
	@%p99 bra 	$L__BB8_229;
	setp.lt.s32 	%p100, %r1545, %r1543;
	setp.ge.s32 	%p101, %r1542, %r1544;
	or.pred  	%p102, %p100, %p101;
	mov.u32 	%r1458, %r1542;
	mov.u32 	%r1459, %r1543;
	mov.f32 	%f311, %f359;
	@%p102 bra 	$L__BB8_230;
$L__BB8_229:
	st.local.v2.u32 	[%rd13], {%r1543, %r1542};
	st.local.v2.u32 	[%rd8], {%r1545, %r1544};
	mov.u32 	%r1458, %r1544;
	mov.u32 	%r1459, %r1545;
	mov.u32 	%r1544, %r1542;
	mov.u32 	%r1545, %r1543;
	mov.f32 	%f311, %f305;
	mov.f32 	%f305, %f359;
$L__BB8_230:
	setp.lt.s32 	%p103, %r1539, %r1447;
	@%p103 bra 	$L__BB8_232;
	setp.lt.s32 	%p104, %r1447, %r1539;
	setp.ge.s32 	%p105, %r1538, %r1446;
	or.pred  	%p106, %p104, %p105;
	mov.u32 	%r1462, %r1538;
	mov.u32 	%r1463, %r1539;
	mov.f32 	%f313, %f361;
	@%p106 bra 	$L__BB8_233;
$L__BB8_232:
	st.local.v2.u32 	[%rd14], {%r1539, %r1538};
	st.local.v2.u32 	[%rd9], {%r1447, %r1446};
	mov.u32 	%r1462, %r1446;
	mov.u32 	%r1463, %r1447;
	mov.u32 	%r1446, %r1538;
	mov.u32 	%r1447, %r1539;
	mov.f32 	%f313, %f307;
	mov.f32 	%f307, %f361;
$L__BB8_233:
	setp.lt.s32 	%p107, %r1535, %r1451;
	@%p107 bra 	$L__BB8_235;
	setp.lt.s32 	%p108, %r1451, %r1535;
	setp.ge.s32 	%p109, %r1534, %r1450;
	or.pred  	%p110, %p108, %p109;
	mov.u32 	%r1466, %r1534;
	mov.u32 	%r1467, %r1535;
	mov.f32 	%f315, %f363;
	@%p110 bra 	$L__BB8_236;
$L__BB8_235:
	st.local.v2.u32 	[%rd23], {%r1535, %r1534};
	st.local.v2.u32 	[%rd10], {%r1451, %r1450};
	mov.u32 	%r1466, %r1450;
	mov.u32 	%r1467, %r1451;
	mov.u32 	%r1450, %r1534;
	mov.u32 	%r1451, %r1535;
	mov.f32 	%f315, %f309;
	mov.f32 	%f309, %f363;
$L__BB8_236:
	setp.lt.s32 	%p111, %r1545, %r1425;
	@%p111 bra 	$L__BB8_238;
	setp.lt.s32 	%p112, %r1425, %r1545;
	setp.ge.s32 	%p113, %r1544, %r1424;
	or.pred  	%p114, %p112, %p113;
	mov.u32 	%r1452, %r1424;
	mov.u32 	%r1453, %r1425;
	mov.f32 	%f310, %f296;
	@%p114 bra 	$L__BB8_239;
$L__BB8_238:
	st.local.v4.u32 	[%rd2], {%r1545, %r1544, %r1425, %r1424};
	mov.u32 	%r1452, %r1544;
	mov.u32 	%r1453, %r1545;
	mov.u32 	%r1544, %r1424;
	mov.u32 	%r1545, %r1425;
	mov.f32 	%f310, %f311;
	mov.f32 	%f311, %f296;
$L__BB8_239:
	setp.lt.s32 	%p115, %r1447, %r1459;
	@%p115 bra 	$L__BB8_241;
	setp.lt.s32 	%p116, %r1459, %r1447;
	setp.ge.s32 	%p117, %r1446, %r1458;
	or.pred  	%p118, %p116, %p117;
	mov.u32 	%r1474, %r1446;
	mov.u32 	%r1475, %r1447;
	mov.f32 	%f319, %f305;
	@%p118 bra 	$L__BB8_242;
$L__BB8_241:
	st.local.v4.u32 	[%rd8], {%r1447, %r1446, %r1459, %r1458};
	mov.u32 	%r1474, %r1458;
	mov.u32 	%r1475, %r1459;
	mov.u32 	%r1458, %r1446;
	mov.u32 	%r1459, %r1447;
	mov.f32 	%f319, %f313;
	mov.f32 	%f313, %f305;
$L__BB8_242:
	setp.lt.s32 	%p119, %r1451, %r1463;
	@%p119 bra 	$L__BB8_244;
	setp.lt.s32 	%p120, %r1463, %r1451;
	setp.ge.s32 	%p121, %r1450, %r1462;
	or.pred  	%p122, %p120, %p121;
	mov.u32 	%r1478, %r1450;
	mov.u32 	%r1479, %r1451;
	mov.f32 	%f321, %f307;
	@%p122 bra 	$L__BB8_245;
$L__BB8_244:
	st.local.v4.u32 	[%rd9], {%r1451, %r1450, %r1463, %r1462};
	mov.u32 	%r1478, %r1462;
	mov.u32 	%r1479, %r1463;
	mov.u32 	%r1462, %r1450;
	mov.u32 	%r1463, %r1451;
	mov.f32 	%f321, %f315;
	mov.f32 	%f315, %f307;
$L__BB8_245:
	setp.lt.s32 	%p123, %r1437, %r1467;
	@%p123 bra 	$L__BB8_247;
	setp.lt.s32 	%p124, %r1467, %r1437;
	setp.ge.s32 	%p125, %r1436, %r1466;
	or.pred  	%p126, %p124, %p125;
	mov.u32 	%r1464, %r1436;
	mov.u32 	%r1465, %r1437;
	mov.f32 	%f323, %f309;
	@%p126 bra 	$L__BB8_248;
$L__BB8_247:
	st.local.v4.u32 	[%rd10], {%r1437, %r1436, %r1467, %r1466};
	mov.u32 	%r1464, %r1466;
	mov.u32 	%r1465, %r1467;
	mov.u32 	%r1466, %r1436;
	mov.u32 	%r1467, %r1437;
	mov.f32 	%f323, %f365;
	mov.f32 	%f365, %f309;
$L__BB8_248:
	setp.lt.s32 	%p127, %r1459, %r1545;
	@%p127 bra 	$L__BB8_250;
	setp.lt.s32 	%p128, %r1545, %r1459;
	setp.ge.s32 	%p129, %r1458, %r1544;
	or.pred  	%p130, %p128, %p129;
	mov.u32 	%r1486, %r1458;
	mov.u32 	%r1487, %r1459;
	mov.f32 	%f325, %f311;
	@%p130 bra 	$L__BB8_251;
$L__BB8_250:
	st.local.v2.u32 	[%rd13], {%r1459, %r1458};
	st.local.v2.u32 	[%rd8], {%r1545, %r1544};
	mov.u32 	%r1486, %r1544;
	mov.u32 	%r1487, %r1545;
	mov.u32 	%r1544, %r1458;
	mov.u32 	%r1545, %r1459;
	mov.f32 	%f325, %f319;
	mov.f32 	%f319, %f311;
$L__BB8_251:
	setp.lt.s32 	%p131, %r1463, %r1475;
	@%p131 bra 	$L__BB8_253;
	setp.lt.s32 	%p132, %r1475, %r1463;
	setp.ge.s32 	%p133, %r1462, %r1474;
	or.pred  	%p134, %p132, %p133;
	mov.u32 	%r1490, %r1462;
	mov.u32 	%r1491, %r1463;
	mov.f32 	%f327, %f313;
	@%p134 bra 	$L__BB8_254;
$L__BB8_253:
	st.local.v2.u32 	[%rd14], {%r1463, %r1462};
	st.local.v2.u32 	[%rd9], {%r1475, %r1474};
	mov.u32 	%r1490, %r1474;
	mov.u32 	%r1491, %r1475;
	mov.u32 	%r1474, %r1462;
	mov.u32 	%r1475, %r1463;
	mov.f32 	%f327, %f321;
	mov.f32 	%f321, %f313;
$L__BB8_254:
	setp.lt.s32 	%p135, %r1467, %r1479;
	@%p135 bra 	$L__BB8_256;
	setp.lt.s32 	%p136, %r1479, %r1467;
	setp.ge.s32 	%p137, %r1466, %r1478;
	or.pred  	%p138, %p136, %p137;
	mov.u32 	%r1494, %r1466;
	mov.u32 	%r1495, %r1467;
	mov.f32 	%f329, %f315;
	@%p138 bra 	$L__BB8_257;
$L__BB8_256:
	st.local.v2.u32 	[%rd23], {%r1467, %r1466};
	st.local.v2.u32 	[%rd10], {%r1479, %r1478};
	mov.u32 	%r1494, %r1478;
	mov.u32 	%r1495, %r1479;
	mov.u32 	%r1478, %r1466;
	mov.u32 	%r1479, %r1467;
	mov.f32 	%f329, %f323;
	mov.f32 	%f323, %f315;
$L__BB8_257:
	setp.lt.s32 	%p139, %r1545, %r1453;
	@%p139 bra 	$L__BB8_259;
	setp.lt.s32 	%p140, %r1453, %r1545;
	setp.ge.s32 	%p141, %r1544, %r1452;
	or.pred  	%p142, %p140, %p141;
	mov.u32 	%r1480, %r1452;
	mov.u32 	%r1481, %r1453;
	mov.f32 	%f324, %f310;
	@%p142 bra 	$L__BB8_260;
$L__BB8_259:
	st.local.v4.u32 	[%rd2], {%r1545, %r1544, %r1453, %r1452};
	mov.u32 	%r1480, %r1544;
	mov.u32 	%r1481, %r1545;
	mov.u32 	%r1544, %r1452;
	mov.u32 	%r1545, %r1453;
	mov.f32 	%f324, %f325;
	mov.f32 	%f325, %f310;
$L__BB8_260:
	setp.lt.s32 	%p143, %r1475, %r1487;
	@%p143 bra 	$L__BB8_262;
	setp.lt.s32 	%p144, %r1487, %r1475;
	setp.ge.s32 	%p145, %r1474, %r1486;
	or.pred  	%p146, %p144, %p145;
	mov.u32 	%r1502, %r1474;
	mov.u32 	%r1503, %r1475;
	mov.f32 	%f333, %f319;
	@%p146 bra 	$L__BB8_263;
$L__BB8_262:
	st.local.v4.u32 	[%rd8], {%r1475, %r1474, %r1487, %r1486};
	mov.u32 	%r1502, %r1486;
	mov.u32 	%r1503, %r1487;
	mov.u32 	%r1486, %r1474;
	mov.u32 	%r1487, %r1475;
	mov.f32 	%f333, %f327;
	mov.f32 	%f327, %f319;
$L__BB8_263:
	setp.lt.s32 	%p147, %r1479, %r1491;
	@%p147 bra 	$L__BB8_265;
	setp.lt.s32 	%p148, %r1491, %r1479;
	setp.ge.s32 	%p149, %r1478, %r1490;
	or.pred  	%p150, %p148, %p149;
	mov.u32 	%r1506, %r1478;
	mov.u32 	%r1507, %r1479;
	mov.f32 	%f335, %f321;
	@%p150 bra 	$L__BB8_266;
$L__BB8_265:
	st.local.v4.u32 	[%rd9], {%r1479, %r1478, %r1491, %r1490};
	mov.u32 	%r1506, %r1490;
	mov.u32 	%r1507, %r1491;
	mov.u32 	%r1490, %r1478;
	mov.u32 	%r1491, %r1479;
	mov.f32 	%f335, %f329;
	mov.f32 	%f329, %f321;
$L__BB8_266:
	setp.lt.s32 	%p151, %r1465, %r1495;
	@%p151 bra 	$L__BB8_268;
	setp.lt.s32 	%p152, %r1495, %r1465;
	setp.ge.s32 	%p153, %r1464, %r1494;
	or.pred  	%p154, %p152, %p153;
	mov.u32 	%r1492, %r1464;
	mov.u32 	%r1493, %r1465;
	mov.f32 	%f337, %f323;
	@%p154 bra 	$L__BB8_269;
$L__BB8_268:
	st.local.v4.u32 	[%rd10], {%r1465, %r1464, %r1495, %r1494};
	mov.u32 	%r1492, %r1494;
	mov.u32 	%r1493, %r1495;
	mov.u32 	%r1494, %r1464;
	mov.u32 	%r1495, %r1465;
	mov.f32 	%f337, %f365;
	mov.f32 	%f365, %f323;
$L__BB8_269:
	setp.lt.s32 	%p155, %r1487, %r1545;
	@%p155 bra 	$L__BB8_271;
	setp.lt.s32 	%p156, %r1545, %r1487;
	setp.ge.s32 	%p157, %r1486, %r1544;
	or.pred  	%p158, %p156, %p157;
	mov.u32 	%r1514, %r1486;
	mov.u32 	%r1515, %r1487;
	mov.f32 	%f339, %f325;
	@%p158 bra 	$L__BB8_272;
$L__BB8_271:
	st.local.v2.u32 	[%rd13], {%r1487, %r1486};
	st.local.v2.u32 	[%rd8], {%r1545, %r1544};
	mov.u32 	%r1514, %r1544;
	mov.u32 	%r1515, %r1545;
	mov.u32 	%r1544, %r1486;
	mov.u32 	%r1545, %r1487;
	mov.f32 	%f339, %f333;
	mov.f32 	%f333, %f325;
$L__BB8_272:
	setp.lt.s32 	%p159, %r1491, %r1503;
	@%p159 bra 	$L__BB8_274;
	setp.lt.s32 	%p160, %r1503, %r1491;
	setp.ge.s32 	%p161, %r1490, %r1502;
	or.pred  	%p162, %p160, %p161;
	mov.u32 	%r1518, %r1490;
	mov.u32 	%r1519, %r1491;
	mov.f32 	%f341, %f327;
	@%p162 bra 	$L__BB8_275;
$L__BB8_274:
	st.local.v2.u32 	[%rd14], {%r1491, %r1490};
	st.local.v2.u32 	[%rd9], {%r1503, %r1502};
	mov.u32 	%r1518, %r1502;
	mov.u32 	%r1519, %r1503;
	mov.u32 	%r1502, %r1490;
	mov.u32 	%r1503, %r1491;
	mov.f32 	%f341, %f335;
	mov.f32 	%f335, %f327;
$L__BB8_275:
	setp.lt.s32 	%p163, %r1495, %r1507;
	@%p163 bra 	$L__BB8_277;
	setp.lt.s32 	%p164, %r1507, %r1495;
	setp.ge.s32 	%p165, %r1494, %r1506;
	or.pred  	%p166, %p164, %p165;
	mov.u32 	%r1522, %r1494;
	mov.u32 	%r1523, %r1495;
	mov.f32 	%f343, %f329;
	@%p166 bra 	$L__BB8_278;
$L__BB8_277:
	st.local.v2.u32 	[%rd23], {%r1495, %r1494};
	st.local.v2.u32 	[%rd10], {%r1507, %r1506};
	mov.u32 	%r1522, %r1506;
	mov.u32 	%r1523, %r1507;
	mov.u32 	%r1506, %r1494;
	mov.u32 	%r1507, %r1495;
	mov.f32 	%f343, %f337;
	mov.f32 	%f337, %f329;
$L__BB8_278:
	setp.lt.s32 	%p167, %r1545, %r1481;
	@%p167 bra 	$L__BB8_280;
	setp.lt.s32 	%p168, %r1481, %r1545;
	setp.ge.s32 	%p169, %r1544, %r1480;
	or.pred  	%p170, %p168, %p169;
	mov.u32 	%r1562, %r1480;
	mov.u32 	%r1563, %r1481;
	mov.f32 	%f358, %f324;
	@%p170 bra 	$L__BB8_281;
$L__BB8_280:
	st.local.v4.u32 	[%rd2], {%r1545, %r1544, %r1481, %r1480};
	mov.u32 	%r1562, %r1544;
	mov.u32 	%r1563, %r1545;
	mov.u32 	%r1544, %r1480;
	mov.u32 	%r1545, %r1481;
	mov.f32 	%f358, %f339;
	mov.f32 	%f339, %f324;
$L__BB8_281:
	setp.lt.s32 	%p171, %r1503, %r1515;
	@%p171 bra 	$L__BB8_283;
	setp.lt.s32 	%p172, %r1515, %r1503;
	setp.ge.s32 	%p173, %r1502, %r1514;
	or.pred  	%p174, %p172, %p173;
	mov.u32 	%r1540, %r1502;
	mov.u32 	%r1541, %r1503;
	mov.f32 	%f360, %f333;
	@%p174 bra 	$L__BB8_284;
$L__BB8_283:
	st.local.v4.u32 	[%rd8], {%r1503, %r1502, %r1515, %r1514};
	mov.u32 	%r1540, %r1514;
	mov.u32 	%r1541, %r1515;
	mov.u32 	%r1514, %r1502;
	mov.u32 	%r1515, %r1503;
	mov.f32 	%f360, %f341;
	mov.f32 	%f341, %f333;
$L__BB8_284:
	setp.lt.s32 	%p175, %r1507, %r1519;
	@%p175 bra 	$L__BB8_286;
	setp.lt.s32 	%p176, %r1519, %r1507;
	setp.ge.s32 	%p177, %r1506, %r1518;
	or.pred  	%p178, %p176, %p177;
	mov.u32 	%r1536, %r1506;
	mov.u32 	%r1537, %r1507;
	mov.f32 	%f362, %f335;
	@%p178 bra 	$L__BB8_287;
$L__BB8_286:
	st.local.v4.u32 	[%rd9], {%r1507, %r1506, %r1519, %r1518};
	mov.u32 	%r1536, %r1518;
	mov.u32 	%r1537, %r1519;
	mov.u32 	%r1518, %r1506;
	mov.u32 	%r1519, %r1507;
	mov.f32 	%f362, %f343;
	mov.f32 	%f343, %f335;
$L__BB8_287:
	setp.lt.s32 	%p179, %r1493, %r1523;
	@%p179 bra 	$L__BB8_289;
	setp.lt.s32 	%p180, %r1523, %r1493;
	setp.ge.s32 	%p181, %r1492, %r1522;
	or.pred  	%p182, %p180, %p181;
	mov.u32 	%r1532, %r1492;
	mov.u32 	%r1533, %r1493;
	mov.f32 	%f364, %f337;
	@%p182 bra 	$L__BB8_290;
$L__BB8_289:
	st.local.v4.u32 	[%rd10], {%r1493, %r1492, %r1523, %r1522};
	mov.u32 	%r1532, %r1522;
	mov.u32 	%r1533, %r1523;
	mov.u32 	%r1522, %r1492;
	mov.u32 	%r1523, %r1493;
	mov.f32 	%f364, %f365;
	mov.f32 	%f365, %f337;
$L__BB8_290:
	setp.lt.s32 	%p183, %r1515, %r1545;
	@%p183 bra 	$L__BB8_292;
	setp.lt.s32 	%p184, %r1545, %r1515;
	setp.ge.s32 	%p185, %r1514, %r1544;
	or.pred  	%p186, %p184, %p185;
	mov.u32 	%r1542, %r1514;
	mov.u32 	%r1543, %r1515;
	mov.f32 	%f359, %f339;
	@%p186 bra 	$L__BB8_293;
$L__BB8_292:
	st.local.v2.u32 	[%rd13], {%r1515, %r1514};
	st.local.v2.u32 	[%rd8], {%r1545, %r1544};
	mov.u32 	%r1542, %r1544;
	mov.u32 	%r1543, %r1545;
	mov.u32 	%r1544, %r1514;
	mov.u32 	%r1545, %r1515;
	mov.f32 	%f359, %f360;
	mov.f32 	%f360, %f339;
$L__BB8_293:
	setp.lt.s32 	%p187, %r1519, %r1541;
	@%p187 bra 	$L__BB8_295;
	setp.lt.s32 	%p188, %r1541, %r1519;
	setp.ge.s32 	%p189, %r1518, %r1540;
	or.pred  	%p190, %p188, %p189;
	mov.u32 	%r1538, %r1518;
	mov.u32 	%r1539, %r1519;
	mov.f32 	%f361, %f341;
	@%p190 bra 	$L__BB8_296;
$L__BB8_295:
	st.local.v2.u32 	[%rd14], {%r1519, %r1518};
	st.local.v2.u32 	[%rd9], {%r1541, %r1540};
	mov.u32 	%r1538, %r1540;
	mov.u32 	%r1539, %r1541;
	mov.u32 	%r1540, %r1518;
	mov.u32 	%r1541, %r1519;
	mov.f32 	%f361, %f362;
	mov.f32 	%f362, %f341;
$L__BB8_296:
	setp.lt.s32 	%p191, %r1523, %r1537;
	@%p191 bra 	$L__BB8_298;
	setp.lt.s32 	%p192, %r1537, %r1523;
	setp.ge.s32 	%p193, %r1522, %r1536;
	or.pred  	%p194, %p192, %p193;
	mov.u32 	%r1534, %r1522;
	mov.u32 	%r1535, %r1523;
	mov.f32 	%f363, %f343;
	@%p194 bra 	$L__BB8_299;
$L__BB8_298:
	st.local.v2.u32 	[%rd23], {%r1523, %r1522};
	st.local.v2.u32 	[%rd10], {%r1537, %r1536};
	mov.u32 	%r1534, %r1536;
	mov.u32 	%r1535, %r1537;
	mov.u32 	%r1536, %r1522;
	mov.u32 	%r1537, %r1523;
	mov.f32 	%f363, %f364;
	mov.f32 	%f364, %f343;
$L__BB8_299:
	mov.b32 	%r1564, 2;
$L__BB8_300:
	mov.u32 	%r582, %r1564;
	bar.sync 	0;
	add.s32 	%r883, %r582, -1;
	shl.b32 	%r885, %r880, 6;
	mov.u32 	%r886, _ZZN3cub18CUB_300001_SM_10006detail10merge_sort30DeviceMergeSortBlockSortKernelINS2_10policy_hubIN6thrust24THRUST_300001_SM_1000_NS12zip_iteratorIN4cuda3std3__45tupleIJNS6_6detail15normal_iteratorINS6_10device_ptrIiEEEESG_EEEEEE9Policy600ESI_NSD_INSE_IfEEEESI_SM_mNSA_4lessINSB_IJiiEEEEESO_fEEvbT0_T1_T2_T3_T4_PT6_PT7_T5_NS1_7vsmem_tEE19static_temp_storage;
	add.s32 	%r887, %r886, %r885;
	st.shared.v4.u32 	[%r887], {%r1563, %r1562, %r1545, %r1544};
	st.shared.v4.u32 	[%r887+16], {%r1543, %r1542, %r1541, %r1540};
	st.shared.v4.u32 	[%r887+32], {%r1539, %r1538, %r1537, %r1536};
	st.shared.v4.u32 	[%r887+48], {%r1535, %r1534, %r1533, %r1532};
	bar.sync 	0;
	neg.s32 	%r888, %r582;
	and.b32  	%r889, %r880, %r888;
	shl.b32 	%r890, %r889, 3;
	shl.b32 	%r891, %r582, 2;
	and.b32  	%r892, %r883, %r880;
	shl.b32 	%r893, %r892, 3;
	min.s32 	%r583, %r893, %r300;
	min.s32 	%r584, %r890, %r300;
	add.s32 	%r894, %r584, %r891;
	min.s32 	%r585, %r894, %r300;
	add.s32 	%r895, %r585, %r891;
	min.s32 	%r586, %r895, %r300;
	sub.s32 	%r896, %r585, %r584;
	sub.s32 	%r897, %r586, %r585;
	setp.lt.s32 	%p195, %r583, %r897;
	sub.s32 	%r898, %r583, %r897;
	selp.b32 	%r1567, 0, %r898, %p195;
	min.s32 	%r1565, %r896, %r583;
	setp.ge.s32 	%p196, %r1567, %r1565;
	@%p196 bra 	$L__BB8_305;
	add.s32 	%r589, %r585, %r583;
$L__BB8_302:
	sub.s32 	%r899, %r1565, %r1567;
	shr.u32 	%r900, %r899, 31;
	add.s32 	%r901, %r899, %r900;
	shr.s32 	%r902, %r901, 1;
	add.s32 	%r592, %r902, %r1567;
	add.s32 	%r903, %r592, %r584;
	shl.b32 	%r904, %r903, 3;
	add.s32 	%r593, %r886, %r904;
	ld.shared.u32 	%r594, [%r593];
	not.b32 	%r906, %r592;
	add.s32 	%r907, %r589, %r906;
	shl.b32 	%r908, %r907, 3;
	add.s32 	%r595, %r886, %r908;
	ld.shared.u32 	%r596, [%r595];
	setp.lt.s32 	%p198, %r596, %r594;
	mov.pred 	%p512, 0;
	@%p198 bra 	$L__BB8_304;
	ld.shared.u32 	%r909, [%r595+4];
	ld.shared.u32 	%r911, [%r593+4];
	setp.lt.s32 	%p199, %r594, %r596;
	setp.ge.s32 	%p200, %r909, %r911;
	or.pred  	%p512, %p199, %p200;
$L__BB8_304:
	add.s32 	%r913, %r592, 1;
	selp.b32 	%r1567, %r913, %r1567, %p512;
	selp.b32 	%r1565, %r1565, %r592, %p512;
	setp.lt.s32 	%p201, %r1567, %r1565;
	@%p201 bra 	$L__BB8_302;
$L__BB8_305:
	add.s32 	%r600, %r1567, %r584;
	add.s32 	%r914, %r585, %r583;
	sub.s32 	%r601, %r914, %r1567;
	shl.b32 	%r915, %r600, 3;
	add.s32 	%r602, %r886, %r915;
	ld.shared.v2.u32 	{%r1574, %r1575}, [%r602];
	shl.b32 	%r917, %r601, 3;
	add.s32 	%r605, %r886, %r917;
	ld.shared.v2.u32 	{%r1568, %r1569}, [%r605];
	setp.ge.s32 	%p203, %r601, %r586;
	mov.pred 	%p513, 0;
	@%p203 bra 	$L__BB8_308;
	setp.ge.s32 	%p205, %r600, %r585;
	setp.lt.s32 	%p206, %r1568, %r1574;
	or.pred  	%p207, %p205, %p206;
	mov.pred 	%p513, -1;
	@%p207 bra 	$L__BB8_308;
	setp.ge.s32 	%p208, %r1574, %r1568;
	setp.lt.s32 	%p209, %r1569, %r1575;
	and.pred  	%p513, %p208, %p209;
$L__BB8_308:
	selp.b32 	%r1563, %r1568, %r1574, %p513;
	selp.b32 	%r1562, %r1569, %r1575, %p513;
	selp.u32 	%r918, 1, 0, %p513;
	add.s32 	%r610, %r601, %r918;
	not.pred 	%p210, %p513;
	selp.u32 	%r919, 1, 0, %p210;
	add.s32 	%r611, %r600, %r919;
	selp.b32 	%r612, %r601, %r600, %p513;
	@%p210 bra 	$L__BB8_310;
	ld.shared.v2.u32 	{%r1568, %r1569}, [%r605+8];
	bra.uni 	$L__BB8_311;
$L__BB8_310:
	ld.shared.v2.u32 	{%r1574, %r1575}, [%r602+8];
$L__BB8_311:
	setp.ge.s32 	%p212, %r610, %r586;
	mov.pred 	%p514, 0;
	@%p212 bra 	$L__BB8_314;
	setp.ge.s32 	%p214, %r611, %r585;
	setp.lt.s32 	%p215, %r1568, %r1574;
	or.pred  	%p216, %p214, %p215;
	mov.pred 	%p514, -1;
	@%p216 bra 	$L__BB8_314;
	setp.ge.s32 	%p217, %r1574, %r1568;
	setp.lt.s32 	%p218, %r1569, %r1575;
	and.pred  	%p514, %p217, %p218;
$L__BB8_314:
	selp.b32 	%r1545, %r1568, %r1574, %p514;
	selp.b32 	%r1544, %r1569, %r1575, %p514;
	selp.u32 	%r920, 1, 0, %p514;
	add.s32 	%r623, %r610, %r920;
	not.pred 	%p219, %p514;
	selp.u32 	%r921, 1, 0, %p219;
	add.s32 	%r624, %r611, %r921;
	selp.b32 	%r625, %r610, %r611, %p514;
	@%p514 bra 	$L__BB8_316;
	shl.b32 	%r922, %r624, 3;
	add.s32 	%r924, %r886, %r922;
	ld.shared.v2.u32 	{%r1574, %r1575}, [%r924];
	bra.uni 	$L__BB8_317;
$L__BB8_316:
	shl.b32 	%r925, %r623, 3;
	add.s32 	%r927, %r886, %r925;
	ld.shared.v2.u32 	{%r1568, %r1569}, [%r927];
$L__BB8_317:
	setp.ge.s32 	%p221, %r623, %r586;
	mov.pred 	%p515, 0;
	@%p221 bra 	$L__BB8_320;
	setp.ge.s32 	%p223, %r624, %r585;
	setp.lt.s32 	%p224, %r1568, %r1574;
	or.pred  	%p225, %p223, %p224;
	mov.pred 	%p515, -1;
	@%p225 bra 	$L__BB8_320;
	setp.ge.s32 	%p226, %r1574, %r1568;
	setp.lt.s32 	%p227, %r1569, %r1575;
	and.pred  	%p515, %p226, %p227;
$L__BB8_320:
	selp.b32 	%r1543, %r1568, %r1574, %p515;
	selp.b32 	%r1542, %r1569, %r1575, %p515;
	selp.u32 	%r928, 1, 0, %p515;
	add.s32 	%r636, %r623, %r928;
	not.pred 	%p228, %p515;
	selp.u32 	%r929, 1, 0, %p228;
	add.s32 	%r637, %r624, %r929;
	selp.b32 	%r638, %r623, %r624, %p515;
	@%p515 bra 	$L__BB8_322;
	shl.b32 	%r930, %r637, 3;
	add.s32 	%r932, %r886, %r930;
	ld.shared.v2.u32 	{%r1574, %r1575}, [%r932];
	bra.uni 	$L__BB8_323;
$L__BB8_322:
	shl.b32 	%r933, %r636, 3;
	add.s32 	%r935, %r886, %r933;
	ld.shared.v2.u32 	{%r1568, %r1569}, [%r935];
$L__BB8_323:
	setp.ge.s32 	%p230, %r636, %r586;
	mov.pred 	%p516, 0;
	@%p230 bra 	$L__BB8_326;
	setp.ge.s32 	%p232, %r637, %r585;
	setp.lt.s32 	%p233, %r1568, %r1574;
	or.pred  	%p234, %p232, %p233;
	mov.pred 	%p516, -1;
	@%p234 bra 	$L__BB8_326;
	setp.ge.s32 	%p235, %r1574, %r1568;
	setp.lt.s32 	%p236, %r1569, %r1575;
	and.pred  	%p516, %p235, %p236;
$L__BB8_326:
	selp.b32 	%r1541, %r1568, %r1574, %p516;
	selp.b32 	%r1540, %r1569, %r1575, %p516;
	selp.u32 	%r936, 1, 0, %p516;
	add.s32 	%r649, %r636, %r936;
	not.pred 	%p237, %p516;
	selp.u32 	%r937, 1, 0, %p237;
	add.s32 	%r650, %r637, %r937;
	selp.b32 	%r651, %r636, %r637, %p516;
	@%p516 bra 	$L__BB8_328;
	shl.b32 	%r938, %r650, 3;
	add.s32 	%r940, %r886, %r938;
	ld.shared.v2.u32 	{%r1574, %r1575}, [%r940];
	bra.uni 	$L__BB8_329;
$L__BB8_328:
	shl.b32 	%r941, %r649, 3;
	add.s32 	%r943, %r886, %r941;
	ld.shared.v2.u32 	{%r1568, %r1569}, [%r943];
$L__BB8_329:
	setp.ge.s32 	%p239, %r649, %r586;
	mov.pred 	%p517, 0;
	@%p239 bra 	$L__BB8_332;
	setp.ge.s32 	%p241, %r650, %r585;
	setp.lt.s32 	%p242, %r1568, %r1574;
	or.pred  	%p243, %p241, %p242;
	mov.pred 	%p517, -1;
	@%p243 bra 	$L__BB8_332;
	setp.ge.s32 	%p244, %r1574, %r1568;
	setp.lt.s32 	%p245, %r1569, %r1575;
	and.pred  	%p517, %p244, %p245;
$L__BB8_332:
	selp.b32 	%r1539, %r1568, %r1574, %p517;
	selp.b32 	%r1538, %r1569, %r1575, %p517;
	selp.u32 	%r944, 1, 0, %p517;
	add.s32 	%r662, %r649, %r944;
	not.pred 	%p246, %p517;
	selp.u32 	%r945, 1, 0, %p246;
	add.s32 	%r663, %r650, %r945;
	selp.b32 	%r664, %r649, %r650, %p517;
	@%p517 bra 	$L__BB8_334;
	shl.b32 	%r946, %r663, 3;
	add.s32 	%r948, %r886, %r946;
	ld.shared.v2.u32 	{%r1574, %r1575}, [%r948];
	bra.uni 	$L__BB8_335;
$L__BB8_334:
	shl.b32 	%r949, %r662, 3;
	add.s32 	%r951, %r886, %r949;
	ld.shared.v2.u32 	{%r1568, %r1569}, [%r951];
$L__BB8_335:
	setp.ge.s32 	%p248, %r662, %r586;
	mov.pred 	%p518, 0;
	@%p248 bra 	$L__BB8_338;
	setp.ge.s32 	%p250, %r663, %r585;
	setp.lt.s32 	%p251, %r1568, %r1574;
	or.pred  	%p252, %p250, %p251;
	mov.pred 	%p518, -1;
	@%p252 bra 	$L__BB8_338;
	setp.ge.s32 	%p253, %r1574, %r1568;
	setp.lt.s32 	%p254, %r1569, %r1575;
	and.pred  	%p518, %p253, %p254;
$L__BB8_338:
	selp.b32 	%r1537, %r1568, %r1574, %p518;
	selp.b32 	%r1536, %r1569, %r1575, %p518;
	selp.u32 	%r952, 1, 0, %p518;
	add.s32 	%r675, %r662, %r952;
	not.pred 	%p255, %p518;
	selp.u32 	%r953, 1, 0, %p255;
	add.s32 	%r676, %r663, %r953;
	selp.b32 	%r677, %r662, %r663, %p518;
	@%p518 bra 	$L__BB8_340;
	shl.b32 	%r954, %r676, 3;
	add.s32 	%r956, %r886, %r954;
	ld.shared.v2.u32 	{%r1574, %r1575}, [%r956];
	bra.uni 	$L__BB8_341;
$L__BB8_340:
	shl.b32 	%r957, %r675, 3;
	add.s32 	%r959, %r886, %r957;
	ld.shared.v2.u32 	{%r1568, %r1569}, [%r959];
$L__BB8_341:
	setp.ge.s32 	%p257, %r675, %r586;
	mov.pred 	%p519, 0;
	@%p257 bra 	$L__BB8_344;
	setp.ge.s32 	%p259, %r676, %r585;
	setp.lt.s32 	%p260, %r1568, %r1574;
	or.pred  	%p261, %p259, %p260;
	mov.pred 	%p519, -1;
	@%p261 bra 	$L__BB8_344;
	setp.ge.s32 	%p262, %r1574, %r1568;
	setp.lt.s32 	%p263, %r1569, %r1575;
	and.pred  	%p519, %p262, %p263;
$L__BB8_344:
	selp.b32 	%r1535, %r1568, %r1574, %p519;
	selp.b32 	%r1534, %r1569, %r1575, %p519;
	selp.u32 	%r960, 1, 0, %p519;
	add.s32 	%r688, %r675, %r960;
	not.pred 	%p264, %p519;
	selp.u32 	%r961, 1, 0, %p264;
	add.s32 	%r689, %r676, %r961;
	selp.b32 	%r690, %r675, %r676, %p519;
	@%p519 bra 	$L__BB8_346;
	shl.b32 	%r962, %r689, 3;
	mov.u32 	%r963, _ZZN3cub18CUB_300001_SM_10006detail10merge_sort30DeviceMergeSortBlockSortKernelINS2_10policy_hubIN6thrust24THRUST_300001_SM_1000_NS12zip_iteratorIN4cuda3std3__45tupleIJNS6_6detail15normal_iteratorINS6_10device_ptrIiEEEESG_EEEEEE9Policy600ESI_NSD_INSE_IfEEEESI_SM_mNSA_4lessINSB_IJiiEEEEESO_fEEvbT0_T1_T2_T3_T4_PT6_PT7_T5_NS1_7vsmem_tEE19static_temp_storage;
	add.s32 	%r964, %r963, %r962;
	ld.shared.v2.u32 	{%r1574, %r1575}, [%r964];
	bra.uni 	$L__BB8_347;
$L__BB8_346:
	shl.b32 	%r965, %r688, 3;
	mov.u32 	%r966, _ZZN3cub18CUB_300001_SM_10006detail10merge_sort30DeviceMergeSortBlockSortKernelINS2_10policy_hubIN6thrust24THRUST_300001_SM_1000_NS12zip_iteratorIN4cuda3std3__45tupleIJNS6_6detail15normal_iteratorINS6_10device_ptrIiEEEESG_EEEEEE9Policy600ESI_NSD_INSE_IfEEEESI_SM_mNSA_4lessINSB_IJiiEEEEESO_fEEvbT0_T1_T2_T3_T4_PT6_PT7_T5_NS1_7vsmem_tEE19static_temp_storage;
	add.s32 	%r967, %r966, %r965;
	ld.shared.v2.u32 	{%r1568, %r1569}, [%r967];
$L__BB8_347:
	setp.ge.s32 	%p266, %r688, %r586;
	mov.pred 	%p520, 0;
	@%p266 bra 	$L__BB8_350;
	setp.ge.s32 	%p268, %r689, %r585;
	setp.lt.s32 	%p269, %r1568, %r1574;
	or.pred  	%p270, %p268, %p269;
	mov.pred 	%p520, -1;
	@%p270 bra 	$L__BB8_350;
	setp.ge.s32 	%p271, %r1574, %r1568;
	setp.lt.s32 	%p272, %r1569, %r1575;
	and.pred  	%p520, %p271, %p272;
$L__BB8_350:
	selp.b32 	%r1533, %r1568, %r1574, %p520;
	selp.b32 	%r1532, %r1569, %r1575, %p520;
	selp.b32 	%r968, %r688, %r689, %p520;
	bar.sync 	0;
	shl.b32 	%r969, %r880, 6;
	mov.u32 	%r970, _ZZN3cub18CUB_300001_SM_10006detail10merge_sort30DeviceMergeSortBlockSortKernelINS2_10policy_hubIN6thrust24THRUST_300001_SM_1000_NS12zip_iteratorIN4cuda3std3__45tupleIJNS6_6detail15normal_iteratorINS6_10device_ptrIiEEEESG_EEEEEE9Policy600ESI_NSD_INSE_IfEEEESI_SM_mNSA_4lessINSB_IJiiEEEEESO_fEEvbT0_T1_T2_T3_T4_PT6_PT7_T5_NS1_7vsmem_tEE19static_temp_storage;
	add.s32 	%r971, %r970, %r969;
	shl.b32 	%r972, %r880, 5;
	sub.s32 	%r973, %r971, %r972;
	st.shared.v4.f32 	[%r973], {%f358, %f359, %f360, %f361};
	st.shared.v4.f32 	[%r973+16], {%f362, %f363, %f364, %f365};
	bar.sync 	0;
	shl.b32 	%r974, %r612, 2;
	add.s32 	%r975, %r970, %r974;
	ld.shared.f32 	%f358, [%r975];
	shl.b32 	%r976, %r625, 2;
	add.s32 	%r977, %r970, %r976;
	ld.shared.f32 	%f359, [%r977];
	shl.b32 	%r978, %r638, 2;
	add.s32 	%r979, %r970, %r978;
	ld.shared.f32 	%f360, [%r979];
	shl.b32 	%r980, %r651, 2;
	add.s32 	%r981, %r970, %r980;
	ld.shared.f32 	%f361, [%r981];
	shl.b32 	%r982, %r664, 2;
	add.s32 	%r983, %r970, %r982;
	ld.shared.f32 	%f362, [%r983];
	shl.b32 	%r984, %r677, 2;
	add.s32 	%r985, %r970, %r984;
	ld.shared.f32 	%f363, [%r985];
	shl.b32 	%r986, %r690, 2;
	add.s32 	%r987, %r970, %r986;
	ld.shared.f32 	%f364, [%r987];
	shl.b32 	%r988, %r968, 2;
	add.s32 	%r989, %r970, %r988;
	ld.shared.f32 	%f365, [%r989];
	shl.b32 	%r1564, %r582, 1;
	setp.lt.u32 	%p273, %r582, 129;
	@%p273 bra 	$L__BB8_300;
	ld.param.s8 	%rs2, [_ZN3cub18CUB_300001_SM_10006detail10merge_sort30DeviceMergeSortBlockSortKernelINS2_10policy_hubIN6thrust24THRUST_300001_SM_1000_NS12zip_iteratorIN4cuda3std3__45tupleIJNS6_6detail15normal_iteratorINS6_10device_ptrIiEEEESG_EEEEEE9Policy600ESI_NSD_INSE_IfEEEESI_SM_mNSA_4lessINSB_IJiiEEEEESO_fEEvbT0_T1_T2_T3_T4_PT6_PT7_T5_NS1_7vsmem_tE_param_0];
	mov.u32 	%r990, %ctaid.x;
	mul.wide.u32 	%rd31, %r990, 2048;
	shl.b32 	%r992, %r880, 3;
	and.b32  	%r993, %r992, 7936;
	and.b32  	%r994, %r880, 31;
	or.b32  	%r703, %r993, %r994;
	or.b32  	%r704, %r703, 192;
	or.b32  	%r705, %r703, 32;
	or.b32  	%r706, %r703, 64;
	or.b32  	%r707, %r703, 128;
	or.b32  	%r708, %r703, 96;
	or.b32  	%r709, %r703, 160;
	or.b32  	%r710, %r703, 224;
	bar.sync 	0;
	setp.eq.s16 	%p274, %rs2, 0;
	@%p274 bra 	$L__BB8_388;
	st.shared.v2.u32 	[%r378], {%r1563, %r1562};
	st.shared.v2.u32 	[%r383+8], {%r1545, %r1544};
	st.shared.v2.u32 	[%r386+16], {%r1543, %r1542};
	st.shared.v2.u32 	[%r389+24], {%r1541, %r1540};
	st.shared.v2.u32 	[%r392+32], {%r1539, %r1538};
	st.shared.v2.u32 	[%r395+40], {%r1537, %r1536};
	st.shared.v2.u32 	[%r398+48], {%r1535, %r1534};
	st.shared.v2.u32 	[%r401+56], {%r1533, %r1532};
	bar.warp.sync 	-1;
	ld.shared.v2.u32 	{%r712, %r711}, [%r370];
	ld.shared.v2.u32 	{%r714, %r713}, [%r371+256];
	ld.shared.v2.u32 	{%r716, %r715}, [%r372+512];
	ld.shared.v2.u32 	{%r718, %r717}, [%r373+768];
	ld.shared.v2.u32 	{%r720, %r719}, [%r374+1024];
	ld.shared.v2.u32 	{%r722, %r721}, [%r375+1280];
	ld.shared.v2.u32 	{%r724, %r723}, [%r376+1536];
	ld.shared.v2.u32 	{%r726, %r725}, [%r377+1792];
	setp.eq.s32 	%p275, %r880, 0;
	@%p275 bra 	$L__BB8_353;
	bra.uni 	$L__BB8_354;
$L__BB8_353:
	st.volatile.shared.u32 	[_ZZN3cub18CUB_300001_SM_10006detail10merge_sort30DeviceMergeSortBlockSortKernelINS2_10policy_hubIN6thrust24THRUST_300001_SM_1000_NS12zip_iteratorIN4cuda3std3__45tupleIJNS6_6detail15normal_iteratorINS6_10device_ptrIiEEEESG_EEEEEE9Policy600ESI_NSD_INSE_IfEEEESI_SM_mNSA_4lessINSB_IJiiEEEEESO_fEEvbT0_T1_T2_T3_T4_PT6_PT7_T5_NS1_7vsmem_tEE19static_temp_storage+16896], %r300;
$L__BB8_354:
	bar.sync 	0;
	ld.volatile.shared.u32 	%r743, [_ZZN3cub18CUB_300001_SM_10006detail10merge_sort30DeviceMergeSortBlockSortKernelINS2_10policy_hubIN6thrust24THRUST_300001_SM_1000_NS12zip_iteratorIN4cuda3std3__45tupleIJNS6_6detail15normal_iteratorINS6_10device_ptrIiEEEESG_EEEEEE9Policy600ESI_NSD_INSE_IfEEEESI_SM_mNSA_4lessINSB_IJiiEEEEESO_fEEvbT0_T1_T2_T3_T4_PT6_PT7_T5_NS1_7vsmem_tEE19static_temp_storage+16896];
	cvt.u64.u32 	%rd63, %r993;
	cvt.u64.u32 	%rd64, %r994;
	add.s64 	%rd65, %rd31, %rd64;
	add.s64 	%rd32, %rd65, %rd63;
	setp.ge.s32 	%p276, %r703, %r743;
	cvta.to.global.u64 	%rd66, %rd41;
	shl.b64 	%rd67, %rd32, 2;
	add.s64 	%rd33, %rd66, %rd67;
	cvta.to.global.u64 	%rd68, %rd42;
	add.s64 	%rd34, %rd68, %rd67;
	@%p276 bra 	$L__BB8_356;
	st.global.u32 	[%rd33], %r712;
	st.global.u32 	[%rd34], %r711;
$L__BB8_356:
	setp.ge.s32 	%p277, %r705, %r743;
	@%p277 bra 	$L__BB8_358;
	st.global.u32 	[%rd33+128], %r714;
	st.global.u32 	[%rd34+128], %r713;
$L__BB8_358:
	setp.ge.s32 	%p278, %r706, %r743;
	@%p278 bra 	$L__BB8_360;
	st.global.u32 	[%rd33+256], %r716;
	st.global.u32 	[%rd34+256], %r715;
$L__BB8_360:
	setp.ge.s32 	%p279, %r708, %r743;
	@%p279 bra 	$L__BB8_362;
	st.global.u32 	[%rd33+384], %r718;
	st.global.u32 	[%rd34+384], %r717;
$L__BB8_362:
	setp.ge.s32 	%p280, %r707, %r743;
	@%p280 bra 	$L__BB8_364;
	st.global.u32 	[%rd33+512], %r720;
	st.global.u32 	[%rd34+512], %r719;
$L__BB8_364:
	setp.ge.s32 	%p281, %r709, %r743;
	@%p281 bra 	$L__BB8_366;
	st.global.u32 	[%rd33+640], %r722;
	st.global.u32 	[%rd34+640], %r721;
$L__BB8_366:
	setp.ge.s32 	%p282, %r704, %r743;
	@%p282 bra 	$L__BB8_368;
	st.global.u32 	[%rd33+768], %r724;
	st.global.u32 	[%rd34+768], %r723;
$L__BB8_368:
	setp.ge.s32 	%p283, %r710, %r743;
	@%p283 bra 	$L__BB8_370;
	st.global.u32 	[%rd33+896], %r726;
	st.global.u32 	[%rd34+896], %r725;
$L__BB8_370:
	setp.ne.s32 	%p284, %r880, 0;
	bar.sync 	0;
	st.shared.f32 	[%r321], %f358;
	st.shared.f32 	[%r323+4], %f359;
	st.shared.f32 	[%r325+8], %f360;
	st.shared.f32 	[%r327+12], %f361;
	st.shared.f32 	[%r329+16], %f362;
	st.shared.f32 	[%r331+20], %f363;
	st.shared.f32 	[%r333+24], %f364;
	st.shared.f32 	[%r335+28], %f365;
	bar.warp.sync 	-1;
	ld.shared.f32 	%f184, [%r305];
	ld.shared.f32 	%f185, [%r307+128];
	ld.shared.f32 	%f186, [%r309+256];
	ld.shared.f32 	%f187, [%r311+384];
	ld.shared.f32 	%f188, [%r313+512];
	ld.shared.f32 	%f189, [%r315+640];
	ld.shared.f32 	%f190, [%r317+768];
	ld.shared.f32 	%f191, [%r319+896];
	@%p284 bra 	$L__BB8_372;
	st.volatile.shared.u32 	[_ZZN3cub18CUB_300001_SM_10006detail10merge_sort30DeviceMergeSortBlockSortKernelINS2_10policy_hubIN6thrust24THRUST_300001_SM_1000_NS12zip_iteratorIN4cuda3std3__45tupleIJNS6_6detail15normal_iteratorINS6_10device_ptrIiEEEESG_EEEEEE9Policy600ESI_NSD_INSE_IfEEEESI_SM_mNSA_4lessINSB_IJiiEEEEESO_fEEvbT0_T1_T2_T3_T4_PT6_PT7_T5_NS1_7vsmem_tEE19static_temp_storage+8448], %r300;
$L__BB8_372:
	bar.sync 	0;
	ld.volatile.shared.u32 	%r744, [_ZZN3cub18CUB_300001_SM_10006detail10merge_sort30DeviceMergeSortBlockSortKernelINS2_10policy_hubIN6thrust24THRUST_300001_SM_1000_NS12zip_iteratorIN4cuda3std3__45tupleIJNS6_6detail15normal_iteratorINS6_10device_ptrIiEEEESG_EEEEEE9Policy600ESI_NSD_INSE_IfEEEESI_SM_mNSA_4lessINSB_IJiiEEEEESO_fEEvbT0_T1_T2_T3_T4_PT6_PT7_T5_NS1_7vsmem_tEE19static_temp_storage+8448];
	setp.ge.s32 	%p285, %r703, %r744;
	add.s64 	%rd35, %rd4, %rd67;
	@%p285 bra 	$L__BB8_374;
	st.global.f32 	[%rd35], %f184;
$L__BB8_374:
	setp.ge.s32 	%p286, %r705, %r744;
	@%p286 bra 	$L__BB8_376;
	st.global.f32 	[%rd35+128], %f185;
$L__BB8_376:
	setp.ge.s32 	%p287, %r706, %r744;
	@%p287 bra 	$L__BB8_378;
	st.global.f32 	[%rd35+256], %f186;
$L__BB8_378:
	setp.ge.s32 	%p288, %r708, %r744;
	@%p288 bra 	$L__BB8_380;
	st.global.f32 	[%rd35+384], %f187;
$L__BB8_380:
	setp.ge.s32 	%p289, %r707, %r744;
	@%p289 bra 	$L__BB8_382;
	st.global.f32 	[%rd35+512], %f188;
$L__BB8_382:
	setp.ge.s32 	%p290, %r709, %r744;
	@%p290 bra 	$L__BB8_384;
	st.global.f32 	[%rd35+640], %f189;
$L__BB8_384:
	setp.ge.s32 	%p291, %r704, %r744;
	@%p291 bra 	$L__BB8_386;
	st.global.f32 	[%rd35+768], %f190;
$L__BB8_386:
	setp.ge.s32 	%p292, %r710, %r744;
	@%p292 bra 	$L__BB8_424;
	st.global.f32 	[%rd35+896], %f191;
	bra.uni 	$L__BB8_424;
$L__BB8_388:
	st.shared.v2.u32 	[%r378], {%r1563, %r1562};
	st.shared.v2.u32 	[%r383+8], {%r1545, %r1544};
	st.shared.v2.u32 	[%r386+16], {%r1543, %r1542};
	st.shared.v2.u32 	[%r389+24], {%r1541, %r1540};
	st.shared.v2.u32 	[%r392+32], {%r1539, %r1538};
	st.shared.v2.u32 	[%r395+40], {%r1537, %r1536};
	st.shared.v2.u32 	[%r398+48], {%r1535, %r1534};
	st.shared.v2.u32 	[%r401+56], {%r1533, %r1532};
	bar.warp.sync 	-1;
	ld.shared.v2.u32 	{%r728, %r727}, [%r370];
	ld.shared.v2.u32 	{%r730, %r729}, [%r371+256];
	ld.shared.v2.u32 	{%r732, %r731}, [%r372+512];
	ld.shared.v2.u32 	{%r734, %r733}, [%r373+768];
	ld.shared.v2.u32 	{%r736, %r735}, [%r374+1024];
	ld.shared.v2.u32 	{%r738, %r737}, [%r375+1280];
	ld.shared.v2.u32 	{%r740, %r739}, [%r376+1536];
	ld.shared.v2.u32 	{%r742, %r741}, [%r377+1792];
	setp.eq.s32 	%p293, %r880, 0;
	@%p293 bra 	$L__BB8_389;
	bra.uni 	$L__BB8_390;
$L__BB8_389:
	st.volatile.shared.u32 	[_ZZN3cub18CUB_300001_SM_10006detail10merge_sort30DeviceMergeSortBlockSortKernelINS2_10policy_hubIN6thrust24THRUST_300001_SM_1000_NS12zip_iteratorIN4cuda3std3__45tupleIJNS6_6detail15normal_iteratorINS6_10device_ptrIiEEEESG_EEEEEE9Policy600ESI_NSD_INSE_IfEEEESI_SM_mNSA_4lessINSB_IJiiEEEEESO_fEEvbT0_T1_T2_T3_T4_PT6_PT7_T5_NS1_7vsmem_tEE19static_temp_storage+16896], %r300;
$L__BB8_390:
	ld.param.u64 	%rd99, [_ZN3cub18CUB_300001_SM_10006detail10merge_sort30DeviceMergeSortBlockSortKernelINS2_10policy_hubIN6thrust24THRUST_300001_SM_1000_NS12zip_iteratorIN4cuda3std3__45tupleIJNS6_6detail15normal_iteratorINS6_10device_ptrIiEEEESG_EEEEEE9Policy600ESI_NSD_INSE_IfEEEESI_SM_mNSA_4lessINSB_IJiiEEEEESO_fEEvbT0_T1_T2_T3_T4_PT6_PT7_T5_NS1_7vsmem_tE_param_6];
	bar.sync 	0;
	ld.volatile.shared.u32 	%r745, [_ZZN3cub18CUB_300001_SM_10006detail10merge_sort30DeviceMergeSortBlockSortKernelINS2_10policy_hubIN6thrust24THRUST_300001_SM_1000_NS12zip_iteratorIN4cuda3std3__45tupleIJNS6_6detail15normal_iteratorINS6_10device_ptrIiEEEESG_EEEEEE9Policy600ESI_NSD_INSE_IfEEEESI_SM_mNSA_4lessINSB_IJiiEEEEESO_fEEvbT0_T1_T2_T3_T4_PT6_PT7_T5_NS1_7vsmem_tEE19static_temp_storage+16896];
	setp.ge.s32 	%p294, %r703, %r745;
	cvt.u64.u32 	%rd70, %r703;
	add.s64 	%rd36, %rd31, %rd70;
	cvta.to.global.u64 	%rd71, %rd99;
	shl.b64 	%rd72, %rd36, 3;
	add.s64 	%rd37, %rd71, %rd72;
	@%p294 bra 	$L__BB8_392;
	st.global.u32 	[%rd37], %r728;
	st.global.u32 	[%rd37+4], %r727;
$L__BB8_392:
	setp.ge.s32 	%p295, %r705, %r745;
	@%p295 bra 	$L__BB8_394;
	st.global.u32 	[%rd37+256], %r730;
	st.global.u32 	[%rd37+260], %r729;
$L__BB8_394:
	setp.ge.s32 	%p296, %r706, %r745;
	@%p296 bra 	$L__BB8_396;
	st.global.u32 	[%rd37+512], %r732;
	st.global.u32 	[%rd37+516], %r731;
$L__BB8_396:
	setp.ge.s32 	%p297, %r708, %r745;
	@%p297 bra 	$L__BB8_398;
	st.global.u32 	[%rd37+768], %r734;
	st.global.u32 	[%rd37+772], %r733;
$L__BB8_398:
	setp.ge.s32 	%p298, %r707, %r745;
	@%p298 bra 	$L__BB8_400;
	st.global.u32 	[%rd37+1024], %r736;
	st.global.u32 	[%rd37+1028], %r735;
$L__BB8_400:
	setp.ge.s32 	%p299, %r709, %r745;
	@%p299 bra 	$L__BB8_402;
	st.global.u32 	[%rd37+1280], %r738;
	st.global.u32 	[%rd37+1284], %r737;
$L__BB8_402:
	setp.ge.s32 	%p300, %r704, %r745;
	@%p300 bra 	$L__BB8_404;
	st.global.u32 	[%rd37+1536], %r740;
	st.global.u32 	[%rd37+1540], %r739;
$L__BB8_404:
	setp.ge.s32 	%p301, %r710, %r745;
	@%p301 bra 	$L__BB8_406;
	st.global.u32 	[%rd37+1792], %r742;
	st.global.u32 	[%rd37+1796], %r741;
$L__BB8_406:
	setp.ne.s32 	%p302, %r880, 0;
	bar.sync 	0;
	st.shared.f32 	[%r321], %f358;
	st.shared.f32 	[%r323+4], %f359;
	st.shared.f32 	[%r325+8], %f360;
	st.shared.f32 	[%r327+12], %f361;
	st.shared.f32 	[%r329+16], %f362;
	st.shared.f32 	[%r331+20], %f363;
	st.shared.f32 	[%r333+24], %f364;
	st.shared.f32 	[%r335+28], %f365;
	bar.warp.sync 	-1;
	ld.shared.f32 	%f192, [%r305];
	ld.shared.f32 	%f193, [%r307+128];
	ld.shared.f32 	%f194, [%r309+256];
	ld.shared.f32 	%f195, [%r311+384];
	ld.shared.f32 	%f196, [%r313+512];
	ld.shared.f32 	%f197, [%r315+640];
	ld.shared.f32 	%f198, [%r317+768];
	ld.shared.f32 	%f199, [%r319+896];
	@%p302 bra 	$L__BB8_408;
	st.volatile.shared.u32 	[_ZZN3cub18CUB_300001_SM_10006detail10merge_sort30DeviceMergeSortBlockSortKernelINS2_10policy_hubIN6thrust24THRUST_300001_SM_1000_NS12zip_iteratorIN4cuda3std3__45tupleIJNS6_6detail15normal_iteratorINS6_10device_ptrIiEEEESG_EEEEEE9Policy600ESI_NSD_INSE_IfEEEESI_SM_mNSA_4lessINSB_IJiiEEEEESO_fEEvbT0_T1_T2_T3_T4_PT6_PT7_T5_NS1_7vsmem_tEE19static_temp_storage+8448], %r300;
$L__BB8_408:
	ld.param.u64 	%rd101, [_ZN3cub18CUB_300001_SM_10006detail10merge_sort30DeviceMergeSortBlockSortKernelINS2_10policy_hubIN6thrust24THRUST_300001_SM_1000_NS12zip_iteratorIN4cuda3std3__45tupleIJNS6_6detail15normal_iteratorINS6_10device_ptrIiEEEESG_EEEEEE9Policy600ESI_NSD_INSE_IfEEEESI_SM_mNSA_4lessINSB_IJiiEEEEESO_fEEvbT0_T1_T2_T3_T4_PT6_PT7_T5_NS1_7vsmem_tE_param_7];
	bar.sync 	0;
	ld.volatile.shared.u32 	%r746, [_ZZN3cub18CUB_300001_SM_10006detail10merge_sort30DeviceMergeSortBlockSortKernelINS2_10policy_hubIN6thrust24THRUST_300001_SM_1000_NS12zip_iteratorIN4cuda3std3__45tupleIJNS6_6detail15normal_iteratorINS6_10device_ptrIiEEEESG_EEEEEE9Policy600ESI_NSD_INSE_IfEEEESI_SM_mNSA_4lessINSB_IJiiEEEEESO_fEEvbT0_T1_T2_T3_T4_PT6_PT7_T5_NS1_7vsmem_tEE19static_temp_storage+8448];
	setp.ge.s32 	%p303, %r703, %r746;
	cvta.to.global.u64 	%rd73, %rd101;
	shl.b64 	%rd74, %rd36, 2;
	add.s64 	%rd38, %rd73, %rd74;
	@%p303 bra 	$L__BB8_410;
	st.global.f32 	[%rd38], %f192;
$L__BB8_410:
	setp.ge.s32 	%p304, %r705, %r746;
	@%p304 bra 	$L__BB8_412;
	st.global.f32 	[%rd38+128], %f193;
$L__BB8_412:
	setp.ge.s32 	%p305, %r706, %r746;
	@%p305 bra 	$L__BB8_414;
	st.global.f32 	[%rd38+256], %f194;
$L__BB8_414:
	setp.ge.s32 	%p306, %r708, %r746;
	@%p306 bra 	$L__BB8_416;
	st.global.f32 	[%rd38+384], %f195;
$L__BB8_416:
	setp.ge.s32 	%p307, %r707, %r746;
	@%p307 bra 	$L__BB8_418;
	st.global.f32 	[%rd38+512], %f196;
$L__BB8_418:
	setp.ge.s32 	%p308, %r709, %r746;
	@%p308 bra 	$L__BB8_420;
	st.global.f32 	[%rd38+640], %f197;
$L__BB8_420:
	setp.ge.s32 	%p309, %r704, %r746;
	@%p309 bra 	$L__BB8_422;
	st.global.f32 	[%rd38+768], %f198;
$L__BB8_422:
	setp.ge.s32 	%p310, %r710, %r746;
	@%p310 bra 	$L__BB8_424;
	st.global.f32 	[%rd38+896], %f199;
$L__BB8_424:
	ret;

}
	// .globl	_ZN3cub18CUB_300001_SM_10006detail10merge_sort30DeviceMergeSortPartitionKernelIN6thrust24THRUST_300001_SM_1000_NS12zip_iteratorIN4cuda3std3__45tupleIJNS5_6detail15normal_iteratorINS5_10device_ptrIiEEEESF_EEEEEmNS9_4lessINSA_IJiiEEEEESJ_EEvbT_PT2_T0_SO_PSO_T1_SO_i
.visible .entry _ZN3cub18CUB_300001_SM_10006detail10merge_sort30DeviceMergeSortPartitionKernelIN6thrust24THRUST_300001_SM_1000_NS12zip_iteratorIN4cuda3std3__45tupleIJNS5_6detail15normal_iteratorINS5_10device_ptrIiEEEESF_EEEEEmNS9_4lessINSA_IJiiEEEEESJ_EEvbT_PT2_T0_SO_PSO_T1_SO_i(
	.param .u8 _ZN3cub18CUB_300001_SM_10006detail10merge_sort30DeviceMergeSortPartitionKernelIN6thrust24THRUST_300001_SM_1000_NS12zip_iteratorIN4cuda3std3__45tupleIJNS5_6detail15normal_iteratorINS5_10device_ptrIiEEEESF_EEEEEmNS9_4lessINSA_IJiiEEEEESJ_EEvbT_PT2_T0_SO_PSO_T1_SO_i_param_0,
	.param .align 8 .b8 _ZN3cub18CUB_300001_SM_10006detail10merge_sort30DeviceMergeSortPartitionKernelIN6thrust24THRUST_300001_SM_1000_NS12zip_iteratorIN4cuda3std3__45tupleIJNS5_6detail15normal_iteratorINS5_10device_ptrIiEEEESF_EEEEEmNS9_4lessINSA_IJiiEEEEESJ_EEvbT_PT2_T0_SO_PSO_T1_SO_i_param_1[16],
	.param .u64 .ptr .align 1 _ZN3cub18CUB_300001_SM_10006detail10merge_sort30DeviceMergeSortPartitionKernelIN6thrust24THRUST_300001_SM_1000_NS12zip_iteratorIN4cuda3std3__45tupleIJNS5_6detail15normal_iteratorINS5_10device_ptrIiEEEESF_EEEEEmNS9_4lessINSA_IJiiEEEEESJ_EEvbT_PT2_T0_SO_PSO_T1_SO_i_param_2,
	.param .u64 _ZN3cub18CUB_300001_SM_10006detail10merge_sort30DeviceMergeSortPartitionKernelIN6thrust24THRUST_300001_SM_1000_NS12zip_iteratorIN4cuda3std3__45tupleIJNS5_6detail15normal_iteratorINS5_10device_ptrIiEEEESF_EEEEEmNS9_4lessINSA_IJiiEEEEESJ_EEvbT_PT2_T0_SO_PSO_T1_SO_i_param_3,
	.param .u64 _ZN3cub18CUB_300001_SM_10006detail10merge_sort30DeviceMergeSortPartitionKernelIN6thrust24THRUST_300001_SM_1000_NS12zip_iteratorIN4cuda3std3__45tupleIJNS5_6detail15normal_iteratorINS5_10device_ptrIiEEEESF_EEEEEmNS9_4lessINSA_IJiiEEEEESJ_EEvbT_PT2_T0_SO_PSO_T1_SO_i_param_4,
	.param .u64 .ptr .align 1 _ZN3cub18CUB_300001_SM_10006detail10merge_sort30DeviceMergeSortPartitionKernelIN6thrust24THRUST_300001_SM_1000_NS12zip_iteratorIN4cuda3std3__45tupleIJNS5_6detail15normal_iteratorINS5_10device_ptrIiEEEESF_EEEEEmNS9_4lessINSA_IJiiEEEEESJ_EEvbT_PT2_T0_SO_PSO_T1_SO_i_param_5,
	.param .align 1 .b8 _ZN3cub18CUB_300001_SM_10006detail10merge_sort30DeviceMergeSortPartitionKernelIN6thrust24THRUST_300001_SM_1000_NS12zip_iteratorIN4cuda3std3__45tupleIJNS5_6detail15normal_iteratorINS5_10device_ptrIiEEEESF_EEEEEmNS9_4lessINSA_IJiiEEEEESJ_EEvbT_PT2_T0_SO_PSO_T1_SO_i_param_6[1],
	.param .u64 _ZN3cub18CUB_300001_SM_10006detail10merge_sort30DeviceMergeSortPartitionKernelIN6thrust24THRUST_300001_SM_1000_NS12zip_iteratorIN4cuda3std3__45tupleIJNS5_6detail15normal_iteratorINS5_10device_ptrIiEEEESF_EEEEEmNS9_4lessINSA_IJiiEEEEESJ_EEvbT_PT2_T0_SO_PSO_T1_SO_i_param_7,
	.param .u32 _ZN3cub18CUB_300001_SM_10006detail10merge_sort30DeviceMergeSortPartitionKernelIN6thrust24THRUST_300001_SM_1000_NS12zip_iteratorIN4cuda3std3__45tupleIJNS5_6detail15normal_iteratorINS5_10device_ptrIiEEEESF_EEEEEmNS9_4lessINSA_IJiiEEEEESJ_EEvbT_PT2_T0_SO_PSO_T1_SO_i_param_8
)
{
	.reg .pred 	%p<22>;
	.reg .b16 	%rs<2>;
	.reg .b32 	%r<18>;
	.reg .b64 	%rd<92>;

	ld.param.u64 	%rd35, [_ZN3cub18CUB_300001_SM_10006detail10merge_sort30DeviceMergeSortPartitionKernelIN6thrust24THRUST_300001_SM_1000_NS12zip_iteratorIN4cuda3std3__45tupleIJNS5_6detail15normal_iteratorINS5_10device_ptrIiEEEESF_EEEEEmNS9_4lessINSA_IJiiEEEEESJ_EEvbT_PT2_T0_SO_PSO_T1_SO_i_param_1+8];
	ld.param.u64 	%rd34, [_ZN3cub18CUB_300001_SM_10006detail10merge_sort30DeviceMergeSortPartitionKernelIN6thrust24THRUST_300001_SM_1000_NS12zip_iteratorIN4cuda3std3__45tupleIJNS5_6detail15normal_iteratorINS5_10device_ptrIiEEEESF_EEEEEmNS9_4lessINSA_IJiiEEEEESJ_EEvbT_PT2_T0_SO_PSO_T1_SO_i_param_1];
	ld.param.s8 	%rs1, [_ZN3cub18CUB_300001_SM_10006detail10merge_sort30DeviceMergeSortPartitionKernelIN6thrust24THRUST_300001_SM_1000_NS12zip_iteratorIN4cuda3std3__45tupleIJNS5_6detail15normal_iteratorINS5_10device_ptrIiEEEESF_EEEEEmNS9_4lessINSA_IJiiEEEEESJ_EEvbT_PT2_T0_SO_PSO_T1_SO_i_param_0];
	ld.param.u64 	%rd36, [_ZN3cub18CUB_300001_SM_10006detail10merge_sort30DeviceMergeSortPartitionKernelIN6thrust24THRUST_300001_SM_1000_NS12zip_iteratorIN4cuda3std3__45tupleIJNS5_6detail15normal_iteratorINS5_10device_ptrIiEEEESF_EEEEEmNS9_4lessINSA_IJiiEEEEESJ_EEvbT_PT2_T0_SO_PSO_T1_SO_i_param_2];
	ld.param.u64 	%rd37, [_ZN3cub18CUB_300001_SM_10006detail10merge_sort30DeviceMergeSortPartitionKernelIN6thrust24THRUST_300001_SM_1000_NS12zip_iteratorIN4cuda3std3__45tupleIJNS5_6detail15normal_iteratorINS5_10device_ptrIiEEEESF_EEEEEmNS9_4lessINSA_IJiiEEEEESJ_EEvbT_PT2_T0_SO_PSO_T1_SO_i_param_3];
	ld.param.u64 	%rd38, [_ZN3cub18CUB_300001_SM_10006detail10merge_sort30DeviceMergeSortPartitionKernelIN6thrust24THRUST_300001_SM_1000_NS12zip_iteratorIN4cuda3std3__45tupleIJNS5_6detail15normal_iteratorINS5_10device_ptrIiEEEESF_EEEEEmNS9_4lessINSA_IJiiEEEEESJ_EEvbT_PT2_T0_SO_PSO_T1_SO_i_param_4];
	ld.param.u64 	%rd40, [_ZN3cub18CUB_300001_SM_10006detail10merge_sort30DeviceMergeSortPartitionKernelIN6thrust24THRUST_300001_SM_1000_NS12zip_iteratorIN4cuda3std3__45tupleIJNS5_6detail15normal_iteratorINS5_10device_ptrIiEEEESF_EEEEEmNS9_4lessINSA_IJiiEEEEESJ_EEvbT_PT2_T0_SO_PSO_T1_SO_i_param_5];
	ld.param.u64 	%rd39, [_ZN3cub18CUB_300001_SM_10006detail10merge_sort30DeviceMergeSortPartitionKernelIN6thrust24THRUST_300001_SM_1000_NS12zip_iteratorIN4cuda3std3__45tupleIJNS5_6detail15normal_iteratorINS5_10device_ptrIiEEEESF_EEEEEmNS9_4lessINSA_IJiiEEEEESJ_EEvbT_PT2_T0_SO_PSO_T1_SO_i_param_7];
	ld.param.u32 	%r5, [_ZN3cub18CUB_300001_SM_10006detail10merge_sort30DeviceMergeSortPartitionKernelIN6thrust24THRUST_300001_SM_1000_NS12zip_iteratorIN4cuda3std3__45tupleIJNS5_6detail15normal_iteratorINS5_10device_ptrIiEEEESF_EEEEEmNS9_4lessINSA_IJiiEEEEESJ_EEvbT_PT2_T0_SO_PSO_T1_SO_i_param_8];
	cvta.to.global.u64 	%rd1, %rd40;
	mov.u32 	%r6, %ntid.x;
	mov.u32 	%r7, %ctaid.x;
	mov.u32 	%r8, %tid.x;
	mad.lo.s32 	%r9, %r6, %r7, %r8;
	cvt.u64.u32 	%rd2, %r9;
	setp.le.u64 	%p5, %rd38, %rd2;
	@%p5 bra 	$L__BB9_15;
	cvta.to.global.u64 	%rd3, %rd34;
	shr.u64 	%rd41, %rd39, 1;
	add.s64 	%rd5, %rd39, 4294967295;
	neg.s64 	%rd42, %rd39;
	and.b64  	%rd43, %rd42, %rd2;
	cvt.s64.s32 	%rd6, %r5;
	mul.lo.s64 	%rd44, %rd43, %rd6;
	mul.lo.s64 	%rd45, %rd41, %rd6;
	min.u64 	%rd7, %rd44, %rd37;
	not.b64 	%rd46, %rd44;
	min.u64 	%rd47, %rd45, %rd46;
	add.s64 	%rd48, %rd47, %rd44;
	min.u64 	%rd8, %rd48, %rd37;
	not.b64 	%rd49, %rd8;
	min.u64 	%rd50, %rd45, %rd49;
	add.s64 	%rd51, %rd50, %rd8;
	min.u64 	%rd9, %rd51, %rd37;
	// begin inline asm
	griddepcontrol.wait;
	// end inline asm
	add.s64 	%rd52, %rd2, 1;
	setp.ne.s64 	%p6, %rd52, %rd38;
	@%p6 bra 	$L__BB9_3;
	shl.b64 	%rd85, %rd2, 3;
	add.s64 	%rd86, %rd1, %rd85;
	st.global.u64 	[%rd86], %rd8;
	bra.uni 	$L__BB9_15;
$L__BB9_3:
	sub.s64 	%rd53, %rd9, %rd7;
	and.b64  	%rd54, %rd5, %rd2;
	mul.lo.s64 	%rd55, %rd54, %rd6;
	min.u64 	%rd10, %rd55, %rd53;
	setp.eq.s16 	%p7, %rs1, 0;
	@%p7 bra 	$L__BB9_9;
	sub.s64 	%rd56, %rd8, %rd7;
	sub.s64 	%rd57, %rd9, %rd8;
	max.u64 	%rd58, %rd10, %rd57;
	sub.s64 	%rd91, %rd58, %rd57;
	min.u64 	%rd87, %rd56, %rd10;
	setp.ge.u64 	%p8, %rd91, %rd87;
	@%p8 bra 	$L__BB9_14;
	cvta.to.global.u64 	%rd13, %rd35;
	add.s64 	%rd14, %rd10, %rd8;
$L__BB9_6:
	sub.s64 	%rd59, %rd87, %rd91;
	shr.u64 	%rd60, %rd59, 1;
	add.s64 	%rd17, %rd60, %rd91;
	add.s64 	%rd18, %rd17, %rd7;
	shl.b64 	%rd61, %rd18, 2;
	add.s64 	%rd62, %rd3, %rd61;
	ld.global.u32 	%r1, [%rd62];
	not.b64 	%rd63, %rd17;
	add.s64 	%rd19, %rd14, %rd63;
	shl.b64 	%rd64, %rd19, 2;
	add.s64 	%rd65, %rd3, %rd64;
	ld.global.u32 	%r2, [%rd65];
	setp.lt.s32 	%p10, %r2, %r1;
	mov.pred 	%p20, 0;
	@%p10 bra 	$L__BB9_8;
	add.s64 	%rd67, %rd13, %rd64;
	ld.global.u32 	%r10, [%rd67];
	add.s64 	%rd69, %rd13, %rd61;
	ld.global.u32 	%r12, [%rd69];
	setp.lt.s32 	%p11, %r1, %r2;
	setp.ge.s32 	%p12, %r10, %r12;
	or.pred  	%p20, %p11, %p12;
$L__BB9_8:
	add.s64 	%rd70, %rd17, 1;
	selp.b64 	%rd91, %rd70, %rd91, %p20;
	selp.b64 	%rd87, %rd87, %rd17, %p20;
	setp.lt.u64 	%p13, %rd91, %rd87;
	@%p13 bra 	$L__BB9_6;
	bra.uni 	$L__BB9_14;
$L__BB9_9:
	sub.s64 	%rd71, %rd8, %rd7;
	sub.s64 	%rd72, %rd9, %rd8;
	max.u64 	%rd73, %rd10, %rd72;
	sub.s64 	%rd91, %rd73, %rd72;
	min.u64 	%rd89, %rd71, %rd10;
	setp.ge.u64 	%p14, %rd91, %rd89;
	@%p14 bra 	$L__BB9_14;
	cvta.to.global.u64 	%rd24, %rd36;
	add.s64 	%rd25, %rd10, %rd8;
$L__BB9_11:
	sub.s64 	%rd74, %rd89, %rd91;
	shr.u64 	%rd75, %rd74, 1;
	add.s64 	%rd28, %rd75, %rd91;
	add.s64 	%rd76, %rd28, %rd7;
	shl.b64 	%rd77, %rd76, 3;
	add.s64 	%rd29, %rd24, %rd77;
	ld.global.u32 	%r3, [%rd29];
	not.b64 	%rd78, %rd28;
	add.s64 	%rd79, %rd25, %rd78;
	shl.b64 	%rd80, %rd79, 3;
	add.s64 	%rd30, %rd24, %rd80;
	ld.global.u32 	%r4, [%rd30];
	setp.lt.s32 	%p16, %r4, %r3;
	mov.pred 	%p21, 0;
	@%p16 bra 	$L__BB9_13;
	ld.global.u32 	%r14, [%rd30+4];
	ld.global.u32 	%r16, [%rd29+4];
	setp.lt.s32 	%p17, %r3, %r4;
	setp.ge.s32 	%p18, %r14, %r16;
	or.pred  	%p21, %p17, %p18;
$L__BB9_13:
	add.s64 	%rd81, %rd28, 1;
	selp.b64 	%rd91, %rd81, %rd91, %p21;
	selp.b64 	%rd89, %rd89, %rd28, %p21;
	setp.lt.u64 	%p19, %rd91, %rd89;
	@%p19 bra 	$L__BB9_11;
$L__BB9_14:
	add.s64 	%rd82, %rd91, %rd7;
	shl.b64 	%rd83, %rd2, 3;
	add.s64 	%rd84, %rd1, %rd83;
	st.global.u64 	[%rd84], %rd82;
$L__BB9_15:
	ret;

}
	// .globl	_ZN3cub18CUB_300001_SM_10006detail10merge_sort26DeviceMergeSortMergeKernelINS2_10policy_hubIN6thrust24THRUST_300001_SM_1000_NS12zip_iteratorIN4cuda3std3__45tupleIJNS6_6detail15normal_iteratorINS6_10device_ptrIiEEEESG_EEEEEE9Policy600ESI_NSD_INSE_IfEEEESI_SM_mNSA_4lessINSB_IJiiEEEEESO_fEEvbT2_T3_T4_PT6_PT7_T5_PSS_SS_NS1_7vsmem_tE
.visible .entry _ZN3cub18CUB_300001_SM_10006detail10merge_sort26DeviceMergeSortMergeKernelINS2_10policy_hubIN6thrust24THRUST_300001_SM_1000_NS12zip_iteratorIN4cuda3std3__45tupleIJNS6_6detail15normal_iteratorINS6_10device_ptrIiEEEESG_EEEEEE9Policy600ESI_NSD_INSE_IfEEEESI_SM_mNSA_4lessINSB_IJiiEEEEESO_fEEvbT2_T3_T4_PT6_PT7_T5_PSS_SS_NS1_7vsmem_tE(
	.param .u8 _ZN3cub18CUB_300001_SM_10006detail10merge_sort26DeviceMergeSortMergeKernelINS2_10policy_hubIN6thrust24THRUST_300001_SM_1000_NS12zip_iteratorIN4cuda3std3__45tupleIJNS6_6detail15normal_iteratorINS6_10device_ptrIiEEEESG_EEEEEE9Policy600ESI_NSD_INSE_IfEEEESI_SM_mNSA_4lessINSB_IJiiEEEEESO_fEEvbT2_T3_T4_PT6_PT7_T5_PSS_SS_NS1_7vsmem_tE_param_0,
	.param .align 8 .b8 _ZN3cub18CUB_300001_SM_10006detail10merge_sort26DeviceMergeSortMergeKernelINS2_10policy_hubIN6thrust24THRUST_300001_SM_1000_NS12zip_iteratorIN4cuda3std3__45tupleIJNS6_6detail15normal_iteratorINS6_10device_ptrIiEEEESG_EEEEEE9Policy600ESI_NSD_INSE_IfEEEESI_SM_mNSA_4lessINSB_IJiiEEEEESO_fEEvbT2_T3_T4_PT6_PT7_T5_PSS_SS_NS1_7vsmem_tE_param_1[16],
	.param .align 8 .b8 _ZN3cub18CUB_300001_SM_10006detail10merge_sort26DeviceMergeSortMergeKernelINS2_10policy_hubIN6thrust24THRUST_300001_SM_1000_NS12zip_iteratorIN4cuda3std3__45tupleIJNS6_6detail15normal_iteratorINS6_10device_ptrIiEEEESG_EEEEEE9Policy600ESI_NSD_INSE_IfEEEESI_SM_mNSA_4lessINSB_IJiiEEEEESO_fEEvbT2_T3_T4_PT6_PT7_T5_PSS_SS_NS1_7vsmem_tE_param_2[8],
	.param .u64 _ZN3cub18CUB_300001_SM_10006detail10merge_sort26DeviceMergeSortMergeKernelINS2_10policy_hubIN6thrust24THRUST_300001_SM_1000_NS12zip_iteratorIN4cuda3std3__45tupleIJNS6_6detail15normal_iteratorINS6_10device_ptrIiEEEESG_EEEEEE9Policy600ESI_NSD_INSE_IfEEEESI_SM_mNSA_4lessINSB_IJiiEEEEESO_fEEvbT2_T3_T4_PT6_PT7_T5_PSS_SS_NS1_7vsmem_tE_param_3,
	.param .u64 .ptr .align 1 _ZN3cub18CUB_300001_SM_10006detail10merge_sort26DeviceMergeSortMergeKernelINS2_10policy_hubIN6thrust24THRUST_300001_SM_1000_NS12zip_iteratorIN4cuda3std3__45tupleIJNS6_6detail15normal_iteratorINS6_10device_ptrIiEEEESG_EEEEEE9Policy600ESI_NSD_INSE_IfEEEESI_SM_mNSA_4lessINSB_IJiiEEEEESO_fEEvbT2_T3_T4_PT6_PT7_T5_PSS_SS_NS1_7vsmem_tE_param_4,
	.param .u64 .ptr .align 1 _ZN3cub18CUB_300001_SM_10006detail10merge_sort26DeviceMergeSortMergeKernelINS2_10policy_hubIN6thrust24THRUST_300001_SM_1000_NS12zip_iteratorIN4cuda3std3__45tupleIJNS6_6detail15normal_iteratorINS6_10device_ptrIiEEEESG_EEEEEE9Policy600ESI_NSD_INSE_IfEEEESI_SM_mNSA_4lessINSB_IJiiEEEEESO_fEEvbT2_T3_T4_PT6_PT7_T5_PSS_SS_NS1_7vsmem_tE_param_5,
	.param .align 1 .b8 _ZN3cub18CUB_300001_SM_10006detail10merge_sort26DeviceMergeSortMergeKernelINS2_10policy_hubIN6thrust24THRUST_300001_SM_1000_NS12zip_iteratorIN4cuda3std3__45tupleIJNS6_6detail15normal_iteratorINS6_10device_ptrIiEEEESG_EEEEEE9Policy600ESI_NSD_INSE_IfEEEESI_SM_mNSA_4lessINSB_IJiiEEEEESO_fEEvbT2_T3_T4_PT6_PT7_T5_PSS_SS_NS1_7vsmem_tE_param_6[1],
	.param .u64 .ptr .align 1 _ZN3cub18CUB_300001_SM_10006detail10merge_sort26DeviceMergeSortMergeKernelINS2_10policy_hubIN6thrust24THRUST_300001_SM_1000_NS12zip_iteratorIN4cuda3std3__45tupleIJNS6_6detail15normal_iteratorINS6_10device_ptrIiEEEESG_EEEEEE9Policy600ESI_NSD_INSE_IfEEEESI_SM_mNSA_4lessINSB_IJiiEEEEESO_fEEvbT2_T3_T4_PT6_PT7_T5_PSS_SS_NS1_7vsmem_tE_param_7,
	.param .u64 _ZN3cub18CUB_300001_SM_10006detail10merge_sort26DeviceMergeSortMergeKernelINS2_10policy_hubIN6thrust24THRUST_300001_SM_1000_NS12zip_iteratorIN4cuda3std3__45tupleIJNS6_6detail15normal_iteratorINS6_10device_ptrIiEEEESG_EEEEEE9Policy600ESI_NSD_INSE_IfEEEESI_SM_mNSA_4lessINSB_IJiiEEEEESO_fEEvbT2_T3_T4_PT6_PT7_T5_PSS_SS_NS1_7vsmem_tE_param_8,
	.param .align 8 .b8 _ZN3cub18CUB_300001_SM_10006detail10merge_sort26DeviceMergeSortMergeKernelINS2_10policy_hubIN6thrust24THRUST_300001_SM_1000_NS12zip_iteratorIN4cuda3std3__45tupleIJNS6_6detail15normal_iteratorINS6_10device_ptrIiEEEESG_EEEEEE9Policy600ESI_NSD_INSE_IfEEEESI_SM_mNSA_4lessINSB_IJiiEEEEESO_fEEvbT2_T3_T4_PT6_PT7_T5_PSS_SS_NS1_7vsmem_tE_param_9[8]
)
.maxntid 256
{
	.reg .pred 	%p<356>;
	.reg .b16 	%rs<10>;
	.reg .b32 	%r<1398>;
	.reg .b32 	%f<187>;
	.reg .b64 	%rd<319>;
	// demoted variable
	.shared .align 16 .b8 _ZZN3cub18CUB_300001_SM_10006detail10merge_sort26DeviceMergeSortMergeKernelINS2_10policy_hubIN6thrust24THRUST_300001_SM_1000_NS12zip_iteratorIN4cuda3std3__45tupleIJNS6_6detail15normal_iteratorINS6_10device_ptrIiEEEESG_EEEEEE9Policy600ESI_NSD_INSE_IfEEEESI_SM_mNSA_4lessINSB_IJiiEEEEESO_fEEvbT2_T3_T4_PT6_PT7_T5_PSS_SS_NS1_7vsmem_tEE19static_temp_storage[16912];
	ld.param.u64 	%rd43, [_ZN3cub18CUB_300001_SM_10006detail10merge_sort26DeviceMergeSortMergeKernelINS2_10policy_hubIN6thrust24THRUST_300001_SM_1000_NS12zip_iteratorIN4cuda3std3__45tupleIJNS6_6detail15normal_iteratorINS6_10device_ptrIiEEEESG_EEEEEE9Policy600ESI_NSD_INSE_IfEEEESI_SM_mNSA_4lessINSB_IJiiEEEEESO_fEEvbT2_T3_T4_PT6_PT7_T5_PSS_SS_NS1_7vsmem_tE_param_1+8];
	ld.param.u64 	%rd42, [_ZN3cub18CUB_300001_SM_10006detail10merge_sort26DeviceMergeSortMergeKernelINS2_10policy_hubIN6thrust24THRUST_300001_SM_1000_NS12zip_iteratorIN4cuda3std3__45tupleIJNS6_6detail15normal_iteratorINS6_10device_ptrIiEEEESG_EEEEEE9Policy600ESI_NSD_INSE_IfEEEESI_SM_mNSA_4lessINSB_IJiiEEEEESO_fEEvbT2_T3_T4_PT6_PT7_T5_PSS_SS_NS1_7vsmem_tE_param_1];
	ld.param.u64 	%rd47, [_ZN3cub18CUB_300001_SM_10006detail10merge_sort26DeviceMergeSortMergeKernelINS2_10policy_hubIN6thrust24THRUST_300001_SM_1000_NS12zip_iteratorIN4cuda3std3__45tupleIJNS6_6detail15normal_iteratorINS6_10device_ptrIiEEEESG_EEEEEE9Policy600ESI_NSD_INSE_IfEEEESI_SM_mNSA_4lessINSB_IJiiEEEEESO_fEEvbT2_T3_T4_PT6_PT7_T5_PSS_SS_NS1_7vsmem_tE_param_2];
	ld.param.u64 	%rd44, [_ZN3cub18CUB_300001_SM_10006detail10merge_sort26DeviceMergeSortMergeKernelINS2_10policy_hubIN6thrust24THRUST_300001_SM_1000_NS12zip_iteratorIN4cuda3std3__45tupleIJNS6_6detail15normal_iteratorINS6_10device_ptrIiEEEESG_EEEEEE9Policy600ESI_NSD_INSE_IfEEEESI_SM_mNSA_4lessINSB_IJiiEEEEESO_fEEvbT2_T3_T4_PT6_PT7_T5_PSS_SS_NS1_7vsmem_tE_param_3];
	ld.param.u64 	%rd45, [_ZN3cub18CUB_300001_SM_10006detail10merge_sort26DeviceMergeSortMergeKernelINS2_10policy_hubIN6thrust24THRUST_300001_SM_1000_NS12zip_iteratorIN4cuda3std3__45tupleIJNS6_6detail15normal_iteratorINS6_10device_ptrIiEEEESG_EEEEEE9Policy600ESI_NSD_INSE_IfEEEESI_SM_mNSA_4lessINSB_IJiiEEEEESO_fEEvbT2_T3_T4_PT6_PT7_T5_PSS_SS_NS1_7vsmem_tE_param_4];
	ld.param.u64 	%rd48, [_ZN3cub18CUB_300001_SM_10006detail10merge_sort26DeviceMergeSortMergeKernelINS2_10policy_hubIN6thrust24THRUST_300001_SM_1000_NS12zip_iteratorIN4cuda3std3__45tupleIJNS6_6detail15normal_iteratorINS6_10device_ptrIiEEEESG_EEEEEE9Policy600ESI_NSD_INSE_IfEEEESI_SM_mNSA_4lessINSB_IJiiEEEEESO_fEEvbT2_T3_T4_PT6_PT7_T5_PSS_SS_NS1_7vsmem_tE_param_5];
	ld.param.u64 	%rd49, [_ZN3cub18CUB_300001_SM_10006detail10merge_sort26DeviceMergeSortMergeKernelINS2_10policy_hubIN6thrust24THRUST_300001_SM_1000_NS12zip_iteratorIN4cuda3std3__45tupleIJNS6_6detail15normal_iteratorINS6_10device_ptrIiEEEESG_EEEEEE9Policy600ESI_NSD_INSE_IfEEEESI_SM_mNSA_4lessINSB_IJiiEEEEESO_fEEvbT2_T3_T4_PT6_PT7_T5_PSS_SS_NS1_7vsmem_tE_param_7];
	ld.param.u64 	%rd46, [_ZN3cub18CUB_300001_SM_10006detail10merge_sort26DeviceMergeSortMergeKernelINS2_10policy_hubIN6thrust24THRUST_300001_SM_1000_NS12zip_iteratorIN4cuda3std3__45tupleIJNS6_6detail15normal_iteratorINS6_10device_ptrIiEEEESG_EEEEEE9Policy600ESI_NSD_INSE_IfEEEESI_SM_mNSA_4lessINSB_IJiiEEEEESO_fEEvbT2_T3_T4_PT6_PT7_T5_PSS_SS_NS1_7vsmem_tE_param_8];
	cvta.to.global.u64 	%rd1, %rd48;
	cvta.to.global.u64 	%rd2, %rd45;
	cvta.to.global.u64 	%rd3, %rd49;
	cvta.to.global.u64 	%rd4, %rd47;
	cvta.to.global.u64 	%rd5, %rd42;
	mov.u32 	%r531, %ctaid.x;
	mov.u32 	%r532, %nctaid.x;
	cvt.u64.u32 	%rd6, %r531;
	mul.wide.u32 	%rd7, %r531, 2048;
	mov.u32 	%r1, %tid.x;
	add.s32 	%r533, %r532, -1;
	setp.ge.u32 	%p37, %r531, %r533;
	@%p37 bra 	$L__BB10_131;
	ld.param.s8 	%rs6, [_ZN3cub18CUB_300001_SM_10006detail10merge_sort26DeviceMergeSortMergeKernelINS2_10policy_hubIN6thrust24THRUST_300001_SM_1000_NS12zip_iteratorIN4cuda3std3__45tupleIJNS6_6detail15normal_iteratorINS6_10device_ptrIiEEEESG_EEEEEE9Policy600ESI_NSD_INSE_IfEEEESI_SM_mNSA_4lessINSB_IJiiEEEEESO_fEEvbT2_T3_T4_PT6_PT7_T5_PSS_SS_NS1_7vsmem_tE_param_0];
	shl.b64 	%rd185, %rd6, 3;
	add.s64 	%rd186, %rd3, %rd185;
	ld.global.u64 	%rd8, [%rd186];
	ld.global.u64 	%rd187, [%rd186+8];
	neg.s64 	%rd188, %rd46;
	and.b64  	%rd189, %rd188, %rd6;
	shl.b64 	%rd9, %rd189, 11;
	shl.b64 	%rd190, %rd46, 10;
	and.b64  	%rd10, %rd190, -2048;
	sub.s64 	%rd191, %rd6, %rd189;
	shl.b64 	%rd192, %rd191, 11;
	sub.s64 	%rd193, %rd8, %rd9;
	sub.s64 	%rd194, %rd187, %rd9;
	sub.s64 	%rd195, %rd44, %rd9;
	max.u64 	%rd196, %rd195, %rd10;
	sub.s64 	%rd197, %rd196, %rd10;
	sub.s64 	%rd198, %rd192, %rd193;
	min.u64 	%rd11, %rd198, %rd197;
	setp.eq.s64 	%p222, %rd191, -1;
	selp.b64 	%rd199, 2047, 2048, %p222;
	add.s64 	%rd200, %rd199, %rd192;
	sub.s64 	%rd201, %rd200, %rd194;
	or.b64  	%rd202, %rd188, %rd6;
	setp.eq.s64 	%p223, %rd202, -1;
	min.u64 	%rd203, %rd10, %rd195;
	selp.b64 	%rd204, %rd203, %rd194, %p223;
	selp.b64 	%rd205, %rd10, %rd201, %p223;
	min.u64 	%rd206, %rd205, %rd197;
	sub.s64 	%rd12, %rd204, %rd193;
	cvt.u32.u64 	%r2, %rd12;
	cvt.u32.u64 	%r892, %rd206;
	cvt.u32.u64 	%r893, %rd11;
	sub.s32 	%r3, %r892, %r893;
	// begin inline asm
	griddepcontrol.wait;
	// end inline asm
	setp.eq.s16 	%p224, %rs6, 0;
	@%p224 bra 	$L__BB10_26;
	add.s64 	%rd207, %rd9, %rd10;
	add.s64 	%rd13, %rd207, %rd11;
	setp.ge.s32 	%p225, %r1, %r2;
	cvt.u64.u32 	%rd14, %r1;
	add.s64 	%rd208, %rd8, %rd14;
	shl.b64 	%rd209, %rd208, 2;
	add.s64 	%rd15, %rd5, %rd209;
	cvta.to.global.u64 	%rd16, %rd43;
	add.s64 	%rd17, %rd16, %rd209;
	@%p225 bra 	$L__BB10_4;
	ld.global.u32 	%r1291, [%rd15];
	ld.global.u32 	%r1290, [%rd17];
	bra.uni 	$L__BB10_5;
$L__BB10_4:
	sub.s32 	%r894, %r1, %r2;
	cvt.s64.s32 	%rd210, %r894;
	add.s64 	%rd211, %rd13, %rd210;
	shl.b64 	%rd212, %rd211, 2;
	add.s64 	%rd213, %rd5, %rd212;
	add.s64 	%rd214, %rd16, %rd212;
	ld.global.u32 	%r1291, [%rd213];
	ld.global.u32 	%r1290, [%rd214];
$L__BB10_5:
	add.s32 	%r895, %r1, 256;
	setp.lt.s32 	%p226, %r895, %r2;
	cvt.s64.s32 	%rd215, %rd12;
	sub.s64 	%rd216, %rd14, %rd215;
	add.s64 	%rd217, %rd13, %rd216;
	shl.b64 	%rd218, %rd217, 2;
	add.s64 	%rd18, %rd16, %rd218;
	add.s64 	%rd19, %rd5, %rd218;
	@%p226 bra 	$L__BB10_7;
	ld.global.u32 	%r1289, [%rd19+1024];
	ld.global.u32 	%r1288, [%rd18+1024];
	bra.uni 	$L__BB10_8;
$L__BB10_7:
	ld.global.u32 	%r1289, [%rd15+1024];
	ld.global.u32 	%r1288, [%rd17+1024];
$L__BB10_8:
	add.s32 	%r896, %r1, 512;
	setp.lt.s32 	%p227, %r896, %r2;
	@%p227 bra 	$L__BB10_10;
	ld.global.u32 	%r1287, [%rd19+2048];
	ld.global.u32 	%r1286, [%rd18+2048];
	bra.uni 	$L__BB10_11;
$L__BB10_10:
	ld.global.u32 	%r1287, [%rd15+2048];
	ld.global.u32 	%r1286, [%rd17+2048];
$L__BB10_11:
	add.s32 	%r897, %r1, 768;
	setp.lt.s32 	%p228, %r897, %r2;
	@%p228 bra 	$L__BB10_13;
	ld.global.u32 	%r1285, [%rd19+3072];
	ld.global.u32 	%r1284, [%rd18+3072];
	bra.uni 	$L__BB10_14;
$L__BB10_13:
	ld.global.u32 	%r1285, [%rd15+3072];
	ld.global.u32 	%r1284, [%rd17+3072];
$L__BB10_14:
	or.b32  	%r898, %r1, 1024;
	setp.lt.s32 	%p229, %r898, %r2;
	@%p229 bra 	$L__BB10_16;
	ld.global.u32 	%r1283, [%rd19+4096];
	ld.global.u32 	%r1282, [%rd18+4096];
	bra.uni 	$L__BB10_17;
$L__BB10_16:
	ld.global.u32 	%r1283, [%rd15+4096];
	ld.global.u32 	%r1282, [%rd17+4096];
$L__BB10_17:
	add.s32 	%r899, %r1, 1280;
	setp.lt.s32 	%p230, %r899, %r2;
	@%p230 bra 	$L__BB10_19;
	ld.global.u32 	%r1281, [%rd19+5120];
	ld.global.u32 	%r1280, [%rd18+5120];
	bra.uni 	$L__BB10_20;
$L__BB10_19:
	ld.global.u32 	%r1281, [%rd15+5120];
	ld.global.u32 	%r1280, [%rd17+5120];
$L__BB10_20:
	add.s32 	%r900, %r1, 1536;
	setp.lt.s32 	%p231, %r900, %r2;
	@%p231 bra 	$L__BB10_22;
	ld.global.u32 	%r1279, [%rd19+6144];
	ld.global.u32 	%r1278, [%rd18+6144];
	bra.uni 	$L__BB10_23;
$L__BB10_22:
	ld.global.u32 	%r1279, [%rd15+6144];
	ld.global.u32 	%r1278, [%rd17+6144];
$L__BB10_23:
	add.s32 	%r901, %r1, 1792;
	setp.lt.s32 	%p232, %r901, %r2;
	@%p232 bra 	$L__BB10_25;
	ld.global.u32 	%r1277, [%rd19+7168];
	ld.global.u32 	%r1276, [%rd18+7168];
	bra.uni 	$L__BB10_50;
$L__BB10_25:
	ld.global.u32 	%r1277, [%rd15+7168];
	ld.global.u32 	%r1276, [%rd17+7168];
	bra.uni 	$L__BB10_50;
$L__BB10_26:
	add.s64 	%rd219, %rd9, %rd10;
	add.s64 	%rd220, %rd219, %rd11;
	setp.ge.s32 	%p233, %r1, %r2;
	cvt.u64.u32 	%rd221, %r1;
	add.s64 	%rd222, %rd8, %rd221;
	shl.b64 	%rd223, %rd222, 3;
	add.s64 	%rd20, %rd2, %rd223;
	sub.s32 	%r902, %r1, %r2;
	cvt.s64.s32 	%rd224, %r902;
	add.s64 	%rd225, %rd220, %rd224;
	shl.b64 	%rd226, %rd225, 3;
	add.s64 	%rd21, %rd2, %rd226;
	@%p233 bra 	$L__BB10_28;
	ld.global.u32 	%r1291, [%rd20];
	ld.global.u32 	%r1290, [%rd20+4];
	bra.uni 	$L__BB10_29;
$L__BB10_28:
	ld.global.u32 	%r1291, [%rd21];
	ld.global.u32 	%r1290, [%rd21+4];
$L__BB10_29:
	add.s32 	%r903, %r1, 256;
	setp.lt.s32 	%p234, %r903, %r2;
	@%p234 bra 	$L__BB10_31;
	ld.global.u32 	%r1289, [%rd21+2048];
	ld.global.u32 	%r1288, [%rd21+2052];
	bra.uni 	$L__BB10_32;
$L__BB10_31:
	ld.global.u32 	%r1289, [%rd20+2048];
	ld.global.u32 	%r1288, [%rd20+2052];
$L__BB10_32:
	add.s32 	%r904, %r1, 512;
	setp.lt.s32 	%p235, %r904, %r2;
	@%p235 bra 	$L__BB10_34;
	ld.global.u32 	%r1287, [%rd21+4096];
	ld.global.u32 	%r1286, [%rd21+4100];
	bra.uni 	$L__BB10_35;
$L__BB10_34:
	ld.global.u32 	%r1287, [%rd20+4096];
	ld.global.u32 	%r1286, [%rd20+4100];
$L__BB10_35:
	add.s32 	%r905, %r1, 768;
	setp.lt.s32 	%p236, %r905, %r2;
	@%p236 bra 	$L__BB10_37;
	ld.global.u32 	%r1285, [%rd21+6144];
	ld.global.u32 	%r1284, [%rd21+6148];
	bra.uni 	$L__BB10_38;
$L__BB10_37:
	ld.global.u32 	%r1285, [%rd20+6144];
	ld.global.u32 	%r1284, [%rd20+6148];
$L__BB10_38:
	or.b32  	%r906, %r1, 1024;
	setp.lt.s32 	%p237, %r906, %r2;
	@%p237 bra 	$L__BB10_40;
	ld.global.u32 	%r1283, [%rd21+8192];
	ld.global.u32 	%r1282, [%rd21+8196];
	bra.uni 	$L__BB10_41;
$L__BB10_40:
	ld.global.u32 	%r1283, [%rd20+8192];
	ld.global.u32 	%r1282, [%rd20+8196];
$L__BB10_41:
	add.s32 	%r907, %r1, 1280;
	setp.lt.s32 	%p238, %r907, %r2;
	@%p238 bra 	$L__BB10_43;
	ld.global.u32 	%r1281, [%rd21+10240];
	ld.global.u32 	%r1280, [%rd21+10244];
	bra.uni 	$L__BB10_44;
$L__BB10_43:
	ld.global.u32 	%r1281, [%rd20+10240];
	ld.global.u32 	%r1280, [%rd20+10244];
$L__BB10_44:
	add.s32 	%r908, %r1, 1536;
	setp.lt.s32 	%p239, %r908, %r2;
	@%p239 bra 	$L__BB10_46;
	ld.global.u32 	%r1279, [%rd21+12288];
	ld.global.u32 	%r1278, [%rd21+12292];
	bra.uni 	$L__BB10_47;
$L__BB10_46:
	ld.global.u32 	%r1279, [%rd20+12288];
	ld.global.u32 	%r1278, [%rd20+12292];
$L__BB10_47:
	add.s32 	%r909, %r1, 1792;
	setp.lt.s32 	%p240, %r909, %r2;
	@%p240 bra 	$L__BB10_49;
	ld.global.u32 	%r1277, [%rd21+14336];
	ld.global.u32 	%r1276, [%rd21+14340];
	bra.uni 	$L__BB10_50;
$L__BB10_49:
	ld.global.u32 	%r1277, [%rd20+14336];
	ld.global.u32 	%r1276, [%rd20+14340];
$L__BB10_50:
	ld.param.s8 	%rs7, [_ZN3cub18CUB_300001_SM_10006detail10merge_sort26DeviceMergeSortMergeKernelINS2_10policy_hubIN6thrust24THRUST_300001_SM_1000_NS12zip_iteratorIN4cuda3std3__45tupleIJNS6_6detail15normal_iteratorINS6_10device_ptrIiEEEESG_EEEEEE9Policy600ESI_NSD_INSE_IfEEEESI_SM_mNSA_4lessINSB_IJiiEEEEESO_fEEvbT2_T3_T4_PT6_PT7_T5_PSS_SS_NS1_7vsmem_tE_param_0];
	setp.eq.s16 	%p241, %rs7, 0;
	shl.b32 	%r910, %r1, 3;
	mov.u32 	%r911, _ZZN3cub18CUB_300001_SM_10006detail10merge_sort26DeviceMergeSortMergeKernelINS2_10policy_hubIN6thrust24THRUST_300001_SM_1000_NS12zip_iteratorIN4cuda3std3__45tupleIJNS6_6detail15normal_iteratorINS6_10device_ptrIiEEEESG_EEEEEE9Policy600ESI_NSD_INSE_IfEEEESI_SM_mNSA_4lessINSB_IJiiEEEEESO_fEEvbT2_T3_T4_PT6_PT7_T5_PSS_SS_NS1_7vsmem_tEE19static_temp_storage;
	add.s32 	%r912, %r911, %r910;
	st.shared.v2.u32 	[%r912], {%r1291, %r1290};
	add.s32 	%r112, %r1, 256;
	st.shared.v2.u32 	[%r912+2048], {%r1289, %r1288};
	add.s32 	%r113, %r1, 512;
	st.shared.v2.u32 	[%r912+4096], {%r1287, %r1286};
	add.s32 	%r114, %r1, 768;
	st.shared.v2.u32 	[%r912+6144], {%r1285, %r1284};
	or.b32  	%r115, %r1, 1024;
	st.shared.v2.u32 	[%r912+8192], {%r1283, %r1282};
	add.s32 	%r116, %r1, 1280;
	st.shared.v2.u32 	[%r912+10240], {%r1281, %r1280};
	add.s32 	%r117, %r1, 1536;
	st.shared.v2.u32 	[%r912+12288], {%r1279, %r1278};
	add.s32 	%r118, %r1, 1792;
	st.shared.v2.u32 	[%r912+14336], {%r1277, %r1276};
	@%p241 bra 	$L__BB10_75;
	add.s64 	%rd227, %rd9, %rd10;
	add.s64 	%rd228, %rd227, %rd11;
	setp.ge.s32 	%p242, %r1, %r2;
	cvt.u64.u32 	%rd229, %r1;
	add.s64 	%rd230, %rd8, %rd229;
	shl.b64 	%rd231, %rd230, 2;
	add.s64 	%rd22, %rd4, %rd231;
	sub.s32 	%r913, %r1, %r2;
	cvt.s64.s32 	%rd232, %r913;
	add.s64 	%rd233, %rd228, %rd232;
	shl.b64 	%rd234, %rd233, 2;
	add.s64 	%rd23, %rd4, %rd234;
	@%p242 bra 	$L__BB10_53;
	ld.global.f32 	%f164, [%rd22];
	bra.uni 	$L__BB10_54;
$L__BB10_53:
	ld.global.f32 	%f164, [%rd23];
$L__BB10_54:
	setp.lt.s32 	%p243, %r112, %r2;
	@%p243 bra 	$L__BB10_56;
	ld.global.f32 	%f163, [%rd23+1024];
	bra.uni 	$L__BB10_57;
$L__BB10_56:
	ld.global.f32 	%f163, [%rd22+1024];
$L__BB10_57:
	setp.lt.s32 	%p244, %r113, %r2;
	@%p244 bra 	$L__BB10_59;
	ld.global.f32 	%f162, [%rd23+2048];
	bra.uni 	$L__BB10_60;
$L__BB10_59:
	ld.global.f32 	%f162, [%rd22+2048];
$L__BB10_60:
	setp.lt.s32 	%p245, %r114, %r2;
	@%p245 bra 	$L__BB10_62;
	ld.global.f32 	%f161, [%rd23+3072];
	bra.uni 	$L__BB10_63;
$L__BB10_62:
	ld.global.f32 	%f161, [%rd22+3072];
$L__BB10_63:
	setp.lt.s32 	%p246, %r115, %r2;
	@%p246 bra 	$L__BB10_65;
	ld.global.f32 	%f160, [%rd23+4096];
	bra.uni 	$L__BB10_66;
$L__BB10_65:
	ld.global.f32 	%f160, [%rd22+4096];
$L__BB10_66:
	setp.lt.s32 	%p247, %r116, %r2;
	@%p247 bra 	$L__BB10_68;
	ld.global.f32 	%f159, [%rd23+5120];
	bra.uni 	$L__BB10_69;
$L__BB10_68:
	ld.global.f32 	%f159, [%rd22+5120];
$L__BB10_69:
	setp.lt.s32 	%p248, %r117, %r2;
	@%p248 bra 	$L__BB10_71;
	ld.global.f32 	%f158, [%rd23+6144];
	bra.uni 	$L__BB10_72;
$L__BB10_71:
	ld.global.f32 	%f158, [%rd22+6144];
$L__BB10_72:
	setp.lt.s32 	%p249, %r118, %r2;
	@%p249 bra 	$L__BB10_74;
	ld.global.f32 	%f157, [%rd23+7168];
	bra.uni 	$L__BB10_76;
$L__BB10_74:
	ld.global.f32 	%f157, [%rd22+7168];
	bra.uni 	$L__BB10_76;
$L__BB10_75:
	add.s64 	%rd235, %rd9, %rd10;
	add.s64 	%rd236, %rd235, %rd11;
	setp.lt.s32 	%p250, %r1, %r2;
	sub.s32 	%r914, %r1, %r2;
	cvt.s64.s32 	%rd237, %r914;
	cvt.u64.u32 	%rd238, %r1;
	selp.b64 	%rd239, %rd8, %rd236, %p250;
	selp.b64 	%rd240, %rd238, %rd237, %p250;
	add.s64 	%rd241, %rd240, %rd239;
	shl.b64 	%rd242, %rd241, 2;
	add.s64 	%rd243, %rd1, %rd242;
	ld.global.f32 	%f164, [%rd243];
	setp.lt.s32 	%p251, %r112, %r2;
	sub.s32 	%r915, %r112, %r2;
	cvt.s64.s32 	%rd244, %r915;
	cvt.u64.u32 	%rd245, %r112;
	selp.b64 	%rd246, %rd8, %rd236, %p251;
	selp.b64 	%rd247, %rd245, %rd244, %p251;
	add.s64 	%rd248, %rd247, %rd246;
	shl.b64 	%rd249, %rd248, 2;
	add.s64 	%rd250, %rd1, %rd249;
	ld.global.f32 	%f163, [%rd250];
	setp.lt.s32 	%p252, %r113, %r2;
	sub.s32 	%r916, %r113, %r2;
	cvt.s64.s32 	%rd251, %r916;
	cvt.u64.u32 	%rd252, %r113;
	selp.b64 	%rd253, %rd8, %rd236, %p252;
	selp.b64 	%rd254, %rd252, %rd251, %p252;
	add.s64 	%rd255, %rd254, %rd253;
	shl.b64 	%rd256, %rd255, 2;
	add.s64 	%rd257, %rd1, %rd256;
	ld.global.f32 	%f162, [%rd257];
	setp.lt.s32 	%p253, %r114, %r2;
	sub.s32 	%r917, %r114, %r2;
	cvt.s64.s32 	%rd258, %r917;
	cvt.u64.u32 	%rd259, %r114;
	selp.b64 	%rd260, %rd8, %rd236, %p253;
	selp.b64 	%rd261, %rd259, %rd258, %p253;
	add.s64 	%rd262, %rd261, %rd260;
	shl.b64 	%rd263, %rd262, 2;
	add.s64 	%rd264, %rd1, %rd263;
	ld.global.f32 	%f161, [%rd264];
	setp.lt.s32 	%p254, %r115, %r2;
	sub.s32 	%r918, %r115, %r2;
	cvt.s64.s32 	%rd265, %r918;
	cvt.u64.u32 	%rd266, %r115;
	selp.b64 	%rd267, %rd8, %rd236, %p254;
	selp.b64 	%rd268, %rd266, %rd265, %p254;
	add.s64 	%rd269, %rd268, %rd267;
	shl.b64 	%rd270, %rd269, 2;
	add.s64 	%rd271, %rd1, %rd270;
	ld.global.f32 	%f160, [%rd271];
	setp.lt.s32 	%p255, %r116, %r2;
	sub.s32 	%r919, %r116, %r2;
	cvt.s64.s32 	%rd272, %r919;
	cvt.u64.u32 	%rd273, %r116;
	selp.b64 	%rd274, %rd8, %rd236, %p255;
	selp.b64 	%rd275, %rd273, %rd272, %p255;
	add.s64 	%rd276, %rd275, %rd274;
	shl.b64 	%rd277, %rd276, 2;
	add.s64 	%rd278, %rd1, %rd277;
	ld.global.f32 	%f159, [%rd278];
	setp.lt.s32 	%p256, %r117, %r2;
	sub.s32 	%r920, %r117, %r2;
	cvt.s64.s32 	%rd279, %r920;
	cvt.u64.u32 	%rd280, %r117;
	selp.b64 	%rd281, %rd8, %rd236, %p256;
	selp.b64 	%rd282, %rd280, %rd279, %p256;
	add.s64 	%rd283, %rd282, %rd281;
	shl.b64 	%rd284, %rd283, 2;
	add.s64 	%rd285, %rd1, %rd284;
	ld.global.f32 	%f158, [%rd285];
	setp.lt.s32 	%p257, %r118, %r2;
	sub.s32 	%r921, %r118, %r2;
	cvt.s64.s32 	%rd286, %r921;
	cvt.u64.u32 	%rd287, %r118;
	selp.b64 	%rd288, %rd8, %rd236, %p257;
	selp.b64 	%rd289, %rd287, %rd286, %p257;
	add.s64 	%rd290, %rd289, %rd288;
	shl.b64 	%rd291, %rd290, 2;
	add.s64 	%rd292, %rd1, %rd291;
	ld.global.f32 	%f157, [%rd292];
$L__BB10_76:
	bar.sync 	0;
	// begin inline asm
	griddepcontrol.launch_dependents;
	// end inline asm
	add.s32 	%r119, %r3, %r2;
	min.s32 	%r121, %r910, %r119;
	shl.b32 	%r922, %r2, 3;
	add.s32 	%r122, %r911, %r922;
	setp.lt.s32 	%p258, %r121, %r3;
	sub.s32 	%r924, %r121, %r3;
	selp.b32 	%r1294, 0, %r924, %p258;
	min.s32 	%r1292, %r121, %r2;
	setp.ge.s32 	%p259, %r1294, %r1292;
	@%p259 bra 	$L__BB10_80;
$L__BB10_77:
	sub.s32 	%r925, %r1292, %r1294;
	shr.u32 	%r926, %r925, 31;
	add.s32 	%r927, %r925, %r926;
	shr.s32 	%r928, %r927, 1;
	add.s32 	%r127, %r928, %r1294;
	shl.b32 	%r929, %r127, 3;
	add.s32 	%r128, %r911, %r929;
	ld.shared.u32 	%r129, [%r128];
	not.b32 	%r931, %r127;
	add.s32 	%r932, %r121, %r931;
	shl.b32 	%r933, %r932, 3;
	add.s32 	%r130, %r122, %r933;
	ld.shared.u32 	%r131, [%r130];
	setp.lt.s32 	%p261, %r131, %r129;
	mov.pred 	%p338, 0;
	@%p261 bra 	$L__BB10_79;
	ld.shared.u32 	%r934, [%r130+4];
	ld.shared.u32 	%r936, [%r128+4];
	setp.lt.s32 	%p262, %r129, %r131;
	setp.ge.s32 	%p263, %r934, %r936;
	or.pred  	%p338, %p262, %p263;
$L__BB10_79:
	add.s32 	%r938, %r127, 1;
	selp.b32 	%r1294, %r938, %r1294, %p338;
	selp.b32 	%r1292, %r1292, %r127, %p338;
	setp.lt.s32 	%p264, %r1294, %r1292;
	@%p264 bra 	$L__BB10_77;
$L__BB10_80:
	sub.s32 	%r939, %r121, %r1294;
	add.s32 	%r135, %r939, %r2;
	shl.b32 	%r940, %r939, 3;
	add.s32 	%r136, %r122, %r940;
	ld.shared.v2.u32 	{%r1295, %r1296}, [%r136];
	shl.b32 	%r941, %r1294, 3;
	add.s32 	%r139, %r911, %r941;
	ld.shared.v2.u32 	{%r1301, %r1302}, [%r139];
	setp.ge.s32 	%p266, %r135, %r119;
	mov.pred 	%p339, 0;
	@%p266 bra 	$L__BB10_83;
	setp.ge.s32 	%p268, %r1294, %r2;
	setp.lt.s32 	%p269, %r1295, %r1301;
	or.pred  	%p270, %p268, %p269;
	mov.pred 	%p339, -1;
	@%p270 bra 	$L__BB10_83;
	setp.ge.s32 	%p271, %r1301, %r1295;
	setp.lt.s32 	%p272, %r1296, %r1302;
	and.pred  	%p339, %p271, %p272;
$L__BB10_83:
	selp.b32 	%r142, %r1295, %r1301, %p339;
	selp.b32 	%r143, %r1296, %r1302, %p339;
	selp.u32 	%r943, 1, 0, %p339;
	add.s32 	%r144, %r135, %r943;
	not.pred 	%p273, %p339;
	selp.u32 	%r944, 1, 0, %p273;
	add.s32 	%r145, %r1294, %r944;
	selp.b32 	%r146, %r135, %r1294, %p339;
	@%p273 bra 	$L__BB10_85;
	ld.shared.v2.u32 	{%r1295, %r1296}, [%r136+8];
	bra.uni 	$L__BB10_86;
$L__BB10_85:
	ld.shared.v2.u32 	{%r1301, %r1302}, [%r139+8];
$L__BB10_86:
	setp.ge.s32 	%p275, %r144, %r119;
	mov.pred 	%p340, 0;
	@%p275 bra 	$L__BB10_89;
	setp.ge.s32 	%p277, %r145, %r2;
	setp.lt.s32 	%p278, %r1295, %r1301;
	or.pred  	%p279, %p277, %p278;
	mov.pred 	%p340, -1;
	@%p279 bra 	$L__BB10_89;
	setp.ge.s32 	%p280, %r1301, %r1295;
	setp.lt.s32 	%p281, %r1296, %r1302;
	and.pred  	%p340, %p280, %p281;
$L__BB10_89:
	selp.b32 	%r155, %r1295, %r1301, %p340;
	selp.b32 	%r156, %r1296, %r1302, %p340;
	selp.u32 	%r945, 1, 0, %p340;
	add.s32 	%r157, %r144, %r945;
	not.pred 	%p282, %p340;
	selp.u32 	%r946, 1, 0, %p282;
	add.s32 	%r158, %r145, %r946;
	selp.b32 	%r159, %r144, %r145, %p340;
	@%p340 bra 	$L__BB10_91;
	shl.b32 	%r947, %r158, 3;
	add.s32 	%r949, %r911, %r947;
	ld.shared.v2.u32 	{%r1301, %r1302}, [%r949];
	bra.uni 	$L__BB10_92;
$L__BB10_91:
	shl.b32 	%r950, %r157, 3;
	add.s32 	%r952, %r911, %r950;
	ld.shared.v2.u32 	{%r1295, %r1296}, [%r952];
$L__BB10_92:
	setp.ge.s32 	%p284, %r157, %r119;
	mov.pred 	%p341, 0;
	@%p284 bra 	$L__BB10_95;
	setp.ge.s32 	%p286, %r158, %r2;
	setp.lt.s32 	%p287, %r1295, %r1301;
	or.pred  	%p288, %p286, %p287;
	mov.pred 	%p341, -1;
	@%p288 bra 	$L__BB10_95;
	setp.ge.s32 	%p289, %r1301, %r1295;
	setp.lt.s32 	%p290, %r1296, %r1302;
	and.pred  	%p341, %p289, %p290;
$L__BB10_95:
	selp.b32 	%r168, %r1295, %r1301, %p341;
	selp.b32 	%r169, %r1296, %r1302, %p341;
	selp.u32 	%r953, 1, 0, %p341;
	add.s32 	%r170, %r157, %r953;
	not.pred 	%p291, %p341;
	selp.u32 	%r954, 1, 0, %p291;
	add.s32 	%r171, %r158, %r954;
	selp.b32 	%r172, %r157, %r158, %p341;
	@%p341 bra 	$L__BB10_97;
	shl.b32 	%r955, %r171, 3;
	add.s32 	%r957, %r911, %r955;
	ld.shared.v2.u32 	{%r1301, %r1302}, [%r957];
	bra.uni 	$L__BB10_98;
$L__BB10_97:
	shl.b32 	%r958, %r170, 3;
	add.s32 	%r960, %r911, %r958;
	ld.shared.v2.u32 	{%r1295, %r1296}, [%r960];
$L__BB10_98:
	setp.ge.s32 	%p293, %r170, %r119;
	mov.pred 	%p342, 0;
	@%p293 bra 	$L__BB10_101;
	setp.ge.s32 	%p295, %r171, %r2;
	setp.lt.s32 	%p296, %r1295, %r1301;
	or.pred  	%p297, %p295, %p296;
	mov.pred 	%p342, -1;
	@%p297 bra 	$L__BB10_101;
	setp.ge.s32 	%p298, %r1301, %r1295;
	setp.lt.s32 	%p299, %r1296, %r1302;
	and.pred  	%p342, %p298, %p299;
$L__BB10_101:
	selp.b32 	%r181, %r1295, %r1301, %p342;
	selp.b32 	%r182, %r1296, %r1302, %p342;
	selp.u32 	%r961, 1, 0, %p342;
	add.s32 	%r183, %r170, %r961;
	not.pred 	%p300, %p342;
	selp.u32 	%r962, 1, 0, %p300;
	add.s32 	%r184, %r171, %r962;
	selp.b32 	%r185, %r170, %r171, %p342;
	@%p342 bra 	$L__BB10_103;
	shl.b32 	%r963, %r184, 3;
	add.s32 	%r965, %r911, %r963;
	ld.shared.v2.u32 	{%r1301, %r1302}, [%r965];
	bra.uni 	$L__BB10_104;
$L__BB10_103:
	shl.b32 	%r966, %r183, 3;
	add.s32 	%r968, %r911, %r966;
	ld.shared.v2.u32 	{%r1295, %r1296}, [%r968];
$L__BB10_104:
	setp.ge.s32 	%p302, %r183, %r119;
	mov.pred 	%p343, 0;
	@%p302 bra 	$L__BB10_107;
	setp.ge.s32 	%p304, %r184, %r2;
	setp.lt.s32 	%p305, %r1295, %r1301;
	or.pred  	%p306, %p304, %p305;
	mov.pred 	%p343, -1;
	@%p306 bra 	$L__BB10_107;
	setp.ge.s32 	%p307, %r1301, %r1295;
	setp.lt.s32 	%p308, %r1296, %r1302;
	and.pred  	%p343, %p307, %p308;
$L__BB10_107:
	selp.b32 	%r194, %r1295, %r1301, %p343;
	selp.b32 	%r195, %r1296, %r1302, %p343;
	selp.u32 	%r969, 1, 0, %p343;
	add.s32 	%r196, %r183, %r969;
	not.pred 	%p309, %p343;
	selp.u32 	%r970, 1, 0, %p309;
	add.s32 	%r197, %r184, %r970;
	selp.b32 	%r198, %r183, %r184, %p343;
	@%p343 bra 	$L__BB10_109;
	shl.b32 	%r971, %r197, 3;
	add.s32 	%r973, %r911, %r971;
	ld.shared.v2.u32 	{%r1301, %r1302}, [%r973];
	bra.uni 	$L__BB10_110;
$L__BB10_109:
	shl.b32 	%r974, %r196, 3;
	add.s32 	%r976, %r911, %r974;
	ld.shared.v2.u32 	{%r1295, %r1296}, [%r976];
$L__BB10_110:
	setp.ge.s32 	%p311, %r196, %r119;
	mov.pred 	%p344, 0;
	@%p311 bra 	$L__BB10_113;
	setp.ge.s32 	%p313, %r197, %r2;
	setp.lt.s32 	%p314, %r1295, %r1301;
	or.pred  	%p315, %p313, %p314;
	mov.pred 	%p344, -1;
	@%p315 bra 	$L__BB10_113;
	setp.ge.s32 	%p316, %r1301, %r1295;
	setp.lt.s32 	%p317, %r1296, %r1302;
	and.pred  	%p344, %p316, %p317;
$L__BB10_113:
	selp.b32 	%r207, %r1295, %r1301, %p344;
	selp.b32 	%r208, %r1296, %r1302, %p344;
	selp.u32 	%r977, 1, 0, %p344;
	add.s32 	%r209, %r196, %r977;
	not.pred 	%p318, %p344;
	selp.u32 	%r978, 1, 0, %p318;
	add.s32 	%r210, %r197, %r978;
	selp.b32 	%r211, %r196, %r197, %p344;
	@%p344 bra 	$L__BB10_115;
	shl.b32 	%r979, %r210, 3;
	mov.u32 	%r980, _ZZN3cub18CUB_300001_SM_10006detail10merge_sort26DeviceMergeSortMergeKernelINS2_10policy_hubIN6thrust24THRUST_300001_SM_1000_NS12zip_iteratorIN4cuda3std3__45tupleIJNS6_6detail15normal_iteratorINS6_10device_ptrIiEEEESG_EEEEEE9Policy600ESI_NSD_INSE_IfEEEESI_SM_mNSA_4lessINSB_IJiiEEEEESO_fEEvbT2_T3_T4_PT6_PT7_T5_PSS_SS_NS1_7vsmem_tEE19static_temp_storage;
	add.s32 	%r981, %r980, %r979;
	ld.shared.v2.u32 	{%r1301, %r1302}, [%r981];
	bra.uni 	$L__BB10_116;
$L__BB10_115:
	shl.b32 	%r982, %r209, 3;
	mov.u32 	%r983, _ZZN3cub18CUB_300001_SM_10006detail10merge_sort26DeviceMergeSortMergeKernelINS2_10policy_hubIN6thrust24THRUST_300001_SM_1000_NS12zip_iteratorIN4cuda3std3__45tupleIJNS6_6detail15normal_iteratorINS6_10device_ptrIiEEEESG_EEEEEE9Policy600ESI_NSD_INSE_IfEEEESI_SM_mNSA_4lessINSB_IJiiEEEEESO_fEEvbT2_T3_T4_PT6_PT7_T5_PSS_SS_NS1_7vsmem_tEE19static_temp_storage;
	add.s32 	%r984, %r983, %r982;
	ld.shared.v2.u32 	{%r1295, %r1296}, [%r984];
$L__BB10_116:
	setp.ge.s32 	%p320, %r209, %r119;
	mov.pred 	%p345, 0;
	@%p320 bra 	$L__BB10_119;
	setp.ge.s32 	%p322, %r210, %r2;
	setp.lt.s32 	%p323, %r1295, %r1301;
	or.pred  	%p324, %p322, %p323;
	mov.pred 	%p345, -1;
	@%p324 bra 	$L__BB10_119;
	setp.ge.s32 	%p325, %r1301, %r1295;
	setp.lt.s32 	%p326, %r1296, %r1302;
	and.pred  	%p345, %p325, %p326;
$L__BB10_119:
	selp.b32 	%r220, %r1295, %r1301, %p345;
	selp.b32 	%r221, %r1296, %r1302, %p345;
	selp.u32 	%r985, 1, 0, %p345;
	add.s32 	%r222, %r209, %r985;
	not.pred 	%p327, %p345;
	selp.u32 	%r986, 1, 0, %p327;
	add.s32 	%r223, %r210, %r986;
	selp.b32 	%r224, %r209, %r210, %p345;
	@%p345 bra 	$L__BB10_121;
	shl.b32 	%r987, %r223, 3;
	mov.u32 	%r988, _ZZN3cub18CUB_300001_SM_10006detail10merge_sort26DeviceMergeSortMergeKernelINS2_10policy_hubIN6thrust24THRUST_300001_SM_1000_NS12zip_iteratorIN4cuda3std3__45tupleIJNS6_6detail15normal_iteratorINS6_10device_ptrIiEEEESG_EEEEEE9Policy600ESI_NSD_INSE_IfEEEESI_SM_mNSA_4lessINSB_IJiiEEEEESO_fEEvbT2_T3_T4_PT6_PT7_T5_PSS_SS_NS1_7vsmem_tEE19static_temp_storage;
	add.s32 	%r989, %r988, %r987;
	ld.shared.v2.u32 	{%r1301, %r1302}, [%r989];
	bra.uni 	$L__BB10_122;
$L__BB10_121:
	shl.b32 	%r990, %r222, 3;
	mov.u32 	%r991, _ZZN3cub18CUB_300001_SM_10006detail10merge_sort26DeviceMergeSortMergeKernelINS2_10policy_hubIN6thrust24THRUST_300001_SM_1000_NS12zip_iteratorIN4cuda3std3__45tupleIJNS6_6detail15normal_iteratorINS6_10device_ptrIiEEEESG_EEEEEE9Policy600ESI_NSD_INSE_IfEEEESI_SM_mNSA_4lessINSB_IJiiEEEEESO_fEEvbT2_T3_T4_PT6_PT7_T5_PSS_SS_NS1_7vsmem_tEE19static_temp_storage;
	add.s32 	%r992, %r991, %r990;
	ld.shared.v2.u32 	{%r1295, %r1296}, [%r992];
$L__BB10_122:
	setp.ge.s32 	%p329, %r222, %r119;
	mov.pred 	%p346, 0;
	@%p329 bra 	$L__BB10_125;
	setp.ge.s32 	%p331, %r223, %r2;
	setp.lt.s32 	%p332, %r1295, %r1301;
	or.pred  	%p333, %p331, %p332;
	mov.pred 	%p346, -1;
	@%p333 bra 	$L__BB10_125;
	setp.ge.s32 	%p334, %r1301, %r1295;
	setp.lt.s32 	%p335, %r1296, %r1302;
	and.pred  	%p346, %p334, %p335;
$L__BB10_125:
	ld.param.s8 	%rs8, [_ZN3cub18CUB_300001_SM_10006detail10merge_sort26DeviceMergeSortMergeKernelINS2_10policy_hubIN6thrust24THRUST_300001_SM_1000_NS12zip_iteratorIN4cuda3std3__45tupleIJNS6_6detail15normal_iteratorINS6_10device_ptrIiEEEESG_EEEEEE9Policy600ESI_NSD_INSE_IfEEEESI_SM_mNSA_4lessINSB_IJiiEEEEESO_fEEvbT2_T3_T4_PT6_PT7_T5_PSS_SS_NS1_7vsmem_tE_param_0];
	setp.eq.s16 	%p336, %rs8, 0;
	selp.b32 	%r233, %r1295, %r1301, %p346;
	selp.b32 	%r234, %r1296, %r1302, %p346;
	selp.b32 	%r235, %r222, %r223, %p346;
	bar.sync 	0;
	@%p336 bra 	$L__BB10_127;
	ld.param.u64 	%rd318, [_ZN3cub18CUB_300001_SM_10006detail10merge_sort26DeviceMergeSortMergeKernelINS2_10policy_hubIN6thrust24THRUST_300001_SM_1000_NS12zip_iteratorIN4cuda3std3__45tupleIJNS6_6detail15normal_iteratorINS6_10device_ptrIiEEEESG_EEEEEE9Policy600ESI_NSD_INSE_IfEEEESI_SM_mNSA_4lessINSB_IJiiEEEEESO_fEEvbT2_T3_T4_PT6_PT7_T5_PSS_SS_NS1_7vsmem_tE_param_4];
	// begin inline asm
	mov.u32 %r993, %laneid;
	// end inline asm
	and.b32  	%r994, %r910, 7936;
	shl.b32 	%r995, %r993, 3;
	add.s32 	%r996, %r995, %r994;
	shr.s32 	%r997, %r996, 5;
	add.s32 	%r998, %r997, %r996;
	shl.b32 	%r999, %r998, 3;
	mov.u32 	%r1000, _ZZN3cub18CUB_300001_SM_10006detail10merge_sort26DeviceMergeSortMergeKernelINS2_10policy_hubIN6thrust24THRUST_300001_SM_1000_NS12zip_iteratorIN4cuda3std3__45tupleIJNS6_6detail15normal_iteratorINS6_10device_ptrIiEEEESG_EEEEEE9Policy600ESI_NSD_INSE_IfEEEESI_SM_mNSA_4lessINSB_IJiiEEEEESO_fEEvbT2_T3_T4_PT6_PT7_T5_PSS_SS_NS1_7vsmem_tEE19static_temp_storage;
	add.s32 	%r1001, %r1000, %r999;
	st.shared.v2.u32 	[%r1001], {%r142, %r143};
	st.shared.v2.u32 	[%r1001+8], {%r155, %r156};
	st.shared.v2.u32 	[%r1001+16], {%r168, %r169};
	st.shared.v2.u32 	[%r1001+24], {%r181, %r182};
	st.shared.v2.u32 	[%r1001+32], {%r194, %r195};
	st.shared.v2.u32 	[%r1001+40], {%r207, %r208};
	st.shared.v2.u32 	[%r1001+48], {%r220, %r221};
	st.shared.v2.u32 	[%r1001+56], {%r233, %r234};
	bar.warp.sync 	-1;
	mad.lo.s32 	%r1002, %r993, -7, %r996;
	shr.s32 	%r1003, %r1002, 5;
	add.s32 	%r1004, %r1003, %r1002;
	shl.b32 	%r1005, %r1004, 3;
	add.s32 	%r1006, %r1000, %r1005;
	ld.shared.v2.u32 	{%r1007, %r1008}, [%r1006];
	add.s32 	%r1009, %r1002, 32;
	shr.s32 	%r1010, %r1009, 5;
	add.s32 	%r1011, %r1010, %r1002;
	shl.b32 	%r1012, %r1011, 3;
	add.s32 	%r1013, %r1000, %r1012;
	ld.shared.v2.u32 	{%r1014, %r1015}, [%r1013+256];
	add.s32 	%r1016, %r1002, 64;
	shr.s32 	%r1017, %r1016, 5;
	add.s32 	%r1018, %r1017, %r1002;
	shl.b32 	%r1019, %r1018, 3;
	add.s32 	%r1020, %r1000, %r1019;
	ld.shared.v2.u32 	{%r1021, %r1022}, [%r1020+512];
	add.s32 	%r1023, %r1002, 96;
	shr.s32 	%r1024, %r1023, 5;
	add.s32 	%r1025, %r1024, %r1002;
	shl.b32 	%r1026, %r1025, 3;
	add.s32 	%r1027, %r1000, %r1026;
	ld.shared.v2.u32 	{%r1028, %r1029}, [%r1027+768];
	add.s32 	%r1030, %r1002, 128;
	shr.s32 	%r1031, %r1030, 5;
	add.s32 	%r1032, %r1031, %r1002;
	shl.b32 	%r1033, %r1032, 3;
	add.s32 	%r1034, %r1000, %r1033;
	ld.shared.v2.u32 	{%r1035, %r1036}, [%r1034+1024];
	add.s32 	%r1037, %r1002, 160;
	shr.s32 	%r1038, %r1037, 5;
	add.s32 	%r1039, %r1038, %r1002;
	shl.b32 	%r1040, %r1039, 3;
	add.s32 	%r1041, %r1000, %r1040;
	ld.shared.v2.u32 	{%r1042, %r1043}, [%r1041+1280];
	add.s32 	%r1044, %r1002, 192;
	shr.s32 	%r1045, %r1044, 5;
	add.s32 	%r1046, %r1045, %r1002;
	shl.b32 	%r1047, %r1046, 3;
	add.s32 	%r1048, %r1000, %r1047;
	ld.shared.v2.u32 	{%r1049, %r1050}, [%r1048+1536];
	add.s32 	%r1051, %r1002, 224;
	shr.s32 	%r1052, %r1051, 5;
	add.s32 	%r1053, %r1052, %r1002;
	shl.b32 	%r1054, %r1053, 3;
	add.s32 	%r1055, %r1000, %r1054;
	ld.shared.v2.u32 	{%r1056, %r1057}, [%r1055+1792];
	and.b32  	%r1058, %r1, 31;
	or.b32  	%r1059, %r994, %r1058;
	cvt.u64.u32 	%rd293, %r1059;
	add.s64 	%rd294, %rd7, %rd293;
	cvta.to.global.u64 	%rd295, %rd318;
	shl.b64 	%rd296, %rd294, 3;
	add.s64 	%rd297, %rd295, %rd296;
	st.global.u32 	[%rd297], %r1007;
	st.global.u32 	[%rd297+4], %r1008;
	st.global.u32 	[%rd297+256], %r1014;
	st.global.u32 	[%rd297+260], %r1015;
	st.global.u32 	[%rd297+512], %r1021;
	st.global.u32 	[%rd297+516], %r1022;
	st.global.u32 	[%rd297+768], %r1028;
	st.global.u32 	[%rd297+772], %r1029;
	st.global.u32 	[%rd297+1024], %r1035;
	st.global.u32 	[%rd297+1028], %r1036;
	st.global.u32 	[%rd297+1280], %r1042;
	st.global.u32 	[%rd297+1284], %r1043;
	st.global.u32 	[%rd297+1536], %r1049;
	st.global.u32 	[%rd297+1540], %r1050;
	st.global.u32 	[%rd297+1792], %r1056;
	st.global.u32 	[%rd297+1796], %r1057;
	bra.uni 	$L__BB10_128;
$L__BB10_127:
	// begin inline asm
	mov.u32 %r1060, %laneid;
	// end inline asm
	and.b32  	%r1061, %r910, 7936;
	shl.b32 	%r1062, %r1060, 3;
	add.s32 	%r1063, %r1062, %r1061;
	shr.s32 	%r1064, %r1063, 5;
	add.s32 	%r1065, %r1064, %r1063;
	shl.b32 	%r1066, %r1065, 3;
	mov.u32 	%r1067, _ZZN3cub18CUB_300001_SM_10006detail10merge_sort26DeviceMergeSortMergeKernelINS2_10policy_hubIN6thrust24THRUST_300001_SM_1000_NS12zip_iteratorIN4cuda3std3__45tupleIJNS6_6detail15normal_iteratorINS6_10device_ptrIiEEEESG_EEEEEE9Policy600ESI_NSD_INSE_IfEEEESI_SM_mNSA_4lessINSB_IJiiEEEEESO_fEEvbT2_T3_T4_PT6_PT7_T5_PSS_SS_NS1_7vsmem_tEE19static_temp_storage;
	add.s32 	%r1068, %r1067, %r1066;
	st.shared.v2.u32 	[%r1068], {%r142, %r143};
	st.shared.v2.u32 	[%r1068+8], {%r155, %r156};
	st.shared.v2.u32 	[%r1068+16], {%r168, %r169};
	st.shared.v2.u32 	[%r1068+24], {%r181, %r182};
	st.shared.v2.u32 	[%r1068+32], {%r194, %r195};
	st.shared.v2.u32 	[%r1068+40], {%r207, %r208};
	st.shared.v2.u32 	[%r1068+48], {%r220, %r221};
	st.shared.v2.u32 	[%r1068+56], {%r233, %r234};
	bar.warp.sync 	-1;
	mad.lo.s32 	%r1069, %r1060, -7, %r1063;
	shr.s32 	%r1070, %r1069, 5;
	add.s32 	%r1071, %r1070, %r1069;
	shl.b32 	%r1072, %r1071, 3;
	add.s32 	%r1073, %r1067, %r1072;
	ld.shared.v2.u32 	{%r1074, %r1075}, [%r1073];
	add.s32 	%r1076, %r1069, 32;
	shr.s32 	%r1077, %r1076, 5;
	add.s32 	%r1078, %r1077, %r1069;
	shl.b32 	%r1079, %r1078, 3;
	add.s32 	%r1080, %r1067, %r1079;
	ld.shared.v2.u32 	{%r1081, %r1082}, [%r1080+256];
	add.s32 	%r1083, %r1069, 64;
	shr.s32 	%r1084, %r1083, 5;
	add.s32 	%r1085, %r1084, %r1069;
	shl.b32 	%r1086, %r1085, 3;
	add.s32 	%r1087, %r1067, %r1086;
	ld.shared.v2.u32 	{%r1088, %r1089}, [%r1087+512];
	add.s32 	%r1090, %r1069, 96;
	shr.s32 	%r1091, %r1090, 5;
	add.s32 	%r1092, %r1091, %r1069;
	shl.b32 	%r1093, %r1092, 3;
	add.s32 	%r1094, %r1067, %r1093;
	ld.shared.v2.u32 	{%r1095, %r1096}, [%r1094+768];
	add.s32 	%r1097, %r1069, 128;
	shr.s32 	%r1098, %r1097, 5;
	add.s32 	%r1099, %r1098, %r1069;
	shl.b32 	%r1100, %r1099, 3;
	add.s32 	%r1101, %r1067, %r1100;
	ld.shared.v2.u32 	{%r1102, %r1103}, [%r1101+1024];
	add.s32 	%r1104, %r1069, 160;
	shr.s32 	%r1105, %r1104, 5;
	add.s32 	%r1106, %r1105, %r1069;
	shl.b32 	%r1107, %r1106, 3;
	add.s32 	%r1108, %r1067, %r1107;
	ld.shared.v2.u32 	{%r1109, %r1110}, [%r1108+1280];
	add.s32 	%r1111, %r1069, 192;
	shr.s32 	%r1112, %r1111, 5;
	add.s32 	%r1113, %r1112, %r1069;
	shl.b32 	%r1114, %r1113, 3;
	add.s32 	%r1115, %r1067, %r1114;
	ld.shared.v2.u32 	{%r1116, %r1117}, [%r1115+1536];
	add.s32 	%r1118, %r1069, 224;
	shr.s32 	%r1119, %r1118, 5;
	add.s32 	%r1120, %r1119, %r1069;
	shl.b32 	%r1121, %r1120, 3;
	add.s32 	%r1122, %r1067, %r1121;
	ld.shared.v2.u32 	{%r1123, %r1124}, [%r1122+1792];
	and.b32  	%r1125, %r1, 31;
	cvt.u64.u32 	%rd298, %r1061;
	cvt.u64.u32 	%rd299, %r1125;
	add.s64 	%rd300, %rd7, %rd299;
	add.s64 	%rd301, %rd300, %rd298;
	cvta.to.global.u64 	%rd302, %rd42;
	shl.b64 	%rd303, %rd301, 2;
	add.s64 	%rd304, %rd302, %rd303;
	cvta.to.global.u64 	%rd305, %rd43;
	add.s64 	%rd306, %rd305, %rd303;
	st.global.u32 	[%rd304], %r1074;
	st.global.u32 	[%rd306], %r1075;
	st.global.u32 	[%rd304+128], %r1081;
	st.global.u32 	[%rd306+128], %r1082;
	st.global.u32 	[%rd304+256], %r1088;
	st.global.u32 	[%rd306+256], %r1089;
	st.global.u32 	[%rd304+384], %r1095;
	st.global.u32 	[%rd306+384], %r1096;
	st.global.u32 	[%rd304+512], %r1102;
	st.global.u32 	[%rd306+512], %r1103;
	st.global.u32 	[%rd304+640], %r1109;
	st.global.u32 	[%rd306+640], %r1110;
	st.global.u32 	[%rd304+768], %r1116;
	st.global.u32 	[%rd306+768], %r1117;
	st.global.u32 	[%rd304+896], %r1123;
	st.global.u32 	[%rd306+896], %r1124;
$L__BB10_128:
	ld.param.s8 	%rs9, [_ZN3cub18CUB_300001_SM_10006detail10merge_sort26DeviceMergeSortMergeKernelINS2_10policy_hubIN6thrust24THRUST_300001_SM_1000_NS12zip_iteratorIN4cuda3std3__45tupleIJNS6_6detail15normal_iteratorINS6_10device_ptrIiEEEESG_EEEEEE9Policy600ESI_NSD_INSE_IfEEEESI_SM_mNSA_4lessINSB_IJiiEEEEESO_fEEvbT2_T3_T4_PT6_PT7_T5_PSS_SS_NS1_7vsmem_tE_param_0];
	setp.eq.s16 	%p337, %rs9, 0;
	bar.sync 	0;
	shl.b32 	%r1126, %r1, 3;
	mov.u32 	%r1127, _ZZN3cub18CUB_300001_SM_10006detail10merge_sort26DeviceMergeSortMergeKernelINS2_10policy_hubIN6thrust24THRUST_300001_SM_1000_NS12zip_iteratorIN4cuda3std3__45tupleIJNS6_6detail15normal_iteratorINS6_10device_ptrIiEEEESG_EEEEEE9Policy600ESI_NSD_INSE_IfEEEESI_SM_mNSA_4lessINSB_IJiiEEEEESO_fEEvbT2_T3_T4_PT6_PT7_T5_PSS_SS_NS1_7vsmem_tEE19static_temp_storage;
	add.s32 	%r1128, %r1127, %r1126;
	shl.b32 	%r1129, %r1, 2;
	sub.s32 	%r1130, %r1128, %r1129;
	st.shared.f32 	[%r1130], %f164;
	st.shared.f32 	[%r1130+1024], %f163;
	st.shared.f32 	[%r1130+2048], %f162;
	st.shared.f32 	[%r1130+3072], %f161;
	st.shared.f32 	[%r1130+4096], %f160;
	st.shared.f32 	[%r1130+5120], %f159;
	st.shared.f32 	[%r1130+6144], %f158;
	st.shared.f32 	[%r1130+7168], %f157;
	bar.sync 	0;
	shl.b32 	%r1131, %r146, 2;
	add.s32 	%r1132, %r1127, %r1131;
	ld.shared.f32 	%f40, [%r1132];
	shl.b32 	%r1133, %r159, 2;
	add.s32 	%r1134, %r1127, %r1133;
	ld.shared.f32 	%f41, [%r1134];
	shl.b32 	%r1135, %r172, 2;
	add.s32 	%r1136, %r1127, %r1135;
	ld.shared.f32 	%f42, [%r1136];
	shl.b32 	%r1137, %r185, 2;
	add.s32 	%r1138, %r1127, %r1137;
	ld.shared.f32 	%f43, [%r1138];
	shl.b32 	%r1139, %r198, 2;
	add.s32 	%r1140, %r1127, %r1139;
	ld.shared.f32 	%f44, [%r1140];
	shl.b32 	%r1141, %r211, 2;
	add.s32 	%r1142, %r1127, %r1141;
	ld.shared.f32 	%f45, [%r1142];
	shl.b32 	%r1143, %r224, 2;
	add.s32 	%r1144, %r1127, %r1143;
	ld.shared.f32 	%f46, [%r1144];
	shl.b32 	%r1145, %r235, 2;
	add.s32 	%r1146, %r1127, %r1145;
	ld.shared.f32 	%f47, [%r1146];
	bar.sync 	0;
	@%p337 bra 	$L__BB10_130;
	// begin inline asm
	mov.u32 %r1147, %laneid;
	// end inline asm
	and.b32  	%r1148, %r910, 7936;
	shl.b32 	%r1149, %r1147, 3;
	add.s32 	%r1150, %r1149, %r1148;
	shr.s32 	%r1151, %r1150, 5;
	add.s32 	%r1152, %r1151, %r1150;
	shl.b32 	%r1153, %r1152, 2;
	add.s32 	%r1155, %r1127, %r1153;
	st.shared.f32 	[%r1155], %f40;
	st.shared.f32 	[%r1155+4], %f41;
	st.shared.f32 	[%r1155+8], %f42;
	st.shared.f32 	[%r1155+12], %f43;
	st.shared.f32 	[%r1155+16], %f44;
	st.shared.f32 	[%r1155+20], %f45;
	st.shared.f32 	[%r1155+24], %f46;
	st.shared.f32 	[%r1155+28], %f47;
	bar.warp.sync 	-1;
	mad.lo.s32 	%r1156, %r1147, -7, %r1150;
	shr.s32 	%r1157, %r1156, 5;
	add.s32 	%r1158, %r1157, %r1156;
	shl.b32 	%r1159, %r1158, 2;
	add.s32 	%r1160, %r1127, %r1159;
	ld.shared.f32 	%f134, [%r1160];
	add.s32 	%r1161, %r1156, 32;
	shr.s32 	%r1162, %r1161, 5;
	add.s32 	%r1163, %r1162, %r1156;
	shl.b32 	%r1164, %r1163, 2;
	add.s32 	%r1165, %r1127, %r1164;
	ld.shared.f32 	%f135, [%r1165+128];
	add.s32 	%r1166, %r1156, 64;
	shr.s32 	%r1167, %r1166, 5;
	add.s32 	%r1168, %r1167, %r1156;
	shl.b32 	%r1169, %r1168, 2;
	add.s32 	%r1170, %r1127, %r1169;
	ld.shared.f32 	%f136, [%r1170+256];
	add.s32 	%r1171, %r1156, 96;
	shr.s32 	%r1172, %r1171, 5;
	add.s32 	%r1173, %r1172, %r1156;
	shl.b32 	%r1174, %r1173, 2;
	add.s32 	%r1175, %r1127, %r1174;
	ld.shared.f32 	%f137, [%r1175+384];
	add.s32 	%r1176, %r1156, 128;
	shr.s32 	%r1177, %r1176, 5;
	add.s32 	%r1178, %r1177, %r1156;
	shl.b32 	%r1179, %r1178, 2;
	add.s32 	%r1180, %r1127, %r1179;
	ld.shared.f32 	%f138, [%r1180+512];
	add.s32 	%r1181, %r1156, 160;
	shr.s32 	%r1182, %r1181, 5;
	add.s32 	%r1183, %r1182, %r1156;
	shl.b32 	%r1184, %r1183, 2;
	add.s32 	%r1185, %r1127, %r1184;
	ld.shared.f32 	%f139, [%r1185+640];
	add.s32 	%r1186, %r1156, 192;
	shr.s32 	%r1187, %r1186, 5;
	add.s32 	%r1188, %r1187, %r1156;
	shl.b32 	%r1189, %r1188, 2;
	add.s32 	%r1190, %r1127, %r1189;
	ld.shared.f32 	%f140, [%r1190+768];
	add.s32 	%r1191, %r1156, 224;
	shr.s32 	%r1192, %r1191, 5;
	add.s32 	%r1193, %r1192, %r1156;
	shl.b32 	%r1194, %r1193, 2;
	add.s32 	%r1195, %r1127, %r1194;
	ld.shared.f32 	%f141, [%r1195+896];
	and.b32  	%r1196, %r1, 31;
	or.b32  	%r1197, %r1148, %r1196;
	cvt.u64.u32 	%rd307, %r1197;
	add.s64 	%rd308, %rd7, %rd307;
	shl.b64 	%rd309, %rd308, 2;
	add.s64 	%rd310, %rd1, %rd309;
	st.global.f32 	[%rd310], %f134;
	st.global.f32 	[%rd310+128], %f135;
	st.global.f32 	[%rd310+256], %f136;
	st.global.f32 	[%rd310+384], %f137;
	st.global.f32 	[%rd310+512], %f138;
	st.global.f32 	[%rd310+640], %f139;
	st.global.f32 	[%rd310+768], %f140;
	st.global.f32 	[%rd310+896], %f141;
	bra.uni 	$L__BB10_368;
$L__BB10_130:
	// begin inline asm
	mov.u32 %r1198, %laneid;
	// end inline asm
	and.b32  	%r1199, %r910, 7936;
	shl.b32 	%r1200, %r1198, 3;
	add.s32 	%r1201, %r1200, %r1199;
	shr.s32 	%r1202, %r1201, 5;
	add.s32 	%r1203, %r1202, %r1201;
	shl.b32 	%r1204, %r1203, 2;
	add.s32 	%r1206, %r1127, %r1204;
	st.shared.f32 	[%r1206], %f40;
	st.shared.f32 	[%r1206+4], %f41;
	st.shared.f32 	[%r1206+8], %f42;
	st.shared.f32 	[%r1206+12], %f43;
	st.shared.f32 	[%r1206+16], %f44;
	st.shared.f32 	[%r1206+20], %f45;
	st.shared.f32 	[%r1206+24], %f46;
	st.shared.f32 	[%r1206+28], %f47;
	bar.warp.sync 	-1;
	mad.lo.s32 	%r1207, %r1198, -7, %r1201;
	shr.s32 	%r1208, %r1207, 5;
	add.s32 	%r1209, %r1208, %r1207;
	shl.b32 	%r1210, %r1209, 2;
	add.s32 	%r1211, %r1127, %r1210;
	ld.shared.f32 	%f142, [%r1211];
	add.s32 	%r1212, %r1207, 32;
	shr.s32 	%r1213, %r1212, 5;
	add.s32 	%r1214, %r1213, %r1207;
	shl.b32 	%r1215, %r1214, 2;
	add.s32 	%r1216, %r1127, %r1215;
	ld.shared.f32 	%f143, [%r1216+128];
	add.s32 	%r1217, %r1207, 64;
	shr.s32 	%r1218, %r1217, 5;
	add.s32 	%r1219, %r1218, %r1207;
	shl.b32 	%r1220, %r1219, 2;
	add.s32 	%r1221, %r1127, %r1220;
	ld.shared.f32 	%f144, [%r1221+256];
	add.s32 	%r1222, %r1207, 96;
	shr.s32 	%r1223, %r1222, 5;
	add.s32 	%r1224, %r1223, %r1207;
	shl.b32 	%r1225, %r1224, 2;
	add.s32 	%r1226, %r1127, %r1225;
	ld.shared.f32 	%f145, [%r1226+384];
	add.s32 	%r1227, %r1207, 128;
	shr.s32 	%r1228, %r1227, 5;
	add.s32 	%r1229, %r1228, %r1207;
	shl.b32 	%r1230, %r1229, 2;
	add.s32 	%r1231, %r1127, %r1230;
	ld.shared.f32 	%f146, [%r1231+512];
	add.s32 	%r1232, %r1207, 160;
	shr.s32 	%r1233, %r1232, 5;
	add.s32 	%r1234, %r1233, %r1207;
	shl.b32 	%r1235, %r1234, 2;
	add.s32 	%r1236, %r1127, %r1235;
	ld.shared.f32 	%f147, [%r1236+640];
	add.s32 	%r1237, %r1207, 192;
	shr.s32 	%r1238, %r1237, 5;
	add.s32 	%r1239, %r1238, %r1207;
	shl.b32 	%r1240, %r1239, 2;
	add.s32 	%r1241, %r1127, %r1240;
	ld.shared.f32 	%f148, [%r1241+768];
	add.s32 	%r1242, %r1207, 224;
	shr.s32 	%r1243, %r1242, 5;
	add.s32 	%r1244, %r1243, %r1207;
	shl.b32 	%r1245, %r1244, 2;
	add.s32 	%r1246, %r1127, %r1245;
	ld.shared.f32 	%f149, [%r1246+896];
	and.b32  	%r1247, %r1, 31;
	cvt.u64.u32 	%rd311, %r1199;
	cvt.u64.u32 	%rd312, %r1247;
	add.s64 	%rd313, %rd7, %rd312;
	add.s64 	%rd314, %rd313, %rd311;
	shl.b64 	%rd315, %rd314, 2;
	add.s64 	%rd316, %rd4, %rd315;
	st.global.f32 	[%rd316], %f142;
	st.global.f32 	[%rd316+128], %f143;
	st.global.f32 	[%rd316+256], %f144;
	st.global.f32 	[%rd316+384], %f145;
	st.global.f32 	[%rd316+512], %f146;
	st.global.f32 	[%rd316+640], %f147;
	st.global.f32 	[%rd316+768], %f148;
	st.global.f32 	[%rd316+896], %f149;
	bra.uni 	$L__BB10_368;
$L__BB10_131:
	ld.param.s8 	%rs2, [_ZN3cub18CUB_300001_SM_10006detail10merge_sort26DeviceMergeSortMergeKernelINS2_10policy_hubIN6thrust24THRUST_300001_SM_1000_NS12zip_iteratorIN4cuda3std3__45tupleIJNS6_6detail15normal_iteratorINS6_10device_ptrIiEEEESG_EEEEEE9Policy600ESI_NSD_INSE_IfEEEESI_SM_mNSA_4lessINSB_IJiiEEEEESO_fEEvbT2_T3_T4_PT6_PT7_T5_PSS_SS_NS1_7vsmem_tE_param_0];
	sub.s64 	%rd50, %rd44, %rd7;
	min.u64 	%rd51, %rd50, 2048;
	cvt.u32.u64 	%r236, %rd51;
	shl.b64 	%rd52, %rd6, 3;
	add.s64 	%rd53, %rd3, %rd52;
	ld.global.u64 	%rd24, [%rd53];
	ld.global.u64 	%rd54, [%rd53+8];
	neg.s64 	%rd55, %rd46;
	and.b64  	%rd56, %rd55, %rd6;
	shl.b64 	%rd25, %rd56, 11;
	shl.b64 	%rd57, %rd46, 10;
	and.b64  	%rd26, %rd57, -2048;
	sub.s64 	%rd58, %rd6, %rd56;
	shl.b64 	%rd59, %rd58, 11;
	sub.s64 	%rd60, %rd24, %rd25;
	sub.s64 	%rd61, %rd54, %rd25;
	sub.s64 	%rd62, %rd44, %rd25;
	max.u64 	%rd63, %rd62, %rd26;
	sub.s64 	%rd64, %rd63, %rd26;
	sub.s64 	%rd65, %rd59, %rd60;
	min.u64 	%rd27, %rd65, %rd64;
	setp.eq.s64 	%p38, %rd58, -1;
	selp.b64 	%rd66, 2047, 2048, %p38;
	add.s64 	%rd67, %rd66, %rd59;
	sub.s64 	%rd68, %rd67, %rd61;
	or.b64  	%rd69, %rd55, %rd6;
	setp.eq.s64 	%p39, %rd69, -1;
	min.u64 	%rd70, %rd26, %rd62;
	selp.b64 	%rd71, %rd70, %rd61, %p39;
	selp.b64 	%rd72, %rd26, %rd68, %p39;
	min.u64 	%rd73, %rd72, %rd64;
	cvt.u32.u64 	%r534, %rd60;
	cvt.u32.u64 	%r535, %rd71;
	sub.s32 	%r237, %r535, %r534;
	cvt.u32.u64 	%r536, %rd73;
	cvt.u32.u64 	%r537, %rd27;
	sub.s32 	%r238, %r536, %r537;
	// begin inline asm
	griddepcontrol.wait;
	// end inline asm
	setp.eq.s16 	%p40, %rs2, 0;
	@%p40 bra 	$L__BB10_164;
	add.s64 	%rd74, %rd25, %rd26;
	add.s64 	%rd75, %rd74, %rd27;
	add.s32 	%r239, %r238, %r237;
	setp.ge.s32 	%p41, %r1, %r239;
	cvt.u64.u32 	%rd76, %r1;
	add.s64 	%rd77, %rd24, %rd76;
	shl.b64 	%rd78, %rd77, 2;
	add.s64 	%rd28, %rd5, %rd78;
	cvta.to.global.u64 	%rd79, %rd43;
	add.s64 	%rd29, %rd79, %rd78;
	sub.s32 	%r539, %r1, %r237;
	cvt.s64.s32 	%rd80, %r539;
	add.s64 	%rd81, %rd75, %rd80;
	shl.b64 	%rd82, %rd81, 2;
	add.s64 	%rd30, %rd5, %rd82;
	add.s64 	%rd31, %rd79, %rd82;
	mov.b32 	%r1351, 0;
	mov.u32 	%r1352, %r1351;
	@%p41 bra 	$L__BB10_136;
	setp.ge.s32 	%p42, %r1, %r237;
	@%p42 bra 	$L__BB10_135;
	ld.global.u32 	%r1351, [%rd28];
	ld.global.u32 	%r1352, [%rd29];
	bra.uni 	$L__BB10_136;
$L__BB10_135:
	ld.global.u32 	%r1351, [%rd30];
	ld.global.u32 	%r1352, [%rd31];
$L__BB10_136:
	add.s32 	%r246, %r1, 256;
	setp.ge.s32 	%p43, %r246, %r239;
	mov.b32 	%r1353, 0;
	mov.u32 	%r1354, %r1353;
	@%p43 bra 	$L__BB10_140;
	setp.lt.s32 	%p44, %r246, %r237;
	@%p44 bra 	$L__BB10_139;
	ld.global.u32 	%r1353, [%rd30+1024];
	ld.global.u32 	%r1354, [%rd31+1024];
	bra.uni 	$L__BB10_140;
$L__BB10_139:
	ld.global.u32 	%r1353, [%rd28+1024];
	ld.global.u32 	%r1354, [%rd29+1024];
$L__BB10_140:
	add.s32 	%r253, %r1, 512;
	setp.ge.s32 	%p45, %r253, %r239;
	mov.b32 	%r1355, 0;
	mov.u32 	%r1356, %r1355;
	@%p45 bra 	$L__BB10_144;
	setp.lt.s32 	%p46, %r253, %r237;
	@%p46 bra 	$L__BB10_143;
	ld.global.u32 	%r1355, [%rd30+2048];
	ld.global.u32 	%r1356, [%rd31+2048];
	bra.uni 	$L__BB10_144;
$L__BB10_143:
	ld.global.u32 	%r1355, [%rd28+2048];
	ld.global.u32 	%r1356, [%rd29+2048];
$L__BB10_144:
	add.s32 	%r260, %r1, 768;
	setp.ge.s32 	%p47, %r260, %r239;
	mov.b32 	%r1357, 0;
	mov.u32 	%r1358, %r1357;
	@%p47 bra 	$L__BB10_148;
	setp.lt.s32 	%p48, %r260, %r237;
	@%p48 bra 	$L__BB10_147;
	ld.global.u32 	%r1357, [%rd30+3072];
	ld.global.u32 	%r1358, [%rd31+3072];
	bra.uni 	$L__BB10_148;
$L__BB10_147:
	ld.global.u32 	%r1357, [%rd28+3072];
	ld.global.u32 	%r1358, [%rd29+3072];
$L__BB10_148:
	or.b32  	%r267, %r1, 1024;
	setp.ge.s32 	%p49, %r267, %r239;
	mov.b32 	%r1359, 0;
	mov.u32 	%r1360, %r1359;
	@%p49 bra 	$L__BB10_152;
	setp.lt.s32 	%p50, %r267, %r237;
	@%p50 bra 	$L__BB10_151;
	ld.global.u32 	%r1359, [%rd30+4096];
	ld.global.u32 	%r1360, [%rd31+4096];
	bra.uni 	$L__BB10_152;
$L__BB10_151:
	ld.global.u32 	%r1359, [%rd28+4096];
	ld.global.u32 	%r1360, [%rd29+4096];
$L__BB10_152:
	add.s32 	%r274, %r1, 1280;
	setp.ge.s32 	%p51, %r274, %r239;
	mov.b32 	%r1361, 0;
	mov.u32 	%r1362, %r1361;
	@%p51 bra 	$L__BB10_156;
	setp.lt.s32 	%p52, %r274, %r237;
	@%p52 bra 	$L__BB10_155;
	ld.global.u32 	%r1361, [%rd30+5120];
	ld.global.u32 	%r1362, [%rd31+5120];
	bra.uni 	$L__BB10_156;
$L__BB10_155:
	ld.global.u32 	%r1361, [%rd28+5120];
	ld.global.u32 	%r1362, [%rd29+5120];
$L__BB10_156:
	add.s32 	%r281, %r1, 1536;
	setp.ge.s32 	%p53, %r281, %r239;
	mov.b32 	%r1363, 0;
	mov.u32 	%r1364, %r1363;
	@%p53 bra 	$L__BB10_160;
	setp.lt.s32 	%p54, %r281, %r237;
	@%p54 bra 	$L__BB10_159;
	ld.global.u32 	%r1363, [%rd30+6144];
	ld.global.u32 	%r1364, [%rd31+6144];
	bra.uni 	$L__BB10_160;
$L__BB10_159:
	cvta.to.global.u64 	%rd83, %rd43;
	cvt.u64.u32 	%rd84, %r1;
	add.s64 	%rd85, %rd24, %rd84;
	shl.b64 	%rd86, %rd85, 2;
	add.s64 	%rd87, %rd83, %rd86;
	ld.global.u32 	%r1363, [%rd28+6144];
	ld.global.u32 	%r1364, [%rd87+6144];
$L__BB10_160:
	add.s32 	%r288, %r1, 1792;
	setp.ge.s32 	%p55, %r288, %r239;
	mov.b32 	%r1365, 0;
	mov.u32 	%r1366, %r1365;
	@%p55 bra 	$L__BB10_196;
	setp.lt.s32 	%p56, %r288, %r237;
	@%p56 bra 	$L__BB10_163;
	ld.global.u32 	%r1365, [%rd30+7168];
	ld.global.u32 	%r1366, [%rd31+7168];
	bra.uni 	$L__BB10_196;
$L__BB10_163:
	cvta.to.global.u64 	%rd88, %rd43;
	cvt.u64.u32 	%rd89, %r1;
	add.s64 	%rd90, %rd24, %rd89;
	shl.b64 	%rd91, %rd90, 2;
	add.s64 	%rd92, %rd88, %rd91;
	ld.global.u32 	%r1365, [%rd28+7168];
	ld.global.u32 	%r1366, [%rd92+7168];
	bra.uni 	$L__BB10_196;
$L__BB10_164:
	add.s64 	%rd93, %rd25, %rd26;
	add.s64 	%rd94, %rd93, %rd27;
	add.s32 	%r293, %r238, %r237;
	setp.ge.s32 	%p57, %r1, %r293;
	cvt.u64.u32 	%rd95, %r1;
	add.s64 	%rd96, %rd24, %rd95;
	shl.b64 	%rd97, %rd96, 3;
	add.s64 	%rd32, %rd2, %rd97;
	sub.s32 	%r548, %r1, %r237;
	cvt.s64.s32 	%rd98, %r548;
	add.s64 	%rd99, %rd94, %rd98;
	shl.b64 	%rd100, %rd99, 3;
	add.s64 	%rd33, %rd2, %rd100;
	mov.b32 	%r1351, 0;
	mov.u32 	%r1352, %r1351;
	@%p57 bra 	$L__BB10_168;
	setp.ge.s32 	%p58, %r1, %r237;
	@%p58 bra 	$L__BB10_167;
	ld.global.u32 	%r1351, [%rd32];
	ld.global.u32 	%r1352, [%rd32+4];
	bra.uni 	$L__BB10_168;
$L__BB10_167:
	ld.global.u32 	%r1351, [%rd33];
	ld.global.u32 	%r1352, [%rd33+4];
$L__BB10_168:
	add.s32 	%r300, %r1, 256;
	setp.ge.s32 	%p59, %r300, %r293;
	mov.b32 	%r1353, 0;
	mov.u32 	%r1354, %r1353;
	@%p59 bra 	$L__BB10_172;
	setp.lt.s32 	%p60, %r300, %r237;
	@%p60 bra 	$L__BB10_171;
	ld.global.u32 	%r1353, [%rd33+2048];
	ld.global.u32 	%r1354, [%rd33+2052];
	bra.uni 	$L__BB10_172;
$L__BB10_171:
	ld.global.u32 	%r1353, [%rd32+2048];
	ld.global.u32 	%r1354, [%rd32+2052];
$L__BB10_172:
	add.s32 	%r307, %r1, 512;
	setp.ge.s32 	%p61, %r307, %r293;
	mov.b32 	%r1355, 0;
	mov.u32 	%r1356, %r1355;
	@%p61 bra 	$L__BB10_176;
	setp.lt.s32 	%p62, %r307, %r237;
	@%p62 bra 	$L__BB10_175;
	ld.global.u32 	%r1355, [%rd33+4096];
	ld.global.u32 	%r1356, [%rd33+4100];
	bra.uni 	$L__BB10_176;
$L__BB10_175:
	ld.global.u32 	%r1355, [%rd32+4096];
	ld.global.u32 	%r1356, [%rd32+4100];
$L__BB10_176:
	add.s32 	%r314, %r1, 768;
	setp.ge.s32 	%p63, %r314, %r293;
	mov.b32 	%r1357, 0;
	mov.u32 	%r1358, %r1357;
	@%p63 bra 	$L__BB10_180;
	setp.lt.s32 	%p64, %r314, %r237;
	@%p64 bra 	$L__BB10_179;
	ld.global.u32 	%r1357, [%rd33+6144];
	ld.global.u32 	%r1358, [%rd33+6148];
	bra.uni 	$L__BB10_180;
$L__BB10_179:
	ld.global.u32 	%r1357, [%rd32+6144];
	ld.global.u32 	%r1358, [%rd32+6148];
$L__BB10_180:
	or.b32  	%r321, %r1, 1024;
	setp.ge.s32 	%p65, %r321, %r293;
	mov.b32 	%r1359, 0;
	mov.u32 	%r1360, %r1359;
	@%p65 bra 	$L__BB10_184;
	setp.lt.s32 	%p66, %r321, %r237;
	@%p66 bra 	$L__BB10_183;
	ld.global.u32 	%r1359, [%rd33+8192];
	ld.global.u32 	%r1360, [%rd33+8196];
	bra.uni 	$L__BB10_184;
$L__BB10_183:
	ld.global.u32 	%r1359, [%rd32+8192];
	ld.global.u32 	%r1360, [%rd32+8196];
$L__BB10_184:
	add.s32 	%r328, %r1, 1280;
	setp.ge.s32 	%p67, %r328, %r293;
	mov.b32 	%r1361, 0;
	mov.u32 	%r1362, %r1361;
	@%p67 bra 	$L__BB10_188;
	setp.lt.s32 	%p68, %r328, %r237;
	@%p68 bra 	$L__BB10_187;
	ld.global.u32 	%r1361, [%rd33+10240];
	ld.global.u32 	%r1362, [%rd33+10244];
	bra.uni 	$L__BB10_188;
$L__BB10_187:
	ld.global.u32 	%r1361, [%rd32+10240];
	ld.global.u32 	%r1362, [%rd32+10244];
$L__BB10_188:
	add.s32 	%r335, %r1, 1536;
	setp.ge.s32 	%p69, %r335, %r293;
	mov.b32 	%r1363, 0;
	mov.u32 	%r1364, %r1363;
	@%p69 bra 	$L__BB10_192;
	setp.lt.s32 	%p70, %r335, %r237;
	@%p70 bra 	$L__BB10_191;
	ld.global.u32 	%r1363, [%rd33+12288];
	ld.global.u32 	%r1364, [%rd33+12292];
	bra.uni 	$L__BB10_192;
$L__BB10_191:
	ld.global.u32 	%r1363, [%rd32+12288];
	ld.global.u32 	%r1364, [%rd32+12292];
$L__BB10_192:
	add.s32 	%r342, %r1, 1792;
	setp.ge.s32 	%p71, %r342, %r293;
	mov.b32 	%r1365, 0;
	mov.u32 	%r1366, %r1365;
	@%p71 bra 	$L__BB10_196;
	setp.lt.s32 	%p72, %r342, %r237;
	@%p72 bra 	$L__BB10_195;
	ld.global.u32 	%r1365, [%rd33+14336];
	ld.global.u32 	%r1366, [%rd33+14340];
	bra.uni 	$L__BB10_196;
$L__BB10_195:
	ld.global.u32 	%r1365, [%rd32+14336];
	ld.global.u32 	%r1366, [%rd32+14340];
$L__BB10_196:
	ld.param.s8 	%rs3, [_ZN3cub18CUB_300001_SM_10006detail10merge_sort26DeviceMergeSortMergeKernelINS2_10policy_hubIN6thrust24THRUST_300001_SM_1000_NS12zip_iteratorIN4cuda3std3__45tupleIJNS6_6detail15normal_iteratorINS6_10device_ptrIiEEEESG_EEEEEE9Policy600ESI_NSD_INSE_IfEEEESI_SM_mNSA_4lessINSB_IJiiEEEEESO_fEEvbT2_T3_T4_PT6_PT7_T5_PSS_SS_NS1_7vsmem_tE_param_0];
	setp.eq.s16 	%p73, %rs3, 0;
	shl.b32 	%r556, %r1, 3;
	mov.u32 	%r557, _ZZN3cub18CUB_300001_SM_10006detail10merge_sort26DeviceMergeSortMergeKernelINS2_10policy_hubIN6thrust24THRUST_300001_SM_1000_NS12zip_iteratorIN4cuda3std3__45tupleIJNS6_6detail15normal_iteratorINS6_10device_ptrIiEEEESG_EEEEEE9Policy600ESI_NSD_INSE_IfEEEESI_SM_mNSA_4lessINSB_IJiiEEEEESO_fEEvbT2_T3_T4_PT6_PT7_T5_PSS_SS_NS1_7vsmem_tEE19static_temp_storage;
	add.s32 	%r558, %r557, %r556;
	st.shared.v2.u32 	[%r558], {%r1351, %r1352};
	add.s32 	%r363, %r1, 256;
	st.shared.v2.u32 	[%r558+2048], {%r1353, %r1354};
	add.s32 	%r364, %r1, 512;
	st.shared.v2.u32 	[%r558+4096], {%r1355, %r1356};
	add.s32 	%r365, %r1, 768;
	st.shared.v2.u32 	[%r558+6144], {%r1357, %r1358};
	or.b32  	%r366, %r1, 1024;
	st.shared.v2.u32 	[%r558+8192], {%r1359, %r1360};
	add.s32 	%r367, %r1, 1280;
	st.shared.v2.u32 	[%r558+10240], {%r1361, %r1362};
	add.s32 	%r368, %r1, 1536;
	st.shared.v2.u32 	[%r558+12288], {%r1363, %r1364};
	add.s32 	%r369, %r1, 1792;
	st.shared.v2.u32 	[%r558+14336], {%r1365, %r1366};
	@%p73 bra 	$L__BB10_229;
	add.s64 	%rd101, %rd25, %rd26;
	add.s64 	%rd102, %rd101, %rd27;
	add.s32 	%r370, %r238, %r237;
	setp.ge.s32 	%p74, %r1, %r370;
	cvt.u64.u32 	%rd103, %r1;
	add.s64 	%rd104, %rd24, %rd103;
	shl.b64 	%rd105, %rd104, 2;
	add.s64 	%rd34, %rd4, %rd105;
	sub.s32 	%r559, %r1, %r237;
	cvt.s64.s32 	%rd106, %r559;
	add.s64 	%rd107, %rd102, %rd106;
	shl.b64 	%rd108, %rd107, 2;
	add.s64 	%rd35, %rd4, %rd108;
	@%p74 bra 	$L__BB10_201;
	setp.ge.s32 	%p75, %r1, %r237;
	@%p75 bra 	$L__BB10_200;
	ld.global.f32 	%f186, [%rd34];
	bra.uni 	$L__BB10_201;
$L__BB10_200:
	ld.global.f32 	%f186, [%rd35];
$L__BB10_201:
	setp.ge.s32 	%p76, %r363, %r370;
	@%p76 bra 	$L__BB10_205;
	setp.lt.s32 	%p77, %r363, %r237;
	@%p77 bra 	$L__BB10_204;
	ld.global.f32 	%f185, [%rd35+1024];
	bra.uni 	$L__BB10_205;
$L__BB10_204:
	ld.global.f32 	%f185, [%rd34+1024];
$L__BB10_205:
	setp.ge.s32 	%p78, %r364, %r370;
	@%p78 bra 	$L__BB10_209;
	setp.lt.s32 	%p79, %r364, %r237;
	@%p79 bra 	$L__BB10_208;
	ld.global.f32 	%f184, [%rd35+2048];
	bra.uni 	$L__BB10_209;
$L__BB10_208:
	ld.global.f32 	%f184, [%rd34+2048];
$L__BB10_209:
	setp.ge.s32 	%p80, %r365, %r370;
	@%p80 bra 	$L__BB10_213;
	setp.lt.s32 	%p81, %r365, %r237;
	@%p81 bra 	$L__BB10_212;
	ld.global.f32 	%f183, [%rd35+3072];
	bra.uni 	$L__BB10_213;
$L__BB10_212:
	ld.global.f32 	%f183, [%rd34+3072];
$L__BB10_213:
	setp.ge.s32 	%p82, %r366, %r370;
	@%p82 bra 	$L__BB10_217;
	setp.lt.s32 	%p83, %r366, %r237;
	@%p83 bra 	$L__BB10_216;
	ld.global.f32 	%f182, [%rd35+4096];
	bra.uni 	$L__BB10_217;
$L__BB10_216:
	ld.global.f32 	%f182, [%rd34+4096];
$L__BB10_217:
	setp.ge.s32 	%p84, %r367, %r370;
	@%p84 bra 	$L__BB10_221;
	setp.lt.s32 	%p85, %r367, %r237;
	@%p85 bra 	$L__BB10_220;
	ld.global.f32 	%f181, [%rd35+5120];
	bra.uni 	$L__BB10_221;
$L__BB10_220:
	ld.global.f32 	%f181, [%rd34+5120];
$L__BB10_221:
	setp.ge.s32 	%p86, %r368, %r370;
	@%p86 bra 	$L__BB10_225;
	setp.lt.s32 	%p87, %r368, %r237;
	@%p87 bra 	$L__BB10_224;
	ld.global.f32 	%f180, [%rd35+6144];
	bra.uni 	$L__BB10_225;
$L__BB10_224:
	ld.global.f32 	%f180, [%rd34+6144];
$L__BB10_225:
	setp.ge.s32 	%p88, %r369, %r370;
	@%p88 bra 	$L__BB10_245;
	setp.lt.s32 	%p89, %r369, %r237;
	@%p89 bra 	$L__BB10_228;
	ld.global.f32 	%f179, [%rd35+7168];
	bra.uni 	$L__BB10_245;
$L__BB10_228:
	ld.global.f32 	%f179, [%rd34+7168];
	bra.uni 	$L__BB10_245;
$L__BB10_229:
	add.s64 	%rd109, %rd25, %rd26;
	add.s64 	%rd36, %rd109, %rd27;
	add.s32 	%r371, %r238, %r237;
	setp.ge.s32 	%p90, %r1, %r371;
	@%p90 bra 	$L__BB10_231;
	setp.lt.s32 	%p91, %r1, %r237;
	sub.s32 	%r560, %r1, %r237;
	cvt.s64.s32 	%rd110, %r560;
	cvt.u64.u32 	%rd111, %r1;
	selp.b64 	%rd112, %rd24, %rd36, %p91;
	selp.b64 	%rd113, %rd111, %rd110, %p91;
	add.s64 	%rd114, %rd113, %rd112;
	shl.b64 	%rd115, %rd114, 2;
	add.s64 	%rd116, %rd1, %rd115;
	ld.global.f32 	%f186, [%rd116];
$L__BB10_231:
	setp.ge.s32 	%p92, %r363, %r371;
	@%p92 bra 	$L__BB10_233;
	setp.lt.s32 	%p93, %r363, %r237;
	sub.s32 	%r561, %r363, %r237;
	cvt.s64.s32 	%rd117, %r561;
	cvt.u64.u32 	%rd118, %r363;
	selp.b64 	%rd119, %rd24, %rd36, %p93;
	selp.b64 	%rd120, %rd118, %rd117, %p93;
	add.s64 	%rd121, %rd120, %rd119;
	shl.b64 	%rd122, %rd121, 2;
	add.s64 	%rd123, %rd1, %rd122;
	ld.global.f32 	%f185, [%rd123];
$L__BB10_233:
	setp.ge.s32 	%p94, %r364, %r371;
	@%p94 bra 	$L__BB10_235;
	setp.lt.s32 	%p95, %r364, %r237;
	sub.s32 	%r562, %r364, %r237;
	cvt.s64.s32 	%rd124, %r562;
	cvt.u64.u32 	%rd125, %r364;
	selp.b64 	%rd126, %rd24, %rd36, %p95;
	selp.b64 	%rd127, %rd125, %rd124, %p95;
	add.s64 	%rd128, %rd127, %rd126;
	shl.b64 	%rd129, %rd128, 2;
	add.s64 	%rd130, %rd1, %rd129;
	ld.global.f32 	%f184, [%rd130];
$L__BB10_235:
	setp.ge.s32 	%p96, %r365, %r371;
	@%p96 bra 	$L__BB10_237;
	setp.lt.s32 	%p97, %r365, %r237;
	sub.s32 	%r563, %r365, %r237;
	cvt.s64.s32 	%rd131, %r563;
	cvt.u64.u32 	%rd132, %r365;
	selp.b64 	%rd133, %rd24, %rd36, %p97;
	selp.b64 	%rd134, %rd132, %rd131, %p97;
	add.s64 	%rd135, %rd134, %rd133;
	shl.b64 	%rd136, %rd135, 2;
	add.s64 	%rd137, %rd1, %rd136;
	ld.global.f32 	%f183, [%rd137];
$L__BB10_237:
	setp.ge.s32 	%p98, %r366, %r371;
	@%p98 bra 	$L__BB10_239;
	setp.lt.s32 	%p99, %r366, %r237;
	sub.s32 	%r564, %r366, %r237;
	cvt.s64.s32 	%rd138, %r564;
	cvt.u64.u32 	%rd139, %r366;
	selp.b64 	%rd140, %rd24, %rd36, %p99;
	selp.b64 	%rd141, %rd139, %rd138, %p99;
	add.s64 	%rd142, %rd141, %rd140;
	shl.b64 	%rd143, %rd142, 2;
	add.s64 	%rd144, %rd1, %rd143;
	ld.global.f32 	%f182, [%rd144];
$L__BB10_239:
	setp.ge.s32 	%p100, %r367, %r371;
	@%p100 bra 	$L__BB10_241;
	setp.lt.s32 	%p101, %r367, %r237;
	sub.s32 	%r565, %r367, %r237;
	cvt.s64.s32 	%rd145, %r565;
	cvt.u64.u32 	%rd146, %r367;
	selp.b64 	%rd147, %rd24, %rd36, %p101;
	selp.b64 	%rd148, %rd146, %rd145, %p101;
	add.s64 	%rd149, %rd148, %rd147;
	shl.b64 	%rd150, %rd149, 2;
	add.s64 	%rd151, %rd1, %rd150;
	ld.global.f32 	%f181, [%rd151];
$L__BB10_241:
	setp.ge.s32 	%p102, %r368, %r371;
	@%p102 bra 	$L__BB10_243;
	setp.lt.s32 	%p103, %r368, %r237;
	sub.s32 	%r566, %r368, %r237;
	cvt.s64.s32 	%rd152, %r566;
	cvt.u64.u32 	%rd153, %r368;
	selp.b64 	%rd154, %rd24, %rd36, %p103;
	selp.b64 	%rd155, %rd153, %rd152, %p103;
	add.s64 	%rd156, %rd155, %rd154;
	shl.b64 	%rd157, %rd156, 2;
	add.s64 	%rd158, %rd1, %rd157;
	ld.global.f32 	%f180, [%rd158];
$L__BB10_243:
	setp.ge.s32 	%p104, %r369, %r371;
	@%p104 bra 	$L__BB10_245;
	setp.lt.s32 	%p105, %r369, %r237;
	sub.s32 	%r567, %r369, %r237;
	cvt.s64.s32 	%rd159, %r567;
	cvt.u64.u32 	%rd160, %r369;
	selp.b64 	%rd161, %rd24, %rd36, %p105;
	selp.b64 	%rd162, %rd160, %rd159, %p105;
	add.s64 	%rd163, %rd162, %rd161;
	shl.b64 	%rd164, %rd163, 2;
	add.s64 	%rd165, %rd1, %rd164;
	ld.global.f32 	%f179, [%rd165];
$L__BB10_245:
	bar.sync 	0;
	// begin inline asm
	griddepcontrol.launch_dependents;
	// end inline asm
	add.s32 	%r372, %r238, %r237;
	min.s32 	%r373, %r556, %r372;
	shl.b32 	%r569, %r237, 3;
	add.s32 	%r374, %r557, %r569;
	setp.lt.s32 	%p106, %r373, %r238;
	sub.s32 	%r571, %r373, %r238;
	selp.b32 	%r1369, 0, %r571, %p106;
	min.s32 	%r1367, %r373, %r237;
	setp.ge.s32 	%p107, %r1369, %r1367;
	@%p107 bra 	$L__BB10_249;
$L__BB10_246:
	sub.s32 	%r572, %r1367, %r1369;
	shr.u32 	%r573, %r572, 31;
	add.s32 	%r574, %r572, %r573;
	shr.s32 	%r575, %r574, 1;
	add.s32 	%r379, %r575, %r1369;
	shl.b32 	%r576, %r379, 3;
	add.s32 	%r380, %r557, %r576;
	ld.shared.u32 	%r381, [%r380];
	not.b32 	%r578, %r379;
	add.s32 	%r579, %r373, %r578;
	shl.b32 	%r580, %r579, 3;
	add.s32 	%r382, %r374, %r580;
	ld.shared.u32 	%r383, [%r382];
	setp.lt.s32 	%p109, %r383, %r381;
	mov.pred 	%p347, 0;
	@%p109 bra 	$L__BB10_248;
	ld.shared.u32 	%r581, [%r382+4];
	ld.shared.u32 	%r583, [%r380+4];
	setp.lt.s32 	%p110, %r381, %r383;
	setp.ge.s32 	%p111, %r581, %r583;
	or.pred  	%p347, %p110, %p111;
$L__BB10_248:
	add.s32 	%r585, %r379, 1;
	selp.b32 	%r1369, %r585, %r1369, %p347;
	selp.b32 	%r1367, %r1367, %r379, %p347;
	setp.lt.s32 	%p112, %r1369, %r1367;
	@%p112 bra 	$L__BB10_246;
$L__BB10_249:
	sub.s32 	%r586, %r373, %r1369;
	add.s32 	%r387, %r586, %r237;
	shl.b32 	%r587, %r586, 3;
	add.s32 	%r388, %r374, %r587;
	ld.shared.v2.u32 	{%r1370, %r1371}, [%r388];
	shl.b32 	%r588, %r1369, 3;
	add.s32 	%r391, %r557, %r588;
	ld.shared.v2.u32 	{%r1376, %r1377}, [%r391];
	setp.ge.s32 	%p114, %r387, %r372;
	mov.pred 	%p348, 0;
	@%p114 bra 	$L__BB10_252;
	setp.ge.s32 	%p116, %r1369, %r237;
	setp.lt.s32 	%p117, %r1370, %r1376;
	or.pred  	%p118, %p116, %p117;
	mov.pred 	%p348, -1;
	@%p118 bra 	$L__BB10_252;
	setp.ge.s32 	%p119, %r1376, %r1370;
	setp.lt.s32 	%p120, %r1371, %r1377;
	and.pred  	%p348, %p119, %p120;
$L__BB10_252:
	selp.b32 	%r394, %r1370, %r1376, %p348;
	selp.b32 	%r395, %r1371, %r1377, %p348;
	selp.u32 	%r590, 1, 0, %p348;
	add.s32 	%r396, %r387, %r590;
	not.pred 	%p121, %p348;
	selp.u32 	%r591, 1, 0, %p121;
	add.s32 	%r397, %r1369, %r591;
	selp.b32 	%r398, %r387, %r1369, %p348;
	@%p121 bra 	$L__BB10_254;
	ld.shared.v2.u32 	{%r1370, %r1371}, [%r388+8];
	bra.uni 	$L__BB10_255;
$L__BB10_254:
	ld.shared.v2.u32 	{%r1376, %r1377}, [%r391+8];
$L__BB10_255:
	setp.ge.s32 	%p123, %r396, %r372;
	mov.pred 	%p349, 0;
	@%p123 bra 	$L__BB10_258;
	setp.ge.s32 	%p125, %r397, %r237;
	setp.lt.s32 	%p126, %r1370, %r1376;
	or.pred  	%p127, %p125, %p126;
	mov.pred 	%p349, -1;
	@%p127 bra 	$L__BB10_258;
	setp.ge.s32 	%p128, %r1376, %r1370;
	setp.lt.s32 	%p129, %r1371, %r1377;
	and.pred  	%p349, %p128, %p129;
$L__BB10_258:
	selp.b32 	%r407, %r1370, %r1376, %p349;
	selp.b32 	%r408, %r1371, %r1377, %p349;
	selp.u32 	%r592, 1, 0, %p349;
	add.s32 	%r409, %r396, %r592;
	not.pred 	%p130, %p349;
	selp.u32 	%r593, 1, 0, %p130;
	add.s32 	%r410, %r397, %r593;
	selp.b32 	%r411, %r396, %r397, %p349;
	@%p349 bra 	$L__BB10_260;
	shl.b32 	%r594, %r410, 3;
	add.s32 	%r596, %r557, %r594;
	ld.shared.v2.u32 	{%r1376, %r1377}, [%r596];
	bra.uni 	$L__BB10_261;
$L__BB10_260:
	shl.b32 	%r597, %r409, 3;
	add.s32 	%r599, %r557, %r597;
	ld.shared.v2.u32 	{%r1370, %r1371}, [%r599];
$L__BB10_261:
	setp.ge.s32 	%p132, %r409, %r372;
	mov.pred 	%p350, 0;
	@%p132 bra 	$L__BB10_264;
	setp.ge.s32 	%p134, %r410, %r237;
	setp.lt.s32 	%p135, %r1370, %r1376;
	or.pred  	%p136, %p134, %p135;
	mov.pred 	%p350, -1;
	@%p136 bra 	$L__BB10_264;
	setp.ge.s32 	%p137, %r1376, %r1370;
	setp.lt.s32 	%p138, %r1371, %r1377;
	and.pred  	%p350, %p137, %p138;
$L__BB10_264:
	selp.b32 	%r420, %r1370, %r1376, %p350;
	selp.b32 	%r421, %r1371, %r1377, %p350;
	selp.u32 	%r600, 1, 0, %p350;
	add.s32 	%r422, %r409, %r600;
	not.pred 	%p139, %p350;
	selp.u32 	%r601, 1, 0, %p139;
	add.s32 	%r423, %r410, %r601;
	selp.b32 	%r424, %r409, %r410, %p350;
	@%p350 bra 	$L__BB10_266;
	shl.b32 	%r602, %r423, 3;
	add.s32 	%r604, %r557, %r602;
	ld.shared.v2.u32 	{%r1376, %r1377}, [%r604];
	bra.uni 	$L__BB10_267;
$L__BB10_266:
	shl.b32 	%r605, %r422, 3;
	add.s32 	%r607, %r557, %r605;
	ld.shared.v2.u32 	{%r1370, %r1371}, [%r607];
$L__BB10_267:
	setp.ge.s32 	%p141, %r422, %r372;
	mov.pred 	%p351, 0;
	@%p141 bra 	$L__BB10_270;
	setp.ge.s32 	%p143, %r423, %r237;
	setp.lt.s32 	%p144, %r1370, %r1376;
	or.pred  	%p145, %p143, %p144;
	mov.pred 	%p351, -1;
	@%p145 bra 	$L__BB10_270;
	setp.ge.s32 	%p146, %r1376, %r1370;
	setp.lt.s32 	%p147, %r1371, %r1377;
	and.pred  	%p351, %p146, %p147;
$L__BB10_270:
	selp.b32 	%r433, %r1370, %r1376, %p351;
	selp.b32 	%r434, %r1371, %r1377, %p351;
	selp.u32 	%r608, 1, 0, %p351;
	add.s32 	%r435, %r422, %r608;
	not.pred 	%p148, %p351;
	selp.u32 	%r609, 1, 0, %p148;
	add.s32 	%r436, %r423, %r609;
	selp.b32 	%r437, %r422, %r423, %p351;
	@%p351 bra 	$L__BB10_272;
	shl.b32 	%r610, %r436, 3;
	add.s32 	%r612, %r557, %r610;
	ld.shared.v2.u32 	{%r1376, %r1377}, [%r612];
	bra.uni 	$L__BB10_273;
$L__BB10_272:
	shl.b32 	%r613, %r435, 3;
	add.s32 	%r615, %r557, %r613;
	ld.shared.v2.u32 	{%r1370, %r1371}, [%r615];
$L__BB10_273:
	setp.ge.s32 	%p150, %r435, %r372;
	mov.pred 	%p352, 0;
	@%p150 bra 	$L__BB10_276;
	setp.ge.s32 	%p152, %r436, %r237;
	setp.lt.s32 	%p153, %r1370, %r1376;
	or.pred  	%p154, %p152, %p153;
	mov.pred 	%p352, -1;
	@%p154 bra 	$L__BB10_276;
	setp.ge.s32 	%p155, %r1376, %r1370;
	setp.lt.s32 	%p156, %r1371, %r1377;
	and.pred  	%p352, %p155, %p156;
$L__BB10_276:
	selp.b32 	%r446, %r1370, %r1376, %p352;
	selp.b32 	%r447, %r1371, %r1377, %p352;
	selp.u32 	%r616, 1, 0, %p352;
	add.s32 	%r448, %r435, %r616;
	not.pred 	%p157, %p352;
	selp.u32 	%r617, 1, 0, %p157;
	add.s32 	%r449, %r436, %r617;
	selp.b32 	%r450, %r435, %r436, %p352;
	@%p352 bra 	$L__BB10_278;
	shl.b32 	%r618, %r449, 3;
	add.s32 	%r620, %r557, %r618;
	ld.shared.v2.u32 	{%r1376, %r1377}, [%r620];
	bra.uni 	$L__BB10_279;
$L__BB10_278:
	shl.b32 	%r621, %r448, 3;
	add.s32 	%r623, %r557, %r621;
	ld.shared.v2.u32 	{%r1370, %r1371}, [%r623];
$L__BB10_279:
	setp.ge.s32 	%p159, %r448, %r372;
	mov.pred 	%p353, 0;
	@%p159 bra 	$L__BB10_282;
	setp.ge.s32 	%p161, %r449, %r237;
	setp.lt.s32 	%p162, %r1370, %r1376;
	or.pred  	%p163, %p161, %p162;
	mov.pred 	%p353, -1;
	@%p163 bra 	$L__BB10_282;
	setp.ge.s32 	%p164, %r1376, %r1370;
	setp.lt.s32 	%p165, %r1371, %r1377;
	and.pred  	%p353, %p164, %p165;
$L__BB10_282:
	selp.b32 	%r459, %r1370, %r1376, %p353;
	selp.b32 	%r460, %r1371, %r1377, %p353;
	selp.u32 	%r624, 1, 0, %p353;
	add.s32 	%r461, %r448, %r624;
	not.pred 	%p166, %p353;
	selp.u32 	%r625, 1, 0, %p166;
	add.s32 	%r462, %r449, %r625;
	selp.b32 	%r463, %r448, %r449, %p353;
	@%p353 bra 	$L__BB10_284;
	shl.b32 	%r626, %r462, 3;
	mov.u32 	%r627, _ZZN3cub18CUB_300001_SM_10006detail10merge_sort26DeviceMergeSortMergeKernelINS2_10policy_hubIN6thrust24THRUST_300001_SM_1000_NS12zip_iteratorIN4cuda3std3__45tupleIJNS6_6detail15normal_iteratorINS6_10device_ptrIiEEEESG_EEEEEE9Policy600ESI_NSD_INSE_IfEEEESI_SM_mNSA_4lessINSB_IJiiEEEEESO_fEEvbT2_T3_T4_PT6_PT7_T5_PSS_SS_NS1_7vsmem_tEE19static_temp_storage;
	add.s32 	%r628, %r627, %r626;
	ld.shared.v2.u32 	{%r1376, %r1377}, [%r628];
	bra.uni 	$L__BB10_285;
$L__BB10_284:
	shl.b32 	%r629, %r461, 3;
	mov.u32 	%r630, _ZZN3cub18CUB_300001_SM_10006detail10merge_sort26DeviceMergeSortMergeKernelINS2_10policy_hubIN6thrust24THRUST_300001_SM_1000_NS12zip_iteratorIN4cuda3std3__45tupleIJNS6_6detail15normal_iteratorINS6_10device_ptrIiEEEESG_EEEEEE9Policy600ESI_NSD_INSE_IfEEEESI_SM_mNSA_4lessINSB_IJiiEEEEESO_fEEvbT2_T3_T4_PT6_PT7_T5_PSS_SS_NS1_7vsmem_tEE19static_temp_storage;
	add.s32 	%r631, %r630, %r629;
	ld.shared.v2.u32 	{%r1370, %r1371}, [%r631];
$L__BB10_285:
	setp.ge.s32 	%p168, %r461, %r372;
	mov.pred 	%p354, 0;
	@%p168 bra 	$L__BB10_288;
	setp.ge.s32 	%p170, %r462, %r237;
	setp.lt.s32 	%p171, %r1370, %r1376;
	or.pred  	%p172, %p170, %p171;
	mov.pred 	%p354, -1;
	@%p172 bra 	$L__BB10_288;
	setp.ge.s32 	%p173, %r1376, %r1370;
	setp.lt.s32 	%p174, %r1371, %r1377;
	and.pred  	%p354, %p173, %p174;
$L__BB10_288:
	selp.b32 	%r472, %r1370, %r1376, %p354;
	selp.b32 	%r473, %r1371, %r1377, %p354;
	selp.u32 	%r632, 1, 0, %p354;
	add.s32 	%r474, %r461, %r632;
	not.pred 	%p175, %p354;
	selp.u32 	%r633, 1, 0, %p175;
	add.s32 	%r475, %r462, %r633;
	selp.b32 	%r476, %r461, %r462, %p354;
	@%p354 bra 	$L__BB10_290;
	shl.b32 	%r634, %r475, 3;
	mov.u32 	%r635, _ZZN3cub18CUB_300001_SM_10006detail10merge_sort26DeviceMergeSortMergeKernelINS2_10policy_hubIN6thrust24THRUST_300001_SM_1000_NS12zip_iteratorIN4cuda3std3__45tupleIJNS6_6detail15normal_iteratorINS6_10device_ptrIiEEEESG_EEEEEE9Policy600ESI_NSD_INSE_IfEEEESI_SM_mNSA_4lessINSB_IJiiEEEEESO_fEEvbT2_T3_T4_PT6_PT7_T5_PSS_SS_NS1_7vsmem_tEE19static_temp_storage;
	add.s32 	%r636, %r635, %r634;
	ld.shared.v2.u32 	{%r1376, %r1377}, [%r636];
	bra.uni 	$L__BB10_291;
$L__BB10_290:
	shl.b32 	%r637, %r474, 3;
	mov.u32 	%r638, _ZZN3cub18CUB_300001_SM_10006detail10merge_sort26DeviceMergeSortMergeKernelINS2_10policy_hubIN6thrust24THRUST_300001_SM_1000_NS12zip_iteratorIN4cuda3std3__45tupleIJNS6_6detail15normal_iteratorINS6_10device_ptrIiEEEESG_EEEEEE9Policy600ESI_NSD_INSE_IfEEEESI_SM_mNSA_4lessINSB_IJiiEEEEESO_fEEvbT2_T3_T4_PT6_PT7_T5_PSS_SS_NS1_7vsmem_tEE19static_temp_storage;
	add.s32 	%r639, %r638, %r637;
	ld.shared.v2.u32 	{%r1370, %r1371}, [%r639];
$L__BB10_291:
	setp.ge.s32 	%p177, %r474, %r372;
	mov.pred 	%p355, 0;
	@%p177 bra 	$L__BB10_294;
	setp.ge.s32 	%p179, %r475, %r237;
	setp.lt.s32 	%p180, %r1370, %r1376;
	or.pred  	%p181, %p179, %p180;
	mov.pred 	%p355, -1;
	@%p181 bra 	$L__BB10_294;
	setp.ge.s32 	%p182, %r1376, %r1370;
	setp.lt.s32 	%p183, %r1371, %r1377;
	and.pred  	%p355, %p182, %p183;
$L__BB10_294:
	ld.param.s8 	%rs4, [_ZN3cub18CUB_300001_SM_10006detail10merge_sort26DeviceMergeSortMergeKernelINS2_10policy_hubIN6thrust24THRUST_300001_SM_1000_NS12zip_iteratorIN4cuda3std3__45tupleIJNS6_6detail15normal_iteratorINS6_10device_ptrIiEEEESG_EEEEEE9Policy600ESI_NSD_INSE_IfEEEESI_SM_mNSA_4lessINSB_IJiiEEEEESO_fEEvbT2_T3_T4_PT6_PT7_T5_PSS_SS_NS1_7vsmem_tE_param_0];
	setp.eq.s16 	%p184, %rs4, 0;
	selp.b32 	%r485, %r1370, %r1376, %p355;
	selp.b32 	%r486, %r1371, %r1377, %p355;
	selp.b32 	%r487, %r474, %r475, %p355;
	bar.sync 	0;
	@%p184 bra 	$L__BB10_313;
	// begin inline asm
	mov.u32 %r640, %laneid;
	// end inline asm
	shl.b32 	%r641, %r1, 3;
	and.b32  	%r642, %r641, 7936;
	shl.b32 	%r643, %r640, 3;
	add.s32 	%r644, %r643, %r642;
	shr.s32 	%r645, %r644, 5;
	add.s32 	%r646, %r645, %r644;
	shl.b32 	%r647, %r646, 3;
	mov.u32 	%r648, _ZZN3cub18CUB_300001_SM_10006detail10merge_sort26DeviceMergeSortMergeKernelINS2_10policy_hubIN6thrust24THRUST_300001_SM_1000_NS12zip_iteratorIN4cuda3std3__45tupleIJNS6_6detail15normal_iteratorINS6_10device_ptrIiEEEESG_EEEEEE9Policy600ESI_NSD_INSE_IfEEEESI_SM_mNSA_4lessINSB_IJiiEEEEESO_fEEvbT2_T3_T4_PT6_PT7_T5_PSS_SS_NS1_7vsmem_tEE19static_temp_storage;
	add.s32 	%r649, %r648, %r647;
	st.shared.v2.u32 	[%r649], {%r394, %r395};
	st.shared.v2.u32 	[%r649+8], {%r407, %r408};
	st.shared.v2.u32 	[%r649+16], {%r420, %r421};
	st.shared.v2.u32 	[%r649+24], {%r433, %r434};
	st.shared.v2.u32 	[%r649+32], {%r446, %r447};
	st.shared.v2.u32 	[%r649+40], {%r459, %r460};
	st.shared.v2.u32 	[%r649+48], {%r472, %r473};
	st.shared.v2.u32 	[%r649+56], {%r485, %r486};
	bar.warp.sync 	-1;
	mad.lo.s32 	%r650, %r640, -7, %r644;
	shr.s32 	%r651, %r650, 5;
	add.s32 	%r652, %r651, %r650;
	shl.b32 	%r653, %r652, 3;
	add.s32 	%r654, %r648, %r653;
	ld.shared.v2.u32 	{%r489, %r488}, [%r654];
	add.s32 	%r655, %r650, 32;
	shr.s32 	%r656, %r655, 5;
	add.s32 	%r657, %r656, %r650;
	shl.b32 	%r658, %r657, 3;
	add.s32 	%r659, %r648, %r658;
	ld.shared.v2.u32 	{%r491, %r490}, [%r659+256];
	add.s32 	%r660, %r650, 64;
	shr.s32 	%r661, %r660, 5;
	add.s32 	%r662, %r661, %r650;
	shl.b32 	%r663, %r662, 3;
	add.s32 	%r664, %r648, %r663;
	ld.shared.v2.u32 	{%r493, %r492}, [%r664+512];
	add.s32 	%r665, %r650, 96;
	shr.s32 	%r666, %r665, 5;
	add.s32 	%r667, %r666, %r650;
	shl.b32 	%r668, %r667, 3;
	add.s32 	%r669, %r648, %r668;
	ld.shared.v2.u32 	{%r495, %r494}, [%r669+768];
	add.s32 	%r670, %r650, 128;
	shr.s32 	%r671, %r670, 5;
	add.s32 	%r672, %r671, %r650;
	shl.b32 	%r673, %r672, 3;
	add.s32 	%r674, %r648, %r673;
	ld.shared.v2.u32 	{%r497, %r496}, [%r674+1024];
	add.s32 	%r675, %r650, 160;
	shr.s32 	%r676, %r675, 5;
	add.s32 	%r677, %r676, %r650;
	shl.b32 	%r678, %r677, 3;
	add.s32 	%r679, %r648, %r678;
	ld.shared.v2.u32 	{%r499, %r498}, [%r679+1280];
	add.s32 	%r680, %r650, 192;
	shr.s32 	%r681, %r680, 5;
	add.s32 	%r682, %r681, %r650;
	shl.b32 	%r683, %r682, 3;
	add.s32 	%r684, %r648, %r683;
	ld.shared.v2.u32 	{%r501, %r500}, [%r684+1536];
	add.s32 	%r685, %r650, 224;
	shr.s32 	%r686, %r685, 5;
	add.s32 	%r687, %r686, %r650;
	shl.b32 	%r688, %r687, 3;
	add.s32 	%r689, %r648, %r688;
	ld.shared.v2.u32 	{%r503, %r502}, [%r689+1792];
	setp.ne.s32 	%p185, %r1, 0;
	@%p185 bra 	$L__BB10_297;
	st.volatile.shared.u32 	[_ZZN3cub18CUB_300001_SM_10006detail10merge_sort26DeviceMergeSortMergeKernelINS2_10policy_hubIN6thrust24THRUST_300001_SM_1000_NS12zip_iteratorIN4cuda3std3__45tupleIJNS6_6detail15normal_iteratorINS6_10device_ptrIiEEEESG_EEEEEE9Policy600ESI_NSD_INSE_IfEEEESI_SM_mNSA_4lessINSB_IJiiEEEEESO_fEEvbT2_T3_T4_PT6_PT7_T5_PSS_SS_NS1_7vsmem_tEE19static_temp_storage+16896], %r372;
$L__BB10_297:
	ld.param.u64 	%rd317, [_ZN3cub18CUB_300001_SM_10006detail10merge_sort26DeviceMergeSortMergeKernelINS2_10policy_hubIN6thrust24THRUST_300001_SM_1000_NS12zip_iteratorIN4cuda3std3__45tupleIJNS6_6detail15normal_iteratorINS6_10device_ptrIiEEEESG_EEEEEE9Policy600ESI_NSD_INSE_IfEEEESI_SM_mNSA_4lessINSB_IJiiEEEEESO_fEEvbT2_T3_T4_PT6_PT7_T5_PSS_SS_NS1_7vsmem_tE_param_4];
	bar.sync 	0;
	ld.volatile.shared.u32 	%r504, [_ZZN3cub18CUB_300001_SM_10006detail10merge_sort26DeviceMergeSortMergeKernelINS2_10policy_hubIN6thrust24THRUST_300001_SM_1000_NS12zip_iteratorIN4cuda3std3__45tupleIJNS6_6detail15normal_iteratorINS6_10device_ptrIiEEEESG_EEEEEE9Policy600ESI_NSD_INSE_IfEEEESI_SM_mNSA_4lessINSB_IJiiEEEEESO_fEEvbT2_T3_T4_PT6_PT7_T5_PSS_SS_NS1_7vsmem_tEE19static_temp_storage+16896];
	and.b32  	%r690, %r1, 31;
	shl.b32 	%r691, %r1, 3;
	and.b32  	%r692, %r691, 7936;
	or.b32  	%r505, %r692, %r690;
	setp.ge.s32 	%p186, %r505, %r504;
	cvt.u64.u32 	%rd166, %r505;
	add.s64 	%rd167, %rd7, %rd166;
	cvta.to.global.u64 	%rd168, %rd317;
	shl.b64 	%rd169, %rd167, 3;
	add.s64 	%rd37, %rd168, %rd169;
	@%p186 bra 	$L__BB10_299;
	st.global.u32 	[%rd37], %r489;
	st.global.u32 	[%rd37+4], %r488;
$L__BB10_299:
	add.s32 	%r693, %r505, 32;
	setp.ge.s32 	%p187, %r693, %r504;
	@%p187 bra 	$L__BB10_301;
	st.global.u32 	[%rd37+256], %r491;
	st.global.u32 	[%rd37+260], %r490;
$L__BB10_301:
	add.s32 	%r694, %r505, 64;
	setp.ge.s32 	%p188, %r694, %r504;
	@%p188 bra 	$L__BB10_303;
	st.global.u32 	[%rd37+512], %r493;
	st.global.u32 	[%rd37+516], %r492;
$L__BB10_303:
	add.s32 	%r695, %r505, 96;
	setp.ge.s32 	%p189, %r695, %r504;
	@%p189 bra 	$L__BB10_305;
	st.global.u32 	[%rd37+768], %r495;
	st.global.u32 	[%rd37+772], %r494;
$L__BB10_305:
	add.s32 	%r696, %r505, 128;
	setp.ge.s32 	%p190, %r696, %r504;
	@%p190 bra 	$L__BB10_307;
	st.global.u32 	[%rd37+1024], %r497;
	st.global.u32 	[%rd37+1028], %r496;
$L__BB10_307:
	add.s32 	%r697, %r505, 160;
	setp.ge.s32 	%p191, %r697, %r504;
	@%p191 bra 	$L__BB10_309;
	st.global.u32 	[%rd37+1280], %r499;
	st.global.u32 	[%rd37+1284], %r498;
$L__BB10_309:
	add.s32 	%r698, %r505, 192;
	setp.ge.s32 	%p192, %r698, %r504;
	@%p192 bra 	$L__BB10_311;
	st.global.u32 	[%rd37+1536], %r501;
	st.global.u32 	[%rd37+1540], %r500;
$L__BB10_311:
	add.s32 	%r699, %r505, 224;
	setp.ge.s32 	%p193, %r699, %r504;
	@%p193 bra 	$L__BB10_331;
	st.global.u32 	[%rd37+1792], %r503;
	st.global.u32 	[%rd37+1796], %r502;
	bra.uni 	$L__BB10_331;
$L__BB10_313:
	// begin inline asm
	mov.u32 %r700, %laneid;
	// end inline asm
	shl.b32 	%r701, %r1, 3;
	and.b32  	%r702, %r701, 7936;
	shl.b32 	%r703, %r700, 3;
	add.s32 	%r704, %r703, %r702;
	shr.s32 	%r705, %r704, 5;
	add.s32 	%r706, %r705, %r704;
	shl.b32 	%r707, %r706, 3;
	mov.u32 	%r708, _ZZN3cub18CUB_300001_SM_10006detail10merge_sort26DeviceMergeSortMergeKernelINS2_10policy_hubIN6thrust24THRUST_300001_SM_1000_NS12zip_iteratorIN4cuda3std3__45tupleIJNS6_6detail15normal_iteratorINS6_10device_ptrIiEEEESG_EEEEEE9Policy600ESI_NSD_INSE_IfEEEESI_SM_mNSA_4lessINSB_IJiiEEEEESO_fEEvbT2_T3_T4_PT6_PT7_T5_PSS_SS_NS1_7vsmem_tEE19static_temp_storage;
	add.s32 	%r709, %r708, %r707;
	st.shared.v2.u32 	[%r709], {%r394, %r395};
	st.shared.v2.u32 	[%r709+8], {%r407, %r408};
	st.shared.v2.u32 	[%r709+16], {%r420, %r421};
	st.shared.v2.u32 	[%r709+24], {%r433, %r434};
	st.shared.v2.u32 	[%r709+32], {%r446, %r447};
	st.shared.v2.u32 	[%r709+40], {%r459, %r460};
	st.shared.v2.u32 	[%r709+48], {%r472, %r473};
	st.shared.v2.u32 	[%r709+56], {%r485, %r486};
	bar.warp.sync 	-1;
	mad.lo.s32 	%r710, %r700, -7, %r704;
	shr.s32 	%r711, %r710, 5;
	add.s32 	%r712, %r711, %r710;
	shl.b32 	%r713, %r712, 3;
	add.s32 	%r714, %r708, %r713;
	ld.shared.v2.u32 	{%r507, %r506}, [%r714];
	add.s32 	%r715, %r710, 32;
	shr.s32 	%r716, %r715, 5;
	add.s32 	%r717, %r716, %r710;
	shl.b32 	%r718, %r717, 3;
	add.s32 	%r719, %r708, %r718;
	ld.shared.v2.u32 	{%r509, %r508}, [%r719+256];
	add.s32 	%r720, %r710, 64;
	shr.s32 	%r721, %r720, 5;
	add.s32 	%r722, %r721, %r710;
	shl.b32 	%r723, %r722, 3;
	add.s32 	%r724, %r708, %r723;
	ld.shared.v2.u32 	{%r511, %r510}, [%r724+512];
	add.s32 	%r725, %r710, 96;
	shr.s32 	%r726, %r725, 5;
	add.s32 	%r727, %r726, %r710;
	shl.b32 	%r728, %r727, 3;
	add.s32 	%r729, %r708, %r728;
	ld.shared.v2.u32 	{%r513, %r512}, [%r729+768];
	add.s32 	%r730, %r710, 128;
	shr.s32 	%r731, %r730, 5;
	add.s32 	%r732, %r731, %r710;
	shl.b32 	%r733, %r732, 3;
	add.s32 	%r734, %r708, %r733;
	ld.shared.v2.u32 	{%r515, %r514}, [%r734+1024];
	add.s32 	%r735, %r710, 160;
	shr.s32 	%r736, %r735, 5;
	add.s32 	%r737, %r736, %r710;
	shl.b32 	%r738, %r737, 3;
	add.s32 	%r739, %r708, %r738;
	ld.shared.v2.u32 	{%r517, %r516}, [%r739+1280];
	add.s32 	%r740, %r710, 192;
	shr.s32 	%r741, %r740, 5;
	add.s32 	%r742, %r741, %r710;
	shl.b32 	%r743, %r742, 3;
	add.s32 	%r744, %r708, %r743;
	ld.shared.v2.u32 	{%r519, %r518}, [%r744+1536];
	add.s32 	%r745, %r710, 224;
	shr.s32 	%r746, %r745, 5;
	add.s32 	%r747, %r746, %r710;
	shl.b32 	%r748, %r747, 3;
	add.s32 	%r749, %r708, %r748;
	ld.shared.v2.u32 	{%r521, %r520}, [%r749+1792];
	setp.ne.s32 	%p194, %r1, 0;
	@%p194 bra 	$L__BB10_315;
	st.volatile.shared.u32 	[_ZZN3cub18CUB_300001_SM_10006detail10merge_sort26DeviceMergeSortMergeKernelINS2_10policy_hubIN6thrust24THRUST_300001_SM_1000_NS12zip_iteratorIN4cuda3std3__45tupleIJNS6_6detail15normal_iteratorINS6_10device_ptrIiEEEESG_EEEEEE9Policy600ESI_NSD_INSE_IfEEEESI_SM_mNSA_4lessINSB_IJiiEEEEESO_fEEvbT2_T3_T4_PT6_PT7_T5_PSS_SS_NS1_7vsmem_tEE19static_temp_storage+16896], %r372;
$L__BB10_315:
	bar.sync 	0;
	ld.volatile.shared.u32 	%r522, [_ZZN3cub18CUB_300001_SM_10006detail10merge_sort26DeviceMergeSortMergeKernelINS2_10policy_hubIN6thrust24THRUST_300001_SM_1000_NS12zip_iteratorIN4cuda3std3__45tupleIJNS6_6detail15normal_iteratorINS6_10device_ptrIiEEEESG_EEEEEE9Policy600ESI_NSD_INSE_IfEEEESI_SM_mNSA_4lessINSB_IJiiEEEEESO_fEEvbT2_T3_T4_PT6_PT7_T5_PSS_SS_NS1_7vsmem_tEE19static_temp_storage+16896];
	and.b32  	%r750, %r1, 31;
	shl.b32 	%r751, %r1, 3;
	and.b32  	%r752, %r751, 7936;
	cvt.u64.u32 	%rd170, %r752;
	cvt.u64.u32 	%rd171, %r750;
	or.b32  	%r523, %r752, %r750;
	add.s64 	%rd172, %rd7, %rd171;
	add.s64 	%rd173, %rd172, %rd170;
	setp.ge.s32 	%p195, %r523, %r522;
	cvta.to.global.u64 	%rd174, %rd42;
	shl.b64 	%rd175, %rd173, 2;
	add.s64 	%rd38, %rd174, %rd175;
	cvta.to.global.u64 	%rd176, %rd43;
	add.s64 	%rd39, %rd176, %rd175;
	@%p195 bra 	$L__BB10_317;
	st.global.u32 	[%rd38], %r507;
	st.global.u32 	[%rd39], %r506;
$L__BB10_317:
	add.s32 	%r753, %r523, 32;
	setp.ge.s32 	%p196, %r753, %r522;
	@%p196 bra 	$L__BB10_319;
	st.global.u32 	[%rd38+128], %r509;
	st.global.u32 	[%rd39+128], %r508;
$L__BB10_319:
	add.s32 	%r754, %r523, 64;
	setp.ge.s32 	%p197, %r754, %r522;
	@%p197 bra 	$L__BB10_321;
	st.global.u32 	[%rd38+256], %r511;
	st.global.u32 	[%rd39+256], %r510;
$L__BB10_321:
	add.s32 	%r755, %r523, 96;
	setp.ge.s32 	%p198, %r755, %r522;
	@%p198 bra 	$L__BB10_323;
	st.global.u32 	[%rd38+384], %r513;
	st.global.u32 	[%rd39+384], %r512;
$L__BB10_323:
	add.s32 	%r756, %r523, 128;
	setp.ge.s32 	%p199, %r756, %r522;
	@%p199 bra 	$L__BB10_325;
	st.global.u32 	[%rd38+512], %r515;
	st.global.u32 	[%rd39+512], %r514;
$L__BB10_325:
	add.s32 	%r757, %r523, 160;
	setp.ge.s32 	%p200, %r757, %r522;
	@%p200 bra 	$L__BB10_327;
	st.global.u32 	[%rd38+640], %r517;
	st.global.u32 	[%rd39+640], %r516;
$L__BB10_327:
	add.s32 	%r758, %r523, 192;
	setp.ge.s32 	%p201, %r758, %r522;
	@%p201 bra 	$L__BB10_329;
	st.global.u32 	[%rd38+768], %r519;
	st.global.u32 	[%rd39+768], %r518;
$L__BB10_329:
	add.s32 	%r759, %r523, 224;
	setp.ge.s32 	%p202, %r759, %r522;
	@%p202 bra 	$L__BB10_331;
	st.global.u32 	[%rd38+896], %r521;
	st.global.u32 	[%rd39+896], %r520;
$L__BB10_331:
	ld.param.s8 	%rs5, [_ZN3cub18CUB_300001_SM_10006detail10merge_sort26DeviceMergeSortMergeKernelINS2_10policy_hubIN6thrust24THRUST_300001_SM_1000_NS12zip_iteratorIN4cuda3std3__45tupleIJNS6_6detail15normal_iteratorINS6_10device_ptrIiEEEESG_EEEEEE9Policy600ESI_NSD_INSE_IfEEEESI_SM_mNSA_4lessINSB_IJiiEEEEESO_fEEvbT2_T3_T4_PT6_PT7_T5_PSS_SS_NS1_7vsmem_tE_param_0];
	shl.b32 	%r524, %r1, 3;
	setp.eq.s16 	%p203, %rs5, 0;
	bar.sync 	0;
	mov.u32 	%r760, _ZZN3cub18CUB_300001_SM_10006detail10merge_sort26DeviceMergeSortMergeKernelINS2_10policy_hubIN6thrust24THRUST_300001_SM_1000_NS12zip_iteratorIN4cuda3std3__45tupleIJNS6_6detail15normal_iteratorINS6_10device_ptrIiEEEESG_EEEEEE9Policy600ESI_NSD_INSE_IfEEEESI_SM_mNSA_4lessINSB_IJiiEEEEESO_fEEvbT2_T3_T4_PT6_PT7_T5_PSS_SS_NS1_7vsmem_tEE19static_temp_storage;
	add.s32 	%r761, %r760, %r524;
	shl.b32 	%r762, %r1, 2;
	sub.s32 	%r763, %r761, %r762;
	st.shared.f32 	[%r763], %f186;
	st.shared.f32 	[%r763+1024], %f185;
	st.shared.f32 	[%r763+2048], %f184;
	st.shared.f32 	[%r763+3072], %f183;
	st.shared.f32 	[%r763+4096], %f182;
	st.shared.f32 	[%r763+5120], %f181;
	st.shared.f32 	[%r763+6144], %f180;
	st.shared.f32 	[%r763+7168], %f179;
	bar.sync 	0;
	shl.b32 	%r764, %r398, 2;
	add.s32 	%r765, %r760, %r764;
	ld.shared.f32 	%f94, [%r765];
	shl.b32 	%r766, %r411, 2;
	add.s32 	%r767, %r760, %r766;
	ld.shared.f32 	%f95, [%r767];
	shl.b32 	%r768, %r424, 2;
	add.s32 	%r769, %r760, %r768;
	ld.shared.f32 	%f96, [%r769];
	shl.b32 	%r770, %r437, 2;
	add.s32 	%r771, %r760, %r770;
	ld.shared.f32 	%f97, [%r771];
	shl.b32 	%r772, %r450, 2;
	add.s32 	%r773, %r760, %r772;
	ld.shared.f32 	%f98, [%r773];
	shl.b32 	%r774, %r463, 2;
	add.s32 	%r775, %r760, %r774;
	ld.shared.f32 	%f99, [%r775];
	shl.b32 	%r776, %r476, 2;
	add.s32 	%r777, %r760, %r776;
	ld.shared.f32 	%f100, [%r777];
	shl.b32 	%r778, %r487, 2;
	add.s32 	%r779, %r760, %r778;
	ld.shared.f32 	%f101, [%r779];
	bar.sync 	0;
	@%p203 bra 	$L__BB10_350;
	// begin inline asm
	mov.u32 %r780, %laneid;
	// end inline asm
	and.b32  	%r525, %r524, 7936;
	shl.b32 	%r781, %r780, 3;
	add.s32 	%r782, %r781, %r525;
	shr.s32 	%r783, %r782, 5;
	add.s32 	%r784, %r783, %r782;
	shl.b32 	%r785, %r784, 2;
	add.s32 	%r787, %r760, %r785;
	st.shared.f32 	[%r787], %f94;
	st.shared.f32 	[%r787+4], %f95;
	st.shared.f32 	[%r787+8], %f96;
	st.shared.f32 	[%r787+12], %f97;
	st.shared.f32 	[%r787+16], %f98;
	st.shared.f32 	[%r787+20], %f99;
	st.shared.f32 	[%r787+24], %f100;
	st.shared.f32 	[%r787+28], %f101;
	bar.warp.sync 	-1;
	mad.lo.s32 	%r788, %r780, -7, %r782;
	shr.s32 	%r789, %r788, 5;
	add.s32 	%r790, %r789, %r788;
	shl.b32 	%r791, %r790, 2;
	add.s32 	%r792, %r760, %r791;
	ld.shared.f32 	%f102, [%r792];
	add.s32 	%r793, %r788, 32;
	shr.s32 	%r794, %r793, 5;
	add.s32 	%r795, %r794, %r788;
	shl.b32 	%r796, %r795, 2;
	add.s32 	%r797, %r760, %r796;
	ld.shared.f32 	%f103, [%r797+128];
	add.s32 	%r798, %r788, 64;
	shr.s32 	%r799, %r798, 5;
	add.s32 	%r800, %r799, %r788;
	shl.b32 	%r801, %r800, 2;
	add.s32 	%r802, %r760, %r801;
	ld.shared.f32 	%f104, [%r802+256];
	add.s32 	%r803, %r788, 96;
	shr.s32 	%r804, %r803, 5;
	add.s32 	%r805, %r804, %r788;
	shl.b32 	%r806, %r805, 2;
	add.s32 	%r807, %r760, %r806;
	ld.shared.f32 	%f105, [%r807+384];
	add.s32 	%r808, %r788, 128;
	shr.s32 	%r809, %r808, 5;
	add.s32 	%r810, %r809, %r788;
	shl.b32 	%r811, %r810, 2;
	add.s32 	%r812, %r760, %r811;
	ld.shared.f32 	%f106, [%r812+512];
	add.s32 	%r813, %r788, 160;
	shr.s32 	%r814, %r813, 5;
	add.s32 	%r815, %r814, %r788;
	shl.b32 	%r816, %r815, 2;
	add.s32 	%r817, %r760, %r816;
	ld.shared.f32 	%f107, [%r817+640];
	add.s32 	%r818, %r788, 192;
	shr.s32 	%r819, %r818, 5;
	add.s32 	%r820, %r819, %r788;
	shl.b32 	%r821, %r820, 2;
	add.s32 	%r822, %r760, %r821;
	ld.shared.f32 	%f108, [%r822+768];
	add.s32 	%r823, %r788, 224;
	shr.s32 	%r824, %r823, 5;
	add.s32 	%r825, %r824, %r788;
	shl.b32 	%r826, %r825, 2;
	add.s32 	%r827, %r760, %r826;
	ld.shared.f32 	%f109, [%r827+896];
	setp.ne.s32 	%p204, %r1, 0;
	@%p204 bra 	$L__BB10_334;
	st.volatile.shared.u32 	[_ZZN3cub18CUB_300001_SM_10006detail10merge_sort26DeviceMergeSortMergeKernelINS2_10policy_hubIN6thrust24THRUST_300001_SM_1000_NS12zip_iteratorIN4cuda3std3__45tupleIJNS6_6detail15normal_iteratorINS6_10device_ptrIiEEEESG_EEEEEE9Policy600ESI_NSD_INSE_IfEEEESI_SM_mNSA_4lessINSB_IJiiEEEEESO_fEEvbT2_T3_T4_PT6_PT7_T5_PSS_SS_NS1_7vsmem_tEE19static_temp_storage+8448], %r236;
$L__BB10_334:
	bar.sync 	0;
	ld.volatile.shared.u32 	%r526, [_ZZN3cub18CUB_300001_SM_10006detail10merge_sort26DeviceMergeSortMergeKernelINS2_10policy_hubIN6thrust24THRUST_300001_SM_1000_NS12zip_iteratorIN4cuda3std3__45tupleIJNS6_6detail15normal_iteratorINS6_10device_ptrIiEEEESG_EEEEEE9Policy600ESI_NSD_INSE_IfEEEESI_SM_mNSA_4lessINSB_IJiiEEEEESO_fEEvbT2_T3_T4_PT6_PT7_T5_PSS_SS_NS1_7vsmem_tEE19static_temp_storage+8448];
	and.b32  	%r828, %r1, 31;
	add.s32 	%r527, %r525, %r828;
	setp.ge.s32 	%p205, %r527, %r526;
	cvt.u64.u32 	%rd177, %r527;
	add.s64 	%rd178, %rd7, %rd177;
	shl.b64 	%rd179, %rd178, 2;
	add.s64 	%rd40, %rd1, %rd179;
	@%p205 bra 	$L__BB10_336;
	st.global.f32 	[%rd40], %f102;
$L__BB10_336:
	add.s32 	%r829, %r527, 32;
	setp.ge.s32 	%p206, %r829, %r526;
	@%p206 bra 	$L__BB10_338;
	st.global.f32 	[%rd40+128], %f103;
$L__BB10_338:
	add.s32 	%r830, %r527, 64;
	setp.ge.s32 	%p207, %r830, %r526;
	@%p207 bra 	$L__BB10_340;
	st.global.f32 	[%rd40+256], %f104;
$L__BB10_340:
	add.s32 	%r831, %r527, 96;
	setp.ge.s32 	%p208, %r831, %r526;
	@%p208 bra 	$L__BB10_342;
	st.global.f32 	[%rd40+384], %f105;
$L__BB10_342:
	add.s32 	%r832, %r527, 128;
	setp.ge.s32 	%p209, %r832, %r526;
	@%p209 bra 	$L__BB10_344;
	st.global.f32 	[%rd40+512], %f106;
$L__BB10_344:
	add.s32 	%r833, %r527, 160;
	setp.ge.s32 	%p210, %r833, %r526;
	@%p210 bra 	$L__BB10_346;
	st.global.f32 	[%rd40+640], %f107;
$L__BB10_346:
	add.s32 	%r834, %r527, 192;
	setp.ge.s32 	%p211, %r834, %r526;
	@%p211 bra 	$L__BB10_348;
	st.global.f32 	[%rd40+768], %f108;
$L__BB10_348:
	add.s32 	%r835, %r527, 224;
	setp.ge.s32 	%p212, %r835, %r526;
	@%p212 bra 	$L__BB10_368;
	st.global.f32 	[%rd40+896], %f109;
	bra.uni 	$L__BB10_368;
$L__BB10_350:
	// begin inline asm
	mov.u32 %r836, %laneid;
	// end inline asm
	and.b32  	%r528, %r524, 7936;
	shl.b32 	%r837, %r836, 3;
	add.s32 	%r838, %r837, %r528;
	shr.s32 	%r839, %r838, 5;
	add.s32 	%r840, %r839, %r838;
	shl.b32 	%r841, %r840, 2;
	add.s32 	%r843, %r760, %r841;
	st.shared.f32 	[%r843], %f94;
	st.shared.f32 	[%r843+4], %f95;
	st.shared.f32 	[%r843+8], %f96;
	st.shared.f32 	[%r843+12], %f97;
	st.shared.f32 	[%r843+16], %f98;
	st.shared.f32 	[%r843+20], %f99;
	st.shared.f32 	[%r843+24], %f100;
	st.shared.f32 	[%r843+28], %f101;
	bar.warp.sync 	-1;
	mad.lo.s32 	%r844, %r836, -7, %r838;
	shr.s32 	%r845, %r844, 5;
	add.s32 	%r846, %r845, %r844;
	shl.b32 	%r847, %r846, 2;
	add.s32 	%r848, %r760, %r847;
	ld.shared.f32 	%f110, [%r848];
	add.s32 	%r849, %r844, 32;
	shr.s32 	%r850, %r849, 5;
	add.s32 	%r851, %r850, %r844;
	shl.b32 	%r852, %r851, 2;
	add.s32 	%r853, %r760, %r852;
	ld.shared.f32 	%f111, [%r853+128];
	add.s32 	%r854, %r844, 64;
	shr.s32 	%r855, %r854, 5;
	add.s32 	%r856, %r855, %r844;
	shl.b32 	%r857, %r856, 2;
	add.s32 	%r858, %r760, %r857;
	ld.shared.f32 	%f112, [%r858+256];
	add.s32 	%r859, %r844, 96;
	shr.s32 	%r860, %r859, 5;
	add.s32 	%r861, %r860, %r844;
	shl.b32 	%r862, %r861, 2;
	add.s32 	%r863, %r760, %r862;
	ld.shared.f32 	%f113, [%r863+384];
	add.s32 	%r864, %r844, 128;
	shr.s32 	%r865, %r864, 5;
	add.s32 	%r866, %r865, %r844;
	shl.b32 	%r867, %r866, 2;
	add.s32 	%r868, %r760, %r867;
	ld.shared.f32 	%f114, [%r868+512];
	add.s32 	%r869, %r844, 160;
	shr.s32 	%r870, %r869, 5;
	add.s32 	%r871, %r870, %r844;
	shl.b32 	%r872, %r871, 2;
	add.s32 	%r873, %r760, %r872;
	ld.shared.f32 	%f115, [%r873+640];
	add.s32 	%r874, %r844, 192;
	shr.s32 	%r875, %r874, 5;
	add.s32 	%r876, %r875, %r844;
	shl.b32 	%r877, %r876, 2;
	add.s32 	%r878, %r760, %r877;
	ld.shared.f32 	%f116, [%r878+768];
	add.s32 	%r879, %r844, 224;
	shr.s32 	%r880, %r879, 5;
	add.s32 	%r881, %r880, %r844;
	shl.b32 	%r882, %r881, 2;
	add.s32 	%r883, %r760, %r882;
	ld.shared.f32 	%f117, [%r883+896];
	setp.ne.s32 	%p213, %r1, 0;
	@%p213 bra 	$L__BB10_352;
	st.volatile.shared.u32 	[_ZZN3cub18CUB_300001_SM_10006detail10merge_sort26DeviceMergeSortMergeKernelINS2_10policy_hubIN6thrust24THRUST_300001_SM_1000_NS12zip_iteratorIN4cuda3std3__45tupleIJNS6_6detail15normal_iteratorINS6_10device_ptrIiEEEESG_EEEEEE9Policy600ESI_NSD_INSE_IfEEEESI_SM_mNSA_4lessINSB_IJiiEEEEESO_fEEvbT2_T3_T4_PT6_PT7_T5_PSS_SS_NS1_7vsmem_tEE19static_temp_storage+8448], %r236;
$L__BB10_352:
	bar.sync 	0;
	ld.volatile.shared.u32 	%r529, [_ZZN3cub18CUB_300001_SM_10006detail10merge_sort26DeviceMergeSortMergeKernelINS2_10policy_hubIN6thrust24THRUST_300001_SM_1000_NS12zip_iteratorIN4cuda3std3__45tupleIJNS6_6detail15normal_iteratorINS6_10device_ptrIiEEEESG_EEEEEE9Policy600ESI_NSD_INSE_IfEEEESI_SM_mNSA_4lessINSB_IJiiEEEEESO_fEEvbT2_T3_T4_PT6_PT7_T5_PSS_SS_NS1_7vsmem_tEE19static_temp_storage+8448];
	and.b32  	%r884, %r1, 31;
	cvt.u64.u32 	%rd180, %r528;
	cvt.u64.u32 	%rd181, %r884;
	add.s32 	%r530, %r528, %r884;
	add.s64 	%rd182, %rd7, %rd181;
	add.s64 	%rd183, %rd182, %rd180;
	setp.ge.s32 	%p214, %r530, %r529;
	shl.b64 	%rd184, %rd183, 2;
	add.s64 	%rd41, %rd4, %rd184;
	@%p214 bra 	$L__BB10_354;
	st.global.f32 	[%rd41], %f110;
$L__BB10_354:
	add.s32 	%r885, %r530, 32;
	setp.ge.s32 	%p215, %r885, %r529;
	@%p215 bra 	$L__BB10_356;
	st.global.f32 	[%rd41+128], %f111;
$L__BB10_356:
	add.s32 	%r886, %r530, 64;
	setp.ge.s32 	%p216, %r886, %r529;
	@%p216 bra 	$L__BB10_358;
	st.global.f32 	[%rd41+256], %f112;
$L__BB10_358:
	add.s32 	%r887, %r530, 96;
	setp.ge.s32 	%p217, %r887, %r529;
	@%p217 bra 	$L__BB10_360;
	st.global.f32 	[%rd41+384], %f113;
$L__BB10_360:
	add.s32 	%r888, %r530, 128;
	setp.ge.s32 	%p218, %r888, %r529;
	@%p218 bra 	$L__BB10_362;
	st.global.f32 	[%rd41+512], %f114;
$L__BB10_362:
	add.s32 	%r889, %r530, 160;
	setp.ge.s32 	%p219, %r889, %r529;
	@%p219 bra 	$L__BB10_364;
	st.global.f32 	[%rd41+640], %f115;
$L__BB10_364:
	add.s32 	%r890, %r530, 192;
	setp.ge.s32 	%p220, %r890, %r529;
	@%p220 bra 	$L__BB10_366;
	st.global.f32 	[%rd41+768], %f116;
$L__BB10_366:
	add.s32 	%r891, %r530, 224;
	setp.ge.s32 	%p221, %r891, %r529;
	@%p221 bra 	$L__BB10_368;
	st.global.f32 	[%rd41+896], %f117;
$L__BB10_368:
	ret;

}


// ===== COMPILED SASS (sm_100) =====

	.target	sm_100

	.elftype	@"ET_EXEC"


//--------------------- .note.nv.tkinfo           --------------------------
	.section	.note.nv.tkinfo,"",@"SHT_NOTE"
	.sectionflags	@"SHF_NOTE_NV_TKINFO"
	.tkinfo
        /*0018*/ 	.word	0x00000002
        /*0030*/ 	.string	""
        /*0030*/ 	.string	"ptxas"
        /*0030*/ 	.string	"Cuda compilation tools, release 13.0, V13.0.88"
        /*0030*/ 	.string	"Build cuda_13.0.r13.0/compiler.36424714_0"
        /*0030*/ 	.string	"-arch sm_100 -m 64 "



//--------------------- .note.nv.cuinfo           --------------------------
	.section	.note.nv.cuinfo,"",@"SHT_NOTE"
	.sectionflags	@"SHF_NOTE_NV_CUINFO"
        /*0018*/ 	.short	0x0002
        /*001a*/ 	.short	0x0064
        /*001c*/ 	.short	0x0082
	.zero		2


//--------------------- .nv.info                  --------------------------
	.section	.nv.info,"",@"SHT_CUDA_INFO"
	.align	4


	//----- nvinfo : EIATTR_REGCOUNT
	.align		4
        /*0000*/ 	.byte	0x04, 0x2f
        /*0002*/ 	.short	(.L_46 - .L_45)
	.align		4
.L_45:
        /*0004*/ 	.word	index@(_Z8cols_sumiPKiPKfPf)
        /*0008*/ 	.word	0x00000018


	//----- nvinfo : EIATTR_FRAME_SIZE
	.align		4
.L_46:
        /*000c*/ 	.byte	0x04, 0x11
        /*000e*/ 	.short	(.L_48 - .L_47)
	.align		4
.L_47:
        /*0010*/ 	.word	index@(_Z8cols_sumiPKiPKfPf)
        /*0014*/ 	.word	0x00000000


	//----- nvinfo : EIATTR_REGCOUNT
	.align		4
.L_48:
        /*0018*/ 	.byte	0x04, 0x2f
        /*001a*/ 	.short	(.L_50 - .L_49)
	.align		4
.L_49:
        /*001c*/ 	.word	index@(_ZN3cub18CUB_300001_SM_10006detail11EmptyKernelIvEEvv)
        /*0020*/ 	.word	0x00000004


	//----- nvinfo : EIATTR_FRAME_SIZE
	.align		4
.L_50:
        /*0024*/ 	.byte	0x04, 0x11
        /*0026*/ 	.short	(.L_52 - .L_51)
	.align		4
.L_51:
        /*0028*/ 	.word	index@(_ZN3cub18CUB_300001_SM_10006detail11EmptyKernelIvEEvv)
        /*002c*/ 	.word	0x00000000


	//----- nvinfo : EIATTR_REGCOUNT
	.align		4
.L_52:
        /*0030*/ 	.byte	0x04, 0x2f
        /*0032*/ 	.short	(.L_54 - .L_53)
	.align		4
.L_53:
        /*0034*/ 	.word	index@(_ZN3cub18CUB_300001_SM_10006detail8for_each13static_kernelINS2_12policy_hub_t12policy_500_tEmN6thrust24THRUST_300001_SM_1000_NS8cuda_cub20__uninitialized_fill7functorINS7_10device_ptrIfEEfEEEEvT0_T1_)
        /*0038*/ 	.word	0x00000008


	//----- nvinfo : EIATTR_FRAME_SIZE
	.align		4
.L_54:
        /*003c*/ 	.byte	0x04, 0x11
        /*003e*/ 	.short	(.L_56 - .L_55)
	.align		4
.L_55:
        /*0040*/ 	.word	index@(_ZN3cub18CUB_300001_SM_10006detail8for_each13static_kernelINS2_12policy_hub_t12policy_500_tEmN6thrust24THRUST_300001_SM_1000_NS8cuda_cub20__uninitialized_fill7functorINS7_10device_ptrIfEEfEEEEvT0_T1_)
        /*0044*/ 	.word	0x00000000


	//----- nvinfo : EIATTR_REGCOUNT
	.align		4
.L_56:
        /*0048*/ 	.byte	0x04, 0x2f
        /*004a*/ 	.short	(.L_58 - .L_57)
	.align		4
.L_57:
        /*004c*/ 	.word	index@(_ZN3cub18CUB_300001_SM_10006detail8for_each13static_kernelINS2_12policy_hub_t12policy_500_tEmN6thrust24THRUST_300001_SM_1000_NS8cuda_cub20__uninitialized_fill7functorINS7_10device_ptrIiEEiEEEEvT0_T1_)
        /*0050*/ 	.word	0x00000008


	//----- nvinfo : EIATTR_FRAME_SIZE
	.align		4
.L_58:
        /*0054*/ 	.byte	0x04, 0x11
        /*0056*/ 	.short	(.L_60 - .L_59)
	.align		4
.L_59:
        /*0058*/ 	.word	index@(_ZN3cub18CUB_300001_SM_10006detail8for_each13static_kernelINS2_12policy_hub_t12policy_500_tEmN6thrust24THRUST_300001_SM_1000_NS8cuda_cub20__uninitialized_fill7functorINS7_10device_ptrIiEEiEEEEvT0_T1_)
        /*005c*/ 	.word	0x00000000


	//----- nvinfo : EIATTR_REGCOUNT
	.align		4
.L_60:
        /*0060*/ 	.byte	0x04, 0x2f
        /*0062*/ 	.short	(.L_62 - .L_61)
	.align		4
.L_61:
        /*0064*/ 	.word	index@(_ZN3cub18CUB_300001_SM_10006detail8for_each13static_kernelINS2_12policy_hub_t12policy_500_tElN6thrust24THRUST_300001_SM_1000_NS8cuda_cub10__tabulate7functorINS7_6detail15normal_iteratorINS7_10device_ptrIiEEEENS7_6system6detail7generic6detail22compute_sequence_valueIivEElEEEEvT0_T1_)
        /*0068*/ 	.word	0x0000000a


	//----- nvinfo : EIATTR_FRAME_SIZE
	.align		4
.L_62:
        /*006c*/ 	.byte	0x04, 0x11
        /*006e*/ 	.short	(.L_64 - .L_63)
	.align		4
.L_63:
        /*0070*/ 	.word	index@(_ZN3cub18CUB_300001_SM_10006detail8for_each13static_kernelINS2_12policy_hub_t12policy_500_tElN6thrust24THRUST_300001_SM_1000_NS8cuda_cub10__tabulate7functorINS7_6detail15normal_iteratorINS7_10device_ptrIiEEEENS7_6system6detail7generic6detail22compute_sequence_valueIivEElEEEEvT0_T1_)
        /*0074*/ 	.word	0x00000000


	//----- nvinfo : EIATTR_REGCOUNT
	.align		4
.L_64:
        /*0078*/ 	.byte	0x04, 0x2f
        /*007a*/ 	.short	(.L_66 - .L_65)
	.align		4
.L_65:
        /*007c*/ 	.word	index@(_ZN3cub18CUB_300001_SM_10006detail10merge_sort30DeviceMergeSortBlockSortKernelINS2_10policy_hubIN6thrust24THRUST_300001_SM_1000_NS12zip_iteratorIN4cuda3std3__45tupleIJNS6_6detail15normal_iteratorINS6_10device_ptrIiEEEESG_EEEEEE9Policy600ESI_NSD_INSE_IfEEEESI_SM_jNSA_4lessINSB_IJiiEEEEESO_fEEvbT0_T1_T2_T3_T4_PT6_PT7_T5_NS1_7vsmem_tE)
        /*0080*/ 	.word	0x0000004b


	//----- nvinfo : EIATTR_FRAME_SIZE
	.align		4
.L_66:
        /*0084*/ 	.byte	0x04, 0x11
        /*0086*/ 	.short	(.L_68 - .L_67)
	.align		4
.L_67:
        /*0088*/ 	.word	index@(_ZN3cub18CUB_300001_SM_10006detail10merge_sort30DeviceMergeSortBlockSortKernelINS2_10policy_hubIN6thrust24THRUST_300001_SM_1000_NS12zip_iteratorIN4cuda3std3__45tupleIJNS6_6detail15normal_iteratorINS6_10device_ptrIiEEEESG_EEEEEE9Policy600ESI_NSD_INSE_IfEEEESI_SM_jNSA_4lessINSB_IJiiEEEEESO_fEEvbT0_T1_T2_T3_T4_PT6_PT7_T5_NS1_7vsmem_tE)
        /*008c*/ 	.word	0x00000050


	//----- nvinfo : EIATTR_REGCOUNT
	.align		4
.L_68:
        /*0090*/ 	.byte	0x04, 0x2f
        /*0092*/ 	.short	(.L_70 - .L_69)
	.align		4
.L_69:
        /*0094*/ 	.word	index@(_ZN3cub18CUB_300001_SM_10006detail10merge_sort30DeviceMergeSortPartitionKernelIN6thrust24THRUST_300001_SM_1000_NS12zip_iteratorIN4cuda3std3__45tupleIJNS5_6detail15normal_iteratorINS5_10device_ptrIiEEEESF_EEEEEjNS9_4lessINSA_IJiiEEEEESJ_EEvbT_PT2_T0_SO_PSO_T1_SO_i)
        /*0098*/ 	.word	0x00000014


	//----- nvinfo : EIATTR_FRAME_SIZE
	.align		4
.L_70:
        /*009c*/ 	.byte	0x04, 0x11
        /*009e*/ 	.short	(.L_72 - .L_71)
	.align		4
.L_71:
        /*00a0*/ 	.word	index@(_ZN3cub18CUB_300001_SM_10006detail10merge_sort30DeviceMergeSortPartitionKernelIN6thrust24THRUST_300001_SM_1000_NS12zip_iteratorIN4cuda3std3__45tupleIJNS5_6detail15normal_iteratorINS5_10device_ptrIiEEEESF_EEEEEjNS9_4lessINSA_IJiiEEEEESJ_EEvbT_PT2_T0_SO_PSO_T1_SO_i)
        /*00a4*/ 	.word	0x00000000


	//----- nvinfo : EIATTR_REGCOUNT
	.align		4
.L_72:
        /*00a8*/ 	.byte	0x04, 0x2f
        /*00aa*/ 	.short	(.L_74 - .L_73)
	.align		4
.L_73:
        /*00ac*/ 	.word	index@(_ZN3cub18CUB_300001_SM_10006detail10merge_sort26DeviceMergeSortMergeKernelINS2_10policy_hubIN6thrust24THRUST_300001_SM_1000_NS12zip_iteratorIN4cuda3std3__45tupleIJNS6_6detail15normal_iteratorINS6_10device_ptrIiEEEESG_EEEEEE9Policy600ESI_NSD_INSE_IfEEEESI_SM_jNSA_4lessINSB_IJiiEEEEESO_fEEvbT2_T3_T4_PT6_PT7_T5_PSS_SS_NS1_7vsmem_tE)
        /*00b0*/ 	.word	0x00000040


	//----- nvinfo : EIATTR_FRAME_SIZE
	.align		4
.L_74:
        /*00b4*/ 	.byte	0x04, 0x11
        /*00b6*/ 	.short	(.L_76 - .L_75)
	.align		4
.L_75:
        /*00b8*/ 	.word	index@(_ZN3cub18CUB_300001_SM_10006detail10merge_sort26DeviceMergeSortMergeKernelINS2_10policy_hubIN6thrust24THRUST_300001_SM_1000_NS12zip_iteratorIN4cuda3std3__45tupleIJNS6_6detail15normal_iteratorINS6_10device_ptrIiEEEESG_EEEEEE9Policy600ESI_NSD_INSE_IfEEEESI_SM_jNSA_4lessINSB_IJiiEEEEESO_fEEvbT2_T3_T4_PT6_PT7_T5_PSS_SS_NS1_7vsmem_tE)
        /*00bc*/ 	.word	0x00000000


	//----- nvinfo : EIATTR_REGCOUNT
	.align		4
.L_76:
        /*00c0*/ 	.byte	0x04, 0x2f
        /*00c2*/ 	.short	(.L_78 - .L_77)
	.align		4
.L_77:
        /*00c4*/ 	.word	index@(_ZN3cub18CUB_300001_SM_10006detail10merge_sort30DeviceMergeSortBlockSortKernelINS2_10policy_hubIN6thrust24THRUST_300001_SM_1000_NS12zip_iteratorIN4cuda3std3__45tupleIJNS6_6detail15normal_iteratorINS6_10device_ptrIiEEEESG_EEEEEE9Policy600ESI_NSD_INSE_IfEEEESI_SM_mNSA_4lessINSB_IJiiEEEEESO_fEEvbT0_T1_T2_T3_T4_PT6_PT7_T5_NS1_7vsmem_tE)
        /*00c8*/ 	.word	0x00000050


	//----- nvinfo : EIATTR_FRAME_SIZE
	.align		4
.L_78:
        /*00cc*/ 	.byte	0x04, 0x11
        /*00ce*/ 	.short	(.L_80 - .L_79)
	.align		4
.L_79:
        /*00d0*/ 	.word	index@(_ZN3cub18CUB_300001_SM_10006detail10merge_sort30DeviceMergeSortBlockSortKernelINS2_10policy_hubIN6thrust24THRUST_300001_SM_1000_NS12zip_iteratorIN4cuda3std3__45tupleIJNS6_6detail15normal_iteratorINS6_10device_ptrIiEEEESG_EEEEEE9Policy600ESI_NSD_INSE_IfEEEESI_SM_mNSA_4lessINSB_IJiiEEEEESO_fEEvbT0_T1_T2_T3_T4_PT6_PT7_T5_NS1_7vsmem_tE)
        /*00d4*/ 	.word	0x00000050


	//----- nvinfo : EIATTR_REGCOUNT
	.align		4
.L_80:
        /*00d8*/ 	.byte	0x04, 0x2f
        /*00da*/ 	.short	(.L_82 - .L_81)
	.align		4
.L_81:
        /*00dc*/ 	.word	index@(_ZN3cub18CUB_300001_SM_10006detail10merge_sort30DeviceMergeSortPartitionKernelIN6thrust24THRUST_300001_SM_1000_NS12zip_iteratorIN4cuda3std3__45tupleIJNS5_6detail15normal_iteratorINS5_10device_ptrIiEEEESF_EEEEEmNS9_4lessINSA_IJiiEEEEESJ_EEvbT_PT2_T0_SO_PSO_T1_SO_i)
        /*00e0*/ 	.word	0x0000001a


	//----- nvinfo : EIATTR_FRAME_SIZE
	.align		4
.L_82:
        /*00e4*/ 	.byte	0x04, 0x11
        /*00e6*/ 	.short	(.L_84 - .L_83)
	.align		4
.L_83:
        /*00e8*/ 	.word	index@(_ZN3cub18CUB_300001_SM_10006detail10merge_sort30DeviceMergeSortPartitionKernelIN6thrust24THRUST_300001_SM_1000_NS12zip_iteratorIN4cuda3std3__45tupleIJNS5_6detail15normal_iteratorINS5_10device_ptrIiEEEESF_EEEEEmNS9_4lessINSA_IJiiEEEEESJ_EEvbT_PT2_T0_SO_PSO_T1_SO_i)
        /*00ec*/ 	.word	0x00000000


	//----- nvinfo : EIATTR_REGCOUNT
	.align		4
.L_84:
        /*00f0*/ 	.byte	0x04, 0x2f
        /*00f2*/ 	.short	(.L_86 - .L_85)
	.align		4
.L_85:
        /*00f4*/ 	.word	index@(_ZN3cub18CUB_300001_SM_10006detail10merge_sort26DeviceMergeSortMergeKernelINS2_10policy_hubIN6thrust24THRUST_300001_SM_1000_NS12zip_iteratorIN4cuda3std3__45tupleIJNS6_6detail15normal_iteratorINS6_10device_ptrIiEEEESG_EEEEEE9Policy600ESI_NSD_INSE_IfEEEESI_SM_mNSA_4lessINSB_IJiiEEEEESO_fEEvbT2_T3_T4_PT6_PT7_T5_PSS_SS_NS1_7vsmem_tE)
        /*00f8*/ 	.word	0x0000003b


	//----- nvinfo : EIATTR_FRAME_SIZE
	.align		4
.L_86:
        /*00fc*/ 	.byte	0x04, 0x11
        /*00fe*/ 	.short	(.L_88 - .L_87)
	.align		4
.L_87:
        /*0100*/ 	.word	index@(_ZN3cub18CUB_300001_SM_10006detail10merge_sort26DeviceMergeSortMergeKernelINS2_10policy_hubIN6thrust24THRUST_300001_SM_1000_NS12zip_iteratorIN4cuda3std3__45tupleIJNS6_6detail15normal_iteratorINS6_10device_ptrIiEEEESG_EEEEEE9Policy600ESI_NSD_INSE_IfEEEESI_SM_mNSA_4lessINSB_IJiiEEEEESO_fEEvbT2_T3_T4_PT6_PT7_T5_PSS_SS_NS1_7vsmem_tE)
        /*0104*/ 	.word	0x00000000


	//----- nvinfo : EIATTR_MIN_STACK_SIZE
	.align		4
.L_88:
        /*0108*/ 	.byte	0x04, 0x12
        /*010a*/ 	.short	(.L_90 - .L_89)
	.align		4
.L_89:
        /*010c*/ 	.word	index@(_ZN3cub18CUB_300001_SM_10006detail10merge_sort26DeviceMergeSortMergeKernelINS2_10policy_hubIN6thrust24THRUST_300001_SM_1000_NS12zip_iteratorIN4cuda3std3__45tupleIJNS6_6detail15normal_iteratorINS6_10device_ptrIiEEEESG_EEEEEE9Policy600ESI_NSD_INSE_IfEEEESI_SM_mNSA_4lessINSB_IJiiEEEEESO_fEEvbT2_T3_T4_PT6_PT7_T5_PSS_SS_NS1_7vsmem_tE)
        /*0110*/ 	.word	0x00000000


	//----- nvinfo : EIATTR_MIN_STACK_SIZE
	.align		4
.L_90:
        /*0114*/ 	.byte	0x04, 0x12
        /*0116*/ 	.short	(.L_92 - .L_91)
	.align		4
.L_91:
        /*0118*/ 	.word	index@(_ZN3cub18CUB_300001_SM_10006detail10merge_sort30DeviceMergeSortPartitionKernelIN6thrust24THRUST_300001_SM_1000_NS12zip_iteratorIN4cuda3std3__45tupleIJNS5_6detail15normal_iteratorINS5_10device_ptrIiEEEESF_EEEEEmNS9_4lessINSA_IJiiEEEEESJ_EEvbT_PT2_T0_SO_PSO_T1_SO_i)
        /*011c*/ 	.word	0x00000000


	//----- nvinfo : EIATTR_MIN_STACK_SIZE
	.align		4
.L_92:
        /*0120*/ 	.byte	0x04, 0x12
        /*0122*/ 	.short	(.L_94 - .L_93)
	.align		4
.L_93:
        /*0124*/ 	.word	index@(_ZN3cub18CUB_300001_SM_10006detail10merge_sort30DeviceMergeSortBlockSortKernelINS2_10policy_hubIN6thrust24THRUST_300001_SM_1000_NS12zip_iteratorIN4cuda3std3__45tupleIJNS6_6detail15normal_iteratorINS6_10device_ptrIiEEEESG_EEEEEE9Policy600ESI_NSD_INSE_IfEEEESI_SM_mNSA_4lessINSB_IJiiEEEEESO_fEEvbT0_T1_T2_T3_T4_PT6_PT7_T5_NS1_7vsmem_tE)
        /*0128*/ 	.word	0x00000050


	//----- nvinfo : EIATTR_MIN_STACK_SIZE
	.align		4
.L_94:
        /*012c*/ 	.byte	0x04, 0x12
        /*012e*/ 	.short	(.L_96 - .L_95)
	.align		4
.L_95:
        /*0130*/ 	.word	index@(_ZN3cub18CUB_300001_SM_10006detail10merge_sort26DeviceMergeSortMergeKernelINS2_10policy_hubIN6thrust24THRUST_300001_SM_1000_NS12zip_iteratorIN4cuda3std3__45tupleIJNS6_6detail15normal_iteratorINS6_10device_ptrIiEEEESG_EEEEEE9Policy600ESI_NSD_INSE_IfEEEESI_SM_jNSA_4lessINSB_IJiiEEEEESO_fEEvbT2_T3_T4_PT6_PT7_T5_PSS_SS_NS1_7vsmem_tE)
        /*0134*/ 	.word	0x00000000


	//----- nvinfo : EIATTR_MIN_STACK_SIZE
	.align		4
.L_96:
        /*0138*/ 	.byte	0x04, 0x12
        /*013a*/ 	.short	(.L_98 - .L_97)
	.align		4
.L_97:
        /*013c*/ 	.word	index@(_ZN3cub18CUB_300001_SM_10006detail10merge_sort30DeviceMergeSortPartitionKernelIN6thrust24THRUST_300001_SM_1000_NS12zip_iteratorIN4cuda3std3__45tupleIJNS5_6detail15normal_iteratorINS5_10device_ptrIiEEEESF_EEEEEjNS9_4lessINSA_IJiiEEEEESJ_EEvbT_PT2_T0_SO_PSO_T1_SO_i)
        /*0140*/ 	.word	0x00000000


	//----- nvinfo : EIATTR_MIN_STACK_SIZE
	.align		4
.L_98:
        /*0144*/ 	.byte	0x04, 0x12
        /*0146*/ 	.short	(.L_100 - .L_99)
	.align		4
.L_99:
        /*0148*/ 	.word	index@(_ZN3cub18CUB_300001_SM_10006detail10merge_sort30DeviceMergeSortBlockSortKernelINS2_10policy_hubIN6thrust24THRUST_300001_SM_1000_NS12zip_iteratorIN4cuda3std3__45tupleIJNS6_6detail15normal_iteratorINS6_10device_ptrIiEEEESG_EEEEEE9Policy600ESI_NSD_INSE_IfEEEESI_SM_jNSA_4lessINSB_IJiiEEEEESO_fEEvbT0_T1_T2_T3_T4_PT6_PT7_T5_NS1_7vsmem_tE)
        /*014c*/ 	.word	0x00000050


	//----- nvinfo : EIATTR_MIN_STACK_SIZE
	.align		4
.L_100:
        /*0150*/ 	.byte	0x04, 0x12
        /*0152*/ 	.short	(.L_102 - .L_101)
	.align		4
.L_101:
        /*0154*/ 	.word	index@(_ZN3cub18CUB_300001_SM_10006detail8for_each13static_kernelINS2_12policy_hub_t12policy_500_tElN6thrust24THRUST_300001_SM_1000_NS8cuda_cub10__tabulate7functorINS7_6detail15normal_iteratorINS7_10device_ptrIiEEEENS7_6system6detail7generic6detail22compute_sequence_valueIivEElEEEEvT0_T1_)
        /*0158*/ 	.word	0x00000000


	//----- nvinfo : EIATTR_MIN_STACK_SIZE
	.align		4
.L_102:
        /*015c*/ 	.byte	0x04, 0x12
        /*015e*/ 	.short	(.L_104 - .L_103)
	.align		4
.L_103:
        /*0160*/ 	.word	index@(_ZN3cub18CUB_300001_SM_10006detail8for_each13static_kernelINS2_12policy_hub_t12policy_500_tEmN6thrust24THRUST_300001_SM_1000_NS8cuda_cub20__uninitialized_fill7functorINS7_10device_ptrIiEEiEEEEvT0_T1_)
        /*0164*/ 	.word	0x00000000


	//----- nvinfo : EIATTR_MIN_STACK_SIZE
	.align		4
.L_104:
        /*0168*/ 	.byte	0x04, 0x12
        /*016a*/ 	.short	(.L_106 - .L_105)
	.align		4
.L_105:
        /*016c*/ 	.word	index@(_ZN3cub18CUB_300001_SM_10006detail8for_each13static_kernelINS2_12policy_hub_t12policy_500_tEmN6thrust24THRUST_300001_SM_1000_NS8cuda_cub20__uninitialized_fill7functorINS7_10device_ptrIfEEfEEEEvT0_T1_)
        /*0170*/ 	.word	0x00000000


	//----- nvinfo : EIATTR_MIN_STACK_SIZE
	.align		4
.L_106:
        /*0174*/ 	.byte	0x04, 0x12
        /*0176*/ 	.short	(.L_108 - .L_107)
	.align		4
.L_107:
        /*0178*/ 	.word	index@(_ZN3cub18CUB_300001_SM_10006detail11EmptyKernelIvEEvv)
        /*017c*/ 	.word	0x00000000


	//----- nvinfo : EIATTR_MIN_STACK_SIZE
	.align		4
.L_108:
        /*0180*/ 	.byte	0x04, 0x12
        /*0182*/ 	.short	(.L_110 - .L_109)
	.align		4
.L_109:
        /*0184*/ 	.word	index@(_Z8cols_sumiPKiPKfPf)
        /*0188*/ 	.word	0x00000000
.L_110:


//--------------------- .nv.compat                --------------------------
	.section	.nv.compat,"",@"SHT_CUDA_COMPAT_INFO"
	.align	4
        /*0000*/ 	.byte	0x02, 0x09, 0x00, 0x00, 0x02, 0x02, 0x01, 0x00, 0x02, 0x05, 0x05, 0x00, 0x03, 0x07, 0x01, 0x01
        /*0010*/ 	.byte	0x02, 0x03, 0x00, 0x00, 0x02, 0x06, 0x01, 0x00, 0x04, 0x0b, 0x08, 0x00, 0x09, 0x00, 0x00, 0x00
        /*0020*/ 	.byte	0x00, 0x00, 0x00, 0x00


//--------------------- .nv.info._ZN3cub18CUB_300001_SM_10006detail10merge_sort26DeviceMergeSortMergeKernelINS2_10policy_hubIN6thrust24THRUST_300001_SM_1000_NS12zip_iteratorIN4cuda3std3__45tupleIJNS6_6detail15normal_iteratorINS6_10device_ptrIiEEEESG_EEEEEE9Policy600ESI_NSD_INSE_IfEEEESI_SM_mNSA_4lessINSB_IJiiEEEEESO_fEEvbT2_T3_T4_PT6_PT7_T5_PSS_SS_NS1_7vsmem_tE --------------------------
	.section	.nv.info._ZN3cub18CUB_300001_SM_10006detail10merge_sort26DeviceMergeSortMergeKernelINS2_10policy_hubIN6thrust24THRUST_300001_SM_1000_NS12zip_iteratorIN4cuda3std3__45tupleIJNS6_6detail15normal_iteratorINS6_10device_ptrIiEEEESG_EEEEEE9Policy600ESI_NSD_INSE_IfEEEESI_SM_mNSA_4lessINSB_IJiiEEEEESO_fEEvbT2_T3_T4_PT6_PT7_T5_PSS_SS_NS1_7vsmem_tE,"",@"SHT_CUDA_INFO"
	.sectionflags	@""
	.align	4


	//----- nvinfo : EIATTR_CUDA_API_VERSION
	.align		4
        /*0000*/ 	.byte	0x04, 0x37
        /*0002*/ 	.short	(.L_112 - .L_111)
.L_111:
        /*0004*/ 	.word	0x00000082


	//----- nvinfo : EIATTR_KPARAM_INFO
	.align		4
.L_112:
        /*0008*/ 	.byte	0x04, 0x17
        /*000a*/ 	.short	(.L_114 - .L_113)
.L_113:
        /*000c*/ 	.word	0x00000000
        /*0010*/ 	.short	0x0009
        /*0012*/ 	.short	0x0050
        /*0014*/ 	.byte	0x00, 0xf0, 0x21, 0x00


	//----- nvinfo : EIATTR_KPARAM_INFO
	.align		4
.L_114:
        /*0018*/ 	.byte	0x04, 0x17
        /*001a*/ 	.short	(.L_116 - .L_115)
.L_115:
        /*001c*/ 	.word	0x00000000
        /*0020*/ 	.short	0x0008
        /*0022*/ 	.short	0x0048
        /*0024*/ 	.byte	0x00, 0xf0, 0x21, 0x00


	//----- nvinfo : EIATTR_KPARAM_INFO
	.align		4
.L_116:
        /*0028*/ 	.byte	0x04, 0x17
        /*002a*/ 	.short	(.L_118 - .L_117)
.L_117:
        /*002c*/ 	.word	0x00000000
        /*0030*/ 	.short	0x0007
        /*0032*/ 	.short	0x0040
        /*0034*/ 	.byte	0x00, 0xf5, 0x21, 0x00


	//----- nvinfo : EIATTR_KPARAM_INFO
	.align		4
.L_118:
        /*0038*/ 	.byte	0x04, 0x17
        /*003a*/ 	.short	(.L_120 - .L_119)
.L_119:
        /*003c*/ 	.word	0x00000000
        /*0040*/ 	.short	0x0006
        /*0042*/ 	.short	0x0038
        /*0044*/ 	.byte	0x00, 0xf0, 0x05, 0x00


	//----- nvinfo : EIATTR_KPARAM_INFO
	.align		4
.L_120:
        /*0048*/ 	.byte	0x04, 0x17
        /*004a*/ 	.short	(.L_122 - .L_121)
.L_121:
        /*004c*/ 	.word	0x00000000
        /*0050*/ 	.short	0x0005
        /*0052*/ 	.short	0x0030
        /*0054*/ 	.byte	0x00, 0xf5, 0x21, 0x00


	//----- nvinfo : EIATTR_KPARAM_INFO
	.align		4
.L_122:
        /*0058*/ 	.byte	0x04, 0x17
        /*005a*/ 	.short	(.L_124 - .L_123)
.L_123:
        /*005c*/ 	.word	0x00000000
        /*0060*/ 	.short	0x0004
        /*0062*/ 	.short	0x0028
        /*0064*/ 	.byte	0x00, 0xf5, 0x21, 0x00


	//----- nvinfo : EIATTR_KPARAM_INFO
	.align		4
.L_124:
        /*0068*/ 	.byte	0x04, 0x17
        /*006a*/ 	.short	(.L_126 - .L_125)
.L_125:
        /*006c*/ 	.word	0x00000000
        /*0070*/ 	.short	0x0003
        /*0072*/ 	.short	0x0020
        /*0074*/ 	.byte	0x00, 0xf0, 0x21, 0x00


	//----- nvinfo : EIATTR_KPARAM_INFO
	.align		4
.L_126:
        /*0078*/ 	.byte	0x04, 0x17
        /*007a*/ 	.short	(.L_128 - .L_127)
.L_127:
        /*007c*/ 	.word	0x00000000
        /*0080*/ 	.short	0x0002
        /*0082*/ 	.short	0x0018
        /*0084*/ 	.byte	0x00, 0xf0, 0x21, 0x00


	//----- nvinfo : EIATTR_KPARAM_INFO
	.align		4
.L_128:
        /*0088*/ 	.byte	0x04, 0x17
        /*008a*/ 	.short	(.L_130 - .L_129)
.L_129:
        /*008c*/ 	.word	0x00000000
        /*0090*/ 	.short	0x0001
        /*0092*/ 	.short	0x0008
        /*0094*/ 	.byte	0x00, 0xf0, 0x41, 0x00


	//----- nvinfo : EIATTR_KPARAM_INFO
	.align		4
.L_130:
        /*0098*/ 	.byte	0x04, 0x17
        /*009a*/ 	.short	(.L_132 - .L_131)
.L_131:
        /*009c*/ 	.word	0x00000000
        /*00a0*/ 	.short	0x0000
        /*00a2*/ 	.short	0x0000
        /*00a4*/ 	.byte	0x00, 0xf0, 0x05, 0x00


	//----- nvinfo : EIATTR_SPARSE_MMA_MASK
	.align		4
.L_132:
        /*00a8*/ 	.byte	0x03, 0x50
        /*00aa*/ 	.short	0x0000


	//----- nvinfo : EIATTR_MAXREG_COUNT
	.align		4
        /*00ac*/ 	.byte	0x03, 0x1b
        /*00ae*/ 	.short	0x00ff


	//----- nvinfo : EIATTR_NUM_BARRIERS
	.align		4
        /*00b0*/ 	.byte	0x02, 0x4c
        /*00b2*/ 	.byte	0x01
	.zero		1


	//----- nvinfo : EIATTR_MERCURY_ISA_VERSION
	.align		4
        /*00b4*/ 	.byte	0x03, 0x5f
        /*00b6*/ 	.short	0x0101


	//----- nvinfo : EIATTR_COOP_GROUP_MASK_REGIDS
	.align		4
        /*00b8*/ 	.byte	0x04, 0x29
        /*00ba*/ 	.short	(.L_134 - .L_133)


	//   ....[0]....
.L_133:
        /*00bc*/ 	.word	0xffffffff


	//   ....[1]....
        /*00c0*/ 	.word	0xffffffff


	//   ....[2]....
        /*00c4*/ 	.word	0xffffffff


	//   ....[3]....
        /*00c8*/ 	.word	0xffffffff


	//   ....[4]....
        /*00cc*/ 	.word	0xffffffff


	//   ....[5]....
        /*00d0*/ 	.word	0xffffffff


	//   ....[6]....
        /*00d4*/ 	.word	0xffffffff


	//   ....[7]....
        /*00d8*/ 	.word	0xffffffff


	//----- nvinfo : EIATTR_COOP_GROUP_INSTR_OFFSETS
	.align		4
.L_134:
        /*00dc*/ 	.byte	0x04, 0x28
        /*00de*/ 	.short	(.L_136 - .L_135)


	//   ....[0]....
.L_135:
        /*00e0*/ 	.word	0x00002600


	//   ....[1]....
        /*00e4*/ 	.word	0x00002a80


	//   ....[2]....
        /*00e8*/ 	.word	0x00003060


	//   ....[3]....
        /*00ec*/ 	.word	0x00003340


	//   ....[4]....
        /*00f0*/ 	.word	0x00006230


	//   ....[5]....
        /*00f4*/ 	.word	0x00006850


	//   ....[6]....
        /*00f8*/ 	.word	0x00006ef0


	//   ....[7]....
        /*00fc*/ 	.word	0x00007310


	//----- nvinfo : EIATTR_VRC_CTA_INIT_COUNT
	.align		4
.L_136:
        /*0100*/ 	.byte	0x02, 0x4a
	.zero		1
	.zero		1


	//----- nvinfo : EIATTR_EXIT_INSTR_OFFSETS
	.align		4
        /*0104*/ 	.byte	0x04, 0x1c
        /*0106*/ 	.short	(.L_138 - .L_137)


	//   ....[0]....
.L_137:
        /*0108*/ 	.word	0x00003190


	//   ....[1]....
        /*010c*/ 	.word	0x00003470


	//   ....[2]....
        /*0110*/ 	.word	0x00007180


	//   ....[3]....
        /*0114*/ 	.word	0x000071a0


	//   ....[4]....
        /*0118*/ 	.word	0x00007540


	//   ....[5]....
        /*011c*/ 	.word	0x00007560


	//----- nvinfo : EIATTR_MAX_THREADS
	.align		4
.L_138:
        /*0120*/ 	.byte	0x04, 0x05
        /*0122*/ 	.short	(.L_140 - .L_139)
.L_139:
        /*0124*/ 	.word	0x00000100
        /*0128*/ 	.word	0x00000001
        /*012c*/ 	.word	0x00000001


	//----- nvinfo : EIATTR_CRS_STACK_SIZE
	.align		4
.L_140:
        /*0130*/ 	.byte	0x04, 0x1e
        /*0132*/ 	.short	(.L_142 - .L_141)
.L_141:
        /*0134*/ 	.word	0x00000000


	//----- nvinfo : EIATTR_CBANK_PARAM_SIZE
	.align		4
.L_142:
        /*0138*/ 	.byte	0x03, 0x19
        /*013a*/ 	.short	0x0058


	//----- nvinfo : EIATTR_PARAM_CBANK
	.align		4
        /*013c*/ 	.byte	0x04, 0x0a
        /*013e*/ 	.short	(.L_144 - .L_143)
	.align		4
.L_143:
        /*0140*/ 	.word	index@(.nv.constant0._ZN3cub18CUB_300001_SM_10006detail10merge_sort26DeviceMergeSortMergeKernelINS2_10policy_hubIN6thrust24THRUST_300001_SM_1000_NS12zip_iteratorIN4cuda3std3__45tupleIJNS6_6detail15normal_iteratorINS6_10device_ptrIiEEEESG_EEEEEE9Policy600ESI_NSD_INSE_IfEEEESI_SM_mNSA_4lessINSB_IJiiEEEEESO_fEEvbT2_T3_T4_PT6_PT7_T5_PSS_SS_NS1_7vsmem_tE)
        /*0144*/ 	.short	0x0380
        /*0146*/ 	.short	0x0058


	//----- nvinfo : EIATTR_SW_WAR
	.align		4
.L_144:
        /*0148*/ 	.byte	0x04, 0x36
        /*014a*/ 	.short	(.L_146 - .L_145)
.L_145:
        /*014c*/ 	.word	0x00000008
.L_146:


//--------------------- .nv.info._ZN3cub18CUB_300001_SM_10006detail10merge_sort30DeviceMergeSortPartitionKernelIN6thrust24THRUST_300001_SM_1000_NS12zip_iteratorIN4cuda3std3__45tupleIJNS5_6detail15normal_iteratorINS5_10device_ptrIiEEEESF_EEEEEmNS9_4lessINSA_IJiiEEEEESJ_EEvbT_PT2_T0_SO_PSO_T1_SO_i --------------------------
	.section	.nv.info._ZN3cub18CUB_300001_SM_10006detail10merge_sort30DeviceMergeSortPartitionKernelIN6thrust24THRUST_300001_SM_1000_NS12zip_iteratorIN4cuda3std3__45tupleIJNS5_6detail15normal_iteratorINS5_10device_ptrIiEEEESF_EEEEEmNS9_4lessINSA_IJiiEEEEESJ_EEvbT_PT2_T0_SO_PSO_T1_SO_i,"",@"SHT_CUDA_INFO"
	.sectionflags	@""
	.align	4


	//----- nvinfo : EIATTR_CUDA_API_VERSION
	.align		4
        /*0000*/ 	.byte	0x04, 0x37
        /*0002*/ 	.short	(.L_148 - .L_147)
.L_147:
        /*0004*/ 	.word	0x00000082


	//----- nvinfo : EIATTR_KPARAM_INFO
	.align		4
.L_148:
        /*0008*/ 	.byte	0x04, 0x17
        /*000a*/ 	.short	(.L_150 - .L_149)
.L_149:
        /*000c*/ 	.word	0x00000000
        /*0010*/ 	.short	0x0008
        /*0012*/ 	.short	0x0048
        /*0014*/ 	.byte	0x00, 0xf0, 0x11, 0x00


	//----- nvinfo : EIATTR_KPARAM_INFO
	.align		4
.L_150:
        /*0018*/ 	.byte	0x04, 0x17
        /*001a*/ 	.short	(.L_152 - .L_151)
.L_151:
        /*001c*/ 	.word	0x00000000
        /*0020*/ 	.short	0x0007
        /*0022*/ 	.short	0x0040
        /*0024*/ 	.byte	0x00, 0xf0, 0x21, 0x00


	//----- nvinfo : EIATTR_KPARAM_INFO
	.align		4
.L_152:
        /*0028*/ 	.byte	0x04, 0x17
        /*002a*/ 	.short	(.L_154 - .L_153)
.L_153:
        /*002c*/ 	.word	0x00000000
        /*0030*/ 	.short	0x0006
        /*0032*/ 	.short	0x0038
        /*0034*/ 	.byte	0x00, 0xf0, 0x05, 0x00


	//----- nvinfo : EIATTR_KPARAM_INFO
	.align		4
.L_154:
        /*0038*/ 	.byte	0x04, 0x17
        /*003a*/ 	.short	(.L_156 - .L_155)
.L_155:
        /*003c*/ 	.word	0x00000000
        /*0040*/ 	.short	0x0005
        /*0042*/ 	.short	0x0030
        /*0044*/ 	.byte	0x00, 0xf5, 0x21, 0x00


	//----- nvinfo : EIATTR_KPARAM_INFO
	.align		4
.L_156:
        /*0048*/ 	.byte	0x04, 0x17
        /*004a*/ 	.short	(.L_158 - .L_157)
.L_157:
        /*004c*/ 	.word	0x00000000
        /*0050*/ 	.short	0x0004
        /*0052*/ 	.short	0x0028
        /*0054*/ 	.byte	0x00, 0xf0, 0x21, 0x00


	//----- nvinfo : EIATTR_KPARAM_INFO
	.align		4
.L_158:
        /*0058*/ 	.byte	0x04, 0x17
        /*005a*/ 	.short	(.L_160 - .L_159)
.L_159:
        /*005c*/ 	.word	0x00000000
        /*0060*/ 	.short	0x0003
        /*0062*/ 	.short	0x0020
        /*0064*/ 	.byte	0x00, 0xf0, 0x21, 0x00


	//----- nvinfo : EIATTR_KPARAM_INFO
	.align		4
.L_160:
        /*0068*/ 	.byte	0x04, 0x17
        /*006a*/ 	.short	(.L_162 - .L_161)
.L_161:
        /*006c*/ 	.word	0x00000000
        /*0070*/ 	.short	0x0002
        /*0072*/ 	.short	0x0018
        /*0074*/ 	.byte	0x00, 0xf5, 0x21, 0x00


	//----- nvinfo : EIATTR_KPARAM_INFO
	.align		4
.L_162:
        /*0078*/ 	.byte	0x04, 0x17
        /*007a*/ 	.short	(.L_164 - .L_163)
.L_163:
        /*007c*/ 	.word	0x00000000
        /*0080*/ 	.short	0x0001
        /*0082*/ 	.short	0x0008
        /*0084*/ 	.byte	0x00, 0xf0, 0x41, 0x00


	//----- nvinfo : EIATTR_KPARAM_INFO
	.align		4
.L_164:
        /*0088*/ 	.byte	0x04, 0x17
        /*008a*/ 	.short	(.L_166 - .L_165)
.L_165:
        /*008c*/ 	.word	0x00000000
        /*0090*/ 	.short	0x0000
        /*0092*/ 	.short	0x0000
        /*0094*/ 	.byte	0x00, 0xf0, 0x05, 0x00


	//----- nvinfo : EIATTR_SPARSE_MMA_MASK
	.align		4
.L_166:
        /*0098*/ 	.byte	0x03, 0x50
        /*009a*/ 	.short	0x0000


	//----- nvinfo : EIATTR_MAXREG_COUNT
	.align		4
        /*009c*/ 	.byte	0x03, 0x1b
        /*009e*/ 	.short	0x00ff


	//----- nvinfo : EIATTR_MERCURY_ISA_VERSION
	.align		4
        /*00a0*/ 	.byte	0x03, 0x5f
        /*00a2*/ 	.short	0x0101


	//----- nvinfo : EIATTR_VRC_CTA_INIT_COUNT
	.align		4
        /*00a4*/ 	.byte	0x02, 0x4a
	.zero		1
	.zero		1


	//----- nvinfo : EIATTR_EXIT_INSTR_OFFSETS
	.align		4
        /*00a8*/ 	.byte	0x04, 0x1c
        /*00aa*/ 	.short	(.L_168 - .L_167)


	//   ....[0]....
.L_167:
        /*00ac*/ 	.word	0x00000080


	//   ....[1]....
        /*00b0*/ 	.word	0x000003d0


	//   ....[2]....
        /*00b4*/ 	.word	0x00000d00


	//----- nvinfo : EIATTR_CRS_STACK_SIZE
	.align		4
.L_168:
        /*00b8*/ 	.byte	0x04, 0x1e
        /*00ba*/ 	.short	(.L_170 - .L_169)
.L_169:
        /*00bc*/ 	.word	0x00000000


	//----- nvinfo : EIATTR_CBANK_PARAM_SIZE
	.align		4
.L_170:
        /*00c0*/ 	.byte	0x03, 0x19
        /*00c2*/ 	.short	0x004c


	//----- nvinfo : EIATTR_PARAM_CBANK
	.align		4
        /*00c4*/ 	.byte	0x04, 0x0a
        /*00c6*/ 	.short	(.L_172 - .L_171)
	.align		4
.L_171:
        /*00c8*/ 	.word	index@(.nv.constant0._ZN3cub18CUB_300001_SM_10006detail10merge_sort30DeviceMergeSortPartitionKernelIN6thrust24THRUST_300001_SM_1000_NS12zip_iteratorIN4cuda3std3__45tupleIJNS5_6detail15normal_iteratorINS5_10device_ptrIiEEEESF_EEEEEmNS9_4lessINSA_IJiiEEEEESJ_EEvbT_PT2_T0_SO_PSO_T1_SO_i)
        /*00cc*/ 	.short	0x0380
        /*00ce*/ 	.short	0x004c


	//----- nvinfo : EIATTR_SW_WAR
	.align		4
.L_172:
        /*00d0*/ 	.byte	0x04, 0x36
        /*00d2*/ 	.short	(.L_174 - .L_173)
.L_173:
        /*00d4*/ 	.word	0x00000008
.L_174:


//--------------------- .nv.info._ZN3cub18CUB_300001_SM_10006detail10merge_sort30DeviceMergeSortBlockSortKernelINS2_10policy_hubIN6thrust24THRUST_300001_SM_1000_NS12zip_iteratorIN4cuda3std3__45tupleIJNS6_6detail15normal_iteratorINS6_10device_ptrIiEEEESG_EEEEEE9Policy600ESI_NSD_INSE_IfEEEESI_SM_mNSA_4lessINSB_IJiiEEEEESO_fEEvbT0_T1_T2_T3_T4_PT6_PT7_T5_NS1_7vsmem_tE --------------------------
	.section	.nv.info._ZN3cub18CUB_300001_SM_10006detail10merge_sort30DeviceMergeSortBlockSortKernelINS2_10policy_hubIN6thrust24THRUST_300001_SM_1000_NS12zip_iteratorIN4cuda3std3__45tupleIJNS6_6detail15normal_iteratorINS6_10device_ptrIiEEEESG_EEEEEE9Policy600ESI_NSD_INSE_IfEEEESI_SM_mNSA_4lessINSB_IJiiEEEEESO_fEEvbT0_T1_T2_T3_T4_PT6_PT7_T5_NS1_7vsmem_tE,"",@"SHT_CUDA_INFO"
	.sectionflags	@""
	.align	4


	//----- nvinfo : EIATTR_CUDA_API_VERSION
	.align		4
        /*0000*/ 	.byte	0x04, 0x37
        /*0002*/ 	.short	(.L_176 - .L_175)
.L_175:
        /*0004*/ 	.word	0x00000082


	//----- nvinfo : EIATTR_KPARAM_INFO
	.align		4
.L_176:
        /*0008*/ 	.byte	0x04, 0x17
        /*000a*/ 	.short	(.L_178 - .L_177)
.L_177:
        /*000c*/ 	.word	0x00000000
        /*0010*/ 	.short	0x0009
        /*0012*/ 	.short	0x0058
        /*0014*/ 	.byte	0x00, 0xf0, 0x21, 0x00


	//----- nvinfo : EIATTR_KPARAM_INFO
	.align		4
.L_178:
        /*0018*/ 	.byte	0x04, 0x17
        /*001a*/ 	.short	(.L_180 - .L_179)
.L_179:
        /*001c*/ 	.word	0x00000000
        /*0020*/ 	.short	0x0008
        /*0022*/ 	.short	0x0050
        /*0024*/ 	.byte	0x00, 0xf0, 0x05, 0x00


	//----- nvinfo : EIATTR_KPARAM_INFO
	.align		4
.L_180:
        /*0028*/ 	.byte	0x04, 0x17
        /*002a*/ 	.short	(.L_182 - .L_181)
.L_181:
        /*002c*/ 	.word	0x00000000
        /*0030*/ 	.short	0x0007
        /*0032*/ 	.short	0x0048
        /*0034*/ 	.byte	0x00, 0xf5, 0x21, 0x00


	//----- nvinfo : EIATTR_KPARAM_INFO
	.align		4
.L_182:
        /*0038*/ 	.byte	0x04, 0x17
        /*003a*/ 	.short	(.L_184 - .L_183)
.L_183:
        /*003c*/ 	.word	0x00000000
        /*0040*/ 	.short	0x0006
        /*0042*/ 	.short	0x0040
        /*0044*/ 	.byte	0x00, 0xf5, 0x21, 0x00


	//----- nvinfo : EIATTR_KPARAM_INFO
	.align		4
.L_184:
        /*0048*/ 	.byte	0x04, 0x17
        /*004a*/ 	.short	(.L_186 - .L_185)
.L_185:
        /*004c*/ 	.word	0x00000000
        /*0050*/ 	.short	0x0005
        /*0052*/ 	.short	0x0038
        /*0054*/ 	.byte	0x00, 0xf0, 0x21, 0x00


	//----- nvinfo : EIATTR_KPARAM_INFO
	.align		4
.L_186:
        /*0058*/ 	.byte	0x04, 0x17
        /*005a*/ 	.short	(.L_188 - .L_187)
.L_187:
        /*005c*/ 	.word	0x00000000
        /*0060*/ 	.short	0x0004
        /*0062*/ 	.short	0x0030
        /*0064*/ 	.byte	0x00, 0xf0, 0x21, 0x00


	//----- nvinfo : EIATTR_KPARAM_INFO
	.align		4
.L_188:
        /*0068*/ 	.byte	0x04, 0x17
        /*006a*/ 	.short	(.L_190 - .L_189)
.L_189:
        /*006c*/ 	.word	0x00000000
        /*0070*/ 	.short	0x0003
        /*0072*/ 	.short	0x0020
        /*0074*/ 	.byte	0x00, 0xf0, 0x41, 0x00


	//----- nvinfo : EIATTR_KPARAM_INFO
	.align		4
.L_190:
        /*0078*/ 	.byte	0x04, 0x17
        /*007a*/ 	.short	(.L_192 - .L_191)
.L_191:
        /*007c*/ 	.word	0x00000000
        /*0080*/ 	.short	0x0002
        /*0082*/ 	.short	0x0018
        /*0084*/ 	.byte	0x00, 0xf0, 0x21, 0x00


	//----- nvinfo : EIATTR_KPARAM_INFO
	.align		4
.L_192:
        /*0088*/ 	.byte	0x04, 0x17
        /*008a*/ 	.short	(.L_194 - .L_193)
.L_193:
        /*008c*/ 	.word	0x00000000
        /*0090*/ 	.short	0x0001
        /*0092*/ 	.short	0x0008
        /*0094*/ 	.byte	0x00, 0xf0, 0x41, 0x00


	//----- nvinfo : EIATTR_KPARAM_INFO
	.align		4
.L_194:
        /*0098*/ 	.byte	0x04, 0x17
        /*009a*/ 	.short	(.L_196 - .L_195)
.L_195:
        /*009c*/ 	.word	0x00000000
        /*00a0*/ 	.short	0x0000
        /*00a2*/ 	.short	0x0000
        /*00a4*/ 	.byte	0x00, 0xf0, 0x05, 0x00


	//----- nvinfo : EIATTR_SPARSE_MMA_MASK
	.align		4
.L_196:
        /*00a8*/ 	.byte	0x03, 0x50
        /*00aa*/ 	.short	0x0000


	//----- nvinfo : EIATTR_MAXREG_COUNT
	.align		4
        /*00ac*/ 	.byte	0x03, 0x1b
        /*00ae*/ 	.short	0x00ff


	//----- nvinfo : EIATTR_NUM_BARRIERS
	.align		4
        /*00b0*/ 	.byte	0x02, 0x4c
        /*00b2*/ 	.byte	0x01
	.zero		1


	//----- nvinfo : EIATTR_MERCURY_ISA_VERSION
	.align		4
        /*00b4*/ 	.byte	0x03, 0x5f
        /*00b6*/ 	.short	0x0101


	//----- nvinfo : EIATTR_COOP_GROUP_MASK_REGIDS
	.align		4
        /*00b8*/ 	.byte	0x04, 0x29
        /*00ba*/ 	.short	(.L_198 - .L_197)


	//   ....[0]....
.L_197:
        /*00bc*/ 	.word	0xffffffff


	//   ....[1]....
        /*00c0*/ 	.word	0xffffffff


	//   ....[2]....
        /*00c4*/ 	.word	0xffffffff


	//   ....[3]....
        /*00c8*/ 	.word	0xffffffff


	//   ....[4]....
        /*00cc*/ 	.word	0xffffffff


	//   ....[5]....
        /*00d0*/ 	.word	0xffffffff


	//   ....[6]....
        /*00d4*/ 	.word	0xffffffff


	//   ....[7]....
        /*00d8*/ 	.word	0xffffffff


	//   ....[8]....
        /*00dc*/ 	.word	0xffffffff


	//   ....[9]....
        /*00e0*/ 	.word	0xffffffff


	//   ....[10]....
        /*00e4*/ 	.word	0xffffffff


	//   ....[11]....
        /*00e8*/ 	.word	0xffffffff


	//----- nvinfo : EIATTR_COOP_GROUP_INSTR_OFFSETS
	.align		4
.L_198:
        /*00ec*/ 	.byte	0x04, 0x28
        /*00ee*/ 	.short	(.L_200 - .L_199)


	//   ....[0]....
.L_199:
        /*00f0*/ 	.word	0x00000610


	//   ....[1]....
        /*00f4*/ 	.word	0x00000940


	//   ....[2]....
        /*00f8*/ 	.word	0x00003850


	//   ....[3]....
        /*00fc*/ 	.word	0x00003b30


	//   ....[4]....
        /*0100*/ 	.word	0x00003d10


	//   ....[5]....
        /*0104*/ 	.word	0x00003f50


	//   ....[6]....
        /*0108*/ 	.word	0x00004720


	//   ....[7]....
        /*010c*/ 	.word	0x00004d70


	//   ....[8]....
        /*0110*/ 	.word	0x00008ed0


	//   ....[9]....
        /*0114*/ 	.word	0x000092d0


	//   ....[10]....
        /*0118*/ 	.word	0x000095a0


	//   ....[11]....
        /*011c*/ 	.word	0x00009910


	//----- nvinfo : EIATTR_VRC_CTA_INIT_COUNT
	.align		4
.L_200:
        /*0120*/ 	.byte	0x02, 0x4a
	.zero		1
	.zero		1


	//----- nvinfo : EIATTR_EXIT_INSTR_OFFSETS
	.align		4
        /*0124*/ 	.byte	0x04, 0x1c
        /*0126*/ 	.short	(.L_202 - .L_201)


	//   ....[0]....
.L_201:
        /*0128*/ 	.word	0x00003c40


	//   ....[1]....
        /*012c*/ 	.word	0x00004060


	//   ....[2]....
        /*0130*/ 	.word	0x00009480


	//   ....[3]....
        /*0134*/ 	.word	0x000094a0


	//   ....[4]....
        /*0138*/ 	.word	0x00009ae0


	//   ....[5]....
        /*013c*/ 	.word	0x00009b00


	//----- nvinfo : EIATTR_MAX_THREADS
	.align		4
.L_202:
        /*0140*/ 	.byte	0x04, 0x05
        /*0142*/ 	.short	(.L_204 - .L_203)
.L_203:
        /*0144*/ 	.word	0x00000100
        /*0148*/ 	.word	0x00000001
        /*014c*/ 	.word	0x00000001


	//----- nvinfo : EIATTR_CRS_STACK_SIZE
	.align		4
.L_204:
        /*0150*/ 	.byte	0x04, 0x1e
        /*0152*/ 	.short	(.L_206 - .L_205)
.L_205:
        /*0154*/ 	.word	0x00000000


	//----- nvinfo : EIATTR_CBANK_PARAM_SIZE
	.align		4
.L_206:
        /*0158*/ 	.byte	0x03, 0x19
        /*015a*/ 	.short	0x0060


	//----- nvinfo : EIATTR_PARAM_CBANK
	.align		4
        /*015c*/ 	.byte	0x04, 0x0a
        /*015e*/ 	.short	(.L_208 - .L_207)
	.align		4
.L_207:
        /*0160*/ 	.word	index@(.nv.constant0._ZN3cub18CUB_300001_SM_10006detail10merge_sort30DeviceMergeSortBlockSortKernelINS2_10policy_hubIN6thrust24THRUST_300001_SM_1000_NS12zip_iteratorIN4cuda3std3__45tupleIJNS6_6detail15normal_iteratorINS6_10device_ptrIiEEEESG_EEEEEE9Policy600ESI_NSD_INSE_IfEEEESI_SM_mNSA_4lessINSB_IJiiEEEEESO_fEEvbT0_T1_T2_T3_T4_PT6_PT7_T5_NS1_7vsmem_tE)
        /*0164*/ 	.short	0x0380
        /*0166*/ 	.short	0x0060


	//----- nvinfo : EIATTR_SW_WAR
	.align		4
.L_208:
        /*0168*/ 	.byte	0x04, 0x36
        /*016a*/ 	.short	(.L_210 - .L_209)
.L_209:
        /*016c*/ 	.word	0x00000008
.L_210:


//--------------------- .nv.info._ZN3cub18CUB_300001_SM_10006detail10merge_sort26DeviceMergeSortMergeKernelINS2_10policy_hubIN6thrust24THRUST_300001_SM_1000_NS12zip_iteratorIN4cuda3std3__45tupleIJNS6_6detail15normal_iteratorINS6_10device_ptrIiEEEESG_EEEEEE9Policy600ESI_NSD_INSE_IfEEEESI_SM_jNSA_4lessINSB_IJiiEEEEESO_fEEvbT2_T3_T4_PT6_PT7_T5_PSS_SS_NS1_7vsmem_tE --------------------------
	.section	.nv.info._ZN3cub18CUB_300001_SM_10006detail10merge_sort26DeviceMergeSortMergeKernelINS2_10policy_hubIN6thrust24THRUST_300001_SM_1000_NS12zip_iteratorIN4cuda3std3__45tupleIJNS6_6detail15normal_iteratorINS6_10device_ptrIiEEEESG_EEEEEE9Policy600ESI_NSD_INSE_IfEEEESI_SM_jNSA_4lessINSB_IJiiEEEEESO_fEEvbT2_T3_T4_PT6_PT7_T5_PSS_SS_NS1_7vsmem_tE,"",@"SHT_CUDA_INFO"
	.sectionflags	@""
	.align	4


	//----- nvinfo : EIATTR_CUDA_API_VERSION
	.align		4
        /*0000*/ 	.byte	0x04, 0x37
        /*0002*/ 	.short	(.L_212 - .L_211)
.L_211:
        /*0004*/ 	.word	0x00000082


	//----- nvinfo : EIATTR_KPARAM_INFO
	.align		4
.L_212:
        /*0008*/ 	.byte	0x04, 0x17
        /*000a*/ 	.short	(.L_214 - .L_213)
.L_213:
        /*000c*/ 	.word	0x00000000
        /*0010*/ 	.short	0x0009
        /*0012*/ 	.short	0x0050
        /*0014*/ 	.byte	0x00, 0xf0, 0x21, 0x00


	//----- nvinfo : EIATTR_KPARAM_INFO
	.align		4
.L_214:
        /*0018*/ 	.byte	0x04, 0x17
        /*001a*/ 	.short	(.L_216 - .L_215)
.L_215:
        /*001c*/ 	.word	0x00000000
        /*0020*/ 	.short	0x0008
        /*0022*/ 	.short	0x0048
        /*0024*/ 	.byte	0x00, 0xf0, 0x11, 0x00


	//----- nvinfo : EIATTR_KPARAM_INFO
	.align		4
.L_216:
        /*0028*/ 	.byte	0x04, 0x17
        /*002a*/ 	.short	(.L_218 - .L_217)
.L_217:
        /*002c*/ 	.word	0x00000000
        /*0030*/ 	.short	0x0007
        /*0032*/ 	.short	0x0040
        /*0034*/ 	.byte	0x00, 0xf5, 0x21, 0x00


	//----- nvinfo : EIATTR_KPARAM_INFO
	.align		4
.L_218:
        /*0038*/ 	.byte	0x04, 0x17
        /*003a*/ 	.short	(.L_220 - .L_219)
.L_219:
        /*003c*/ 	.word	0x00000000
        /*0040*/ 	.short	0x0006
        /*0042*/ 	.short	0x0038
        /*0044*/ 	.byte	0x00, 0xf0, 0x05, 0x00


	//----- nvinfo : EIATTR_KPARAM_INFO
	.align		4
.L_220:
        /*0048*/ 	.byte	0x04, 0x17
        /*004a*/ 	.short	(.L_222 - .L_221)
.L_221:
        /*004c*/ 	.word	0x00000000
        /*0050*/ 	.short	0x0005
        /*0052*/ 	.short	0x0030
        /*0054*/ 	.byte	0x00, 0xf5, 0x21, 0x00


	//----- nvinfo : EIATTR_KPARAM_INFO
	.align		4
.L_222:
        /*0058*/ 	.byte	0x04, 0x17
        /*005a*/ 	.short	(.L_224 - .L_223)
.L_223:
        /*005c*/ 	.word	0x00000000
        /*0060*/ 	.short	0x0004
        /*0062*/ 	.short	0x0028
        /*0064*/ 	.byte	0x00, 0xf5, 0x21, 0x00


	//----- nvinfo : EIATTR_KPARAM_INFO
	.align		4
.L_224:
        /*0068*/ 	.byte	0x04, 0x17
        /*006a*/ 	.short	(.L_226 - .L_225)
.L_225:
        /*006c*/ 	.word	0x00000000
        /*0070*/ 	.short	0x0003
        /*0072*/ 	.short	0x0020
        /*0074*/ 	.byte	0x00, 0xf0, 0x11, 0x00


	//----- nvinfo : EIATTR_KPARAM_INFO
	.align		4
.L_226:
        /*0078*/ 	.byte	0x04, 0x17
        /*007a*/ 	.short	(.L_228 - .L_227)
.L_227:
        /*007c*/ 	.word	0x00000000
        /*0080*/ 	.short	0x0002
        /*0082*/ 	.short	0x0018
        /*0084*/ 	.byte	0x00, 0xf0, 0x21, 0x00


	//----- nvinfo : EIATTR_KPARAM_INFO
	.align		4
.L_228:
        /*0088*/ 	.byte	0x04, 0x17
        /*008a*/ 	.short	(.L_230 - .L_229)
.L_229:
        /*008c*/ 	.word	0x00000000
        /*0090*/ 	.short	0x0001
        /*0092*/ 	.short	0x0008
        /*0094*/ 	.byte	0x00, 0xf0, 0x41, 0x00


	//----- nvinfo : EIATTR_KPARAM_INFO
	.align		4
.L_230:
        /*0098*/ 	.byte	0x04, 0x17
        /*009a*/ 	.short	(.L_232 - .L_231)
.L_231:
        /*009c*/ 	.word	0x00000000
        /*00a0*/ 	.short	0x0000
        /*00a2*/ 	.short	0x0000
        /*00a4*/ 	.byte	0x00, 0xf0, 0x05, 0x00


	//----- nvinfo : EIATTR_SPARSE_MMA_MASK
	.align		4
.L_232:
        /*00a8*/ 	.byte	0x03, 0x50
        /*00aa*/ 	.short	0x0000


	//----- nvinfo : EIATTR_MAXREG_COUNT
	.align		4
        /*00ac*/ 	.byte	0x03, 0x1b
        /*00ae*/ 	.short	0x00ff


	//----- nvinfo : EIATTR_NUM_BARRIERS
	.align		4
        /*00b0*/ 	.byte	0x02, 0x4c
        /*00b2*/ 	.byte	0x01
	.zero		1


	//----- nvinfo : EIATTR_MERCURY_ISA_VERSION
	.align		4
        /*00b4*/ 	.byte	0x03, 0x5f
        /*00b6*/ 	.short	0x0101


	//----- nvinfo : EIATTR_COOP_GROUP_MASK_REGIDS
	.align		4
        /*00b8*/ 	.byte	0x04, 0x29
        /*00ba*/ 	.short	(.L_234 - .L_233)


	//   ....[0]....
.L_233:
        /*00bc*/ 	.word	0xffffffff


	//   ....[1]....
        /*00c0*/ 	.word	0xffffffff


	//   ....[2]....
        /*00c4*/ 	.word	0xffffffff


	//   ....[3]....
        /*00c8*/ 	.word	0xffffffff


	//   ....[4]....
        /*00cc*/ 	.word	0xffffffff


	//   ....[5]....
        /*00d0*/ 	.word	0xffffffff


	//   ....[6]....
        /*00d4*/ 	.word	0xffffffff


	//   ....[7]....
        /*00d8*/ 	.word	0xffffffff


	//----- nvinfo : EIATTR_COOP_GROUP_INSTR_OFFSETS
	.align		4
.L_234:
        /*00dc*/ 	.byte	0x04, 0x28
        /*00de*/ 	.short	(.L_236 - .L_235)


	//   ....[0]....
.L_235:
        /*00e0*/ 	.word	0x00002520


	//   ....[1]....
        /*00e4*/ 	.word	0x000029c0


	//   ....[2]....
        /*00e8*/ 	.word	0x00002f80


	//   ....[3]....
        /*00ec*/ 	.word	0x00003260


	//   ....[4]....
        /*00f0*/ 	.word	0x00005ed0


	//   ....[5]....
        /*00f4*/ 	.word	0x000064b0


	//   ....[6]....
        /*00f8*/ 	.word	0x00006bc0


	//   ....[7]....
        /*00fc*/ 	.word	0x00006f10


	//----- nvinfo : EIATTR_VRC_CTA_INIT_COUNT
	.align		4
.L_236:
        /*0100*/ 	.byte	0x02, 0x4a
	.zero		1
	.zero		1


	//----- nvinfo : EIATTR_EXIT_INSTR_OFFSETS
	.align		4
        /*0104*/ 	.byte	0x04, 0x1c
        /*0106*/ 	.short	(.L_238 - .L_237)


	//   ....[0]....
.L_237:
        /*0108*/ 	.word	0x00003090


	//   ....[1]....
        /*010c*/ 	.word	0x00003380


	//   ....[2]....
        /*0110*/ 	.word	0x00006db0


	//   ....[3]....
        /*0114*/ 	.word	0x00006dd0


	//   ....[4]....
        /*0118*/ 	.word	0x00007100


	//   ....[5]....
        /*011c*/ 	.word	0x00007120


	//----- nvinfo : EIATTR_MAX_THREADS
	.align		4
.L_238:
        /*0120*/ 	.byte	0x04, 0x05
        /*0122*/ 	.short	(.L_240 - .L_239)
.L_239:
        /*0124*/ 	.word	0x00000100
        /*0128*/ 	.word	0x00000001
        /*012c*/ 	.word	0x00000001


	//----- nvinfo : EIATTR_CRS_STACK_SIZE
	.align		4
.L_240:
        /*0130*/ 	.byte	0x04, 0x1e
        /*0132*/ 	.short	(.L_242 - .L_241)
.L_241:
        /*0134*/ 	.word	0x00000000


	//----- nvinfo : EIATTR_CBANK_PARAM_SIZE
	.align		4
.L_242:
        /*0138*/ 	.byte	0x03, 0x19
        /*013a*/ 	.short	0x0058


	//----- nvinfo : EIATTR_PARAM_CBANK
	.align		4
        /*013c*/ 	.byte	0x04, 0x0a
        /*013e*/ 	.short	(.L_244 - .L_243)
	.align		4
.L_243:
        /*0140*/ 	.word	index@(.nv.constant0._ZN3cub18CUB_300001_SM_10006detail10merge_sort26DeviceMergeSortMergeKernelINS2_10policy_hubIN6thrust24THRUST_300001_SM_1000_NS12zip_iteratorIN4cuda3std3__45tupleIJNS6_6detail15normal_iteratorINS6_10device_ptrIiEEEESG_EEEEEE9Policy600ESI_NSD_INSE_IfEEEESI_SM_jNSA_4lessINSB_IJiiEEEEESO_fEEvbT2_T3_T4_PT6_PT7_T5_PSS_SS_NS1_7vsmem_tE)
        /*0144*/ 	.short	0x0380
        /*0146*/ 	.short	0x0058


	//----- nvinfo : EIATTR_SW_WAR
	.align		4
.L_244:
        /*0148*/ 	.byte	0x04, 0x36
        /*014a*/ 	.short	(.L_246 - .L_245)
.L_245:
        /*014c*/ 	.word	0x00000008
.L_246:


//--------------------- .nv.info._ZN3cub18CUB_300001_SM_10006detail10merge_sort30DeviceMergeSortPartitionKernelIN6thrust24THRUST_300001_SM_1000_NS12zip_iteratorIN4cuda3std3__45tupleIJNS5_6detail15normal_iteratorINS5_10device_ptrIiEEEESF_EEEEEjNS9_4lessINSA_IJiiEEEEESJ_EEvbT_PT2_T0_SO_PSO_T1_SO_i --------------------------
	.section	.nv.info._ZN3cub18CUB_300001_SM_10006detail10merge_sort30DeviceMergeSortPartitionKernelIN6thrust24THRUST_300001_SM_1000_NS12zip_iteratorIN4cuda3std3__45tupleIJNS5_6detail15normal_iteratorINS5_10device_ptrIiEEEESF_EEEEEjNS9_4lessINSA_IJiiEEEEESJ_EEvbT_PT2_T0_SO_PSO_T1_SO_i,"",@"SHT_CUDA_INFO"
	.sectionflags	@""
	.align	4


	//----- nvinfo : EIATTR_CUDA_API_VERSION
	.align		4
        /*0000*/ 	.byte	0x04, 0x37
        /*0002*/ 	.short	(.L_248 - .L_247)
.L_247:
        /*0004*/ 	.word	0x00000082


	//----- nvinfo : EIATTR_KPARAM_INFO
	.align		4
.L_248:
        /*0008*/ 	.byte	0x04, 0x17
        /*000a*/ 	.short	(.L_250 - .L_249)
.L_249:
        /*000c*/ 	.word	0x00000000
        /*0010*/ 	.short	0x0008
        /*0012*/ 	.short	0x0038
        /*0014*/ 	.byte	0x00, 0xf0, 0x11, 0x00


	//----- nvinfo : EIATTR_KPARAM_INFO
	.align		4
.L_250:
        /*0018*/ 	.byte	0x04, 0x17
        /*001a*/ 	.short	(.L_252 - .L_251)
.L_251:
        /*001c*/ 	.word	0x00000000
        /*0020*/ 	.short	0x0007
        /*0022*/ 	.short	0x0034
        /*0024*/ 	.byte	0x00, 0xf0, 0x11, 0x00


	//----- nvinfo : EIATTR_KPARAM_INFO
	.align		4
.L_252:
        /*0028*/ 	.byte	0x04, 0x17
        /*002a*/ 	.short	(.L_254 - .L_253)
.L_253:
        /*002c*/ 	.word	0x00000000
        /*0030*/ 	.short	0x0006
        /*0032*/ 	.short	0x0030
        /*0034*/ 	.byte	0x00, 0xf0, 0x05, 0x00


	//----- nvinfo : EIATTR_KPARAM_INFO
	.align		4
.L_254:
        /*0038*/ 	.byte	0x04, 0x17
        /*003a*/ 	.short	(.L_256 - .L_255)
.L_255:
        /*003c*/ 	.word	0x00000000
        /*0040*/ 	.short	0x0005
        /*0042*/ 	.short	0x0028
        /*0044*/ 	.byte	0x00, 0xf5, 0x21, 0x00


	//----- nvinfo : EIATTR_KPARAM_INFO
	.align		4
.L_256:
        /*0048*/ 	.byte	0x04, 0x17
        /*004a*/ 	.short	(.L_258 - .L_257)
.L_257:
        /*004c*/ 	.word	0x00000000
        /*0050*/ 	.short	0x0004
        /*0052*/ 	.short	0x0024
        /*0054*/ 	.byte	0x00, 0xf0, 0x11, 0x00


	//----- nvinfo : EIATTR_KPARAM_INFO
	.align		4
.L_258:
        /*0058*/ 	.byte	0x04, 0x17
        /*005a*/ 	.short	(.L_260 - .L_259)
.L_259:
        /*005c*/ 	.word	0x00000000
        /*0060*/ 	.short	0x0003
        /*0062*/ 	.short	0x0020
        /*0064*/ 	.byte	0x00, 0xf0, 0x11, 0x00


	//----- nvinfo : EIATTR_KPARAM_INFO
	.align		4
.L_260:
        /*0068*/ 	.byte	0x04, 0x17
        /*006a*/ 	.short	(.L_262 - .L_261)
.L_261:
        /*006c*/ 	.word	0x00000000
        /*0070*/ 	.short	0x0002
        /*0072*/ 	.short	0x0018
        /*0074*/ 	.byte	0x00, 0xf5, 0x21, 0x00


	//----- nvinfo : EIATTR_KPARAM_INFO
	.align		4
.L_262:
        /*0078*/ 	.byte	0x04, 0x17
        /*007a*/ 	.short	(.L_264 - .L_263)
.L_263:
        /*007c*/ 	.word	0x00000000
        /*0080*/ 	.short	0x0001
        /*0082*/ 	.short	0x0008
        /*0084*/ 	.byte	0x00, 0xf0, 0x41, 0x00


	//----- nvinfo : EIATTR_KPARAM_INFO
	.align		4
.L_264:
        /*0088*/ 	.byte	0x04, 0x17
        /*008a*/ 	.short	(.L_266 - .L_265)
.L_265:
        /*008c*/ 	.word	0x00000000
        /*0090*/ 	.short	0x0000
        /*0092*/ 	.short	0x0000
        /*0094*/ 	.byte	0x00, 0xf0, 0x05, 0x00


	//----- nvinfo : EIATTR_SPARSE_MMA_MASK
	.align		4
.L_266:
        /*0098*/ 	.byte	0x03, 0x50
        /*009a*/ 	.short	0x0000


	//----- nvinfo : EIATTR_MAXREG_COUNT
	.align		4
        /*009c*/ 	.byte	0x03, 0x1b
        /*009e*/ 	.short	0x00ff


	//----- nvinfo : EIATTR_MERCURY_ISA_VERSION
	.align		4
        /*00a0*/ 	.byte	0x03, 0x5f
        /*00a2*/ 	.short	0x0101


	//----- nvinfo : EIATTR_VRC_CTA_INIT_COUNT
	.align		4
        /*00a4*/ 	.byte	0x02, 0x4a
	.zero		1
	.zero		1


	//----- nvinfo : EIATTR_EXIT_INSTR_OFFSETS
	.align		4
        /*00a8*/ 	.byte	0x04, 0x1c
        /*00aa*/ 	.short	(.L_268 - .L_267)


	//   ....[0]....
.L_267:
        /*00ac*/ 	.word	0x00000070


	//   ....[1]....
        /*00b0*/ 	.word	0x000001e0


	//   ....[2]....
        /*00b4*/ 	.word	0x00000800


	//----- nvinfo : EIATTR_CRS_STACK_SIZE
	.align		4
.L_268:
        /*00b8*/ 	.byte	0x04, 0x1e
        /*00ba*/ 	.short	(.L_270 - .L_269)
.L_269:
        /*00bc*/ 	.word	0x00000000


	//----- nvinfo : EIATTR_CBANK_PARAM_SIZE
	.align		4
.L_270:
        /*00c0*/ 	.byte	0x03, 0x19
        /*00c2*/ 	.short	0x003c


	//----- nvinfo : EIATTR_PARAM_CBANK
	.align		4
        /*00c4*/ 	.byte	0x04, 0x0a
        /*00c6*/ 	.short	(.L_272 - .L_271)
	.align		4
.L_271:
        /*00c8*/ 	.word	index@(.nv.constant0._ZN3cub18CUB_300001_SM_10006detail10merge_sort30DeviceMergeSortPartitionKernelIN6thrust24THRUST_300001_SM_1000_NS12zip_iteratorIN4cuda3std3__45tupleIJNS5_6detail15normal_iteratorINS5_10device_ptrIiEEEESF_EEEEEjNS9_4lessINSA_IJiiEEEEESJ_EEvbT_PT2_T0_SO_PSO_T1_SO_i)
        /*00cc*/ 	.short	0x0380
        /*00ce*/ 	.short	0x003c


	//----- nvinfo : EIATTR_SW_WAR
	.align		4
.L_272:
        /*00d0*/ 	.byte	0x04, 0x36
        /*00d2*/ 	.short	(.L_274 - .L_273)
.L_273:
        /*00d4*/ 	.word	0x00000008
.L_274:


//--------------------- .nv.info._ZN3cub18CUB_300001_SM_10006detail10merge_sort30DeviceMergeSortBlockSortKernelINS2_10policy_hubIN6thrust24THRUST_300001_SM_1000_NS12zip_iteratorIN4cuda3std3__45tupleIJNS6_6detail15normal_iteratorINS6_10device_ptrIiEEEESG_EEEEEE9Policy600ESI_NSD_INSE_IfEEEESI_SM_jNSA_4lessINSB_IJiiEEEEESO_fEEvbT0_T1_T2_T3_T4_PT6_PT7_T5_NS1_7vsmem_tE --------------------------
	.section	.nv.info._ZN3cub18CUB_300001_SM_10006detail10merge_sort30DeviceMergeSortBlockSortKernelINS2_10policy_hubIN6thrust24THRUST_300001_SM_1000_NS12zip_iteratorIN4cuda3std3__45tupleIJNS6_6detail15normal_iteratorINS6_10device_ptrIiEEEESG_EEEEEE9Policy600ESI_NSD_INSE_IfEEEESI_SM_jNSA_4lessINSB_IJiiEEEEESO_fEEvbT0_T1_T2_T3_T4_PT6_PT7_T5_NS1_7vsmem_tE,"",@"SHT_CUDA_INFO"
	.sectionflags	@""
	.align	4


	//----- nvinfo : EIATTR_CUDA_API_VERSION
	.align		4
        /*0000*/ 	.byte	0x04, 0x37
        /*0002*/ 	.short	(.L_276 - .L_275)
.L_275:
        /*0004*/ 	.word	0x00000082


	//----- nvinfo : EIATTR_KPARAM_INFO
	.align		4
.L_276:
        /*0008*/ 	.byte	0x04, 0x17
        /*000a*/ 	.short	(.L_278 - .L_277)
.L_277:
        /*000c*/ 	.word	0x00000000
        /*0010*/ 	.short	0x0009
        /*0012*/ 	.short	0x0058
        /*0014*/ 	.byte	0x00, 0xf0, 0x21, 0x00


	//----- nvinfo : EIATTR_KPARAM_INFO
	.align		4
.L_278:
        /*0018*/ 	.byte	0x04, 0x17
        /*001a*/ 	.short	(.L_280 - .L_279)
.L_279:
        /*001c*/ 	.word	0x00000000
        /*0020*/ 	.short	0x0008
        /*0022*/ 	.short	0x0050
        /*0024*/ 	.byte	0x00, 0xf0, 0x05, 0x00


	//----- nvinfo : EIATTR_KPARAM_INFO
	.align		4
.L_280:
        /*0028*/ 	.byte	0x04, 0x17
        /*002a*/ 	.short	(.L_282 - .L_281)
.L_281:
        /*002c*/ 	.word	0x00000000
        /*0030*/ 	.short	0x0007
        /*0032*/ 	.short	0x0048
        /*0034*/ 	.byte	0x00, 0xf5, 0x21, 0x00


	//----- nvinfo : EIATTR_KPARAM_INFO
	.align		4
.L_282:
        /*0038*/ 	.byte	0x04, 0x17
        /*003a*/ 	.short	(.L_284 - .L_283)
.L_283:
        /*003c*/ 	.word	0x00000000
        /*0040*/ 	.short	0x0006
        /*0042*/ 	.short	0x0040
        /*0044*/ 	.byte	0x00, 0xf5, 0x21, 0x00


	//----- nvinfo : EIATTR_KPARAM_INFO
	.align		4
.L_284:
        /*0048*/ 	.byte	0x04, 0x17
        /*004a*/ 	.short	(.L_286 - .L_285)
.L_285:
        /*004c*/ 	.word	0x00000000
        /*0050*/ 	.short	0x0005
        /*0052*/ 	.short	0x0038
        /*0054*/ 	.byte	0x00, 0xf0, 0x11, 0x00


	//----- nvinfo : EIATTR_KPARAM_INFO
	.align		4
.L_286:
        /*0058*/ 	.byte	0x04, 0x17
        /*005a*/ 	.short	(.L_288 - .L_287)
.L_287:
        /*005c*/ 	.word	0x00000000
        /*0060*/ 	.short	0x0004
        /*0062*/ 	.short	0x0030
        /*0064*/ 	.byte	0x00, 0xf0, 0x21, 0x00


	//----- nvinfo : EIATTR_KPARAM_INFO
	.align		4
.L_288:
        /*0068*/ 	.byte	0x04, 0x17
        /*006a*/ 	.short	(.L_290 - .L_289)
.L_289:
        /*006c*/ 	.word	0x00000000
        /*0070*/ 	.short	0x0003
        /*0072*/ 	.short	0x0020
        /*0074*/ 	.byte	0x00, 0xf0, 0x41, 0x00


	//----- nvinfo : EIATTR_KPARAM_INFO
	.align		4
.L_290:
        /*0078*/ 	.byte	0x04, 0x17
        /*007a*/ 	.short	(.L_292 - .L_291)
.L_291:
        /*007c*/ 	.word	0x00000000
        /*0080*/ 	.short	0x0002
        /*0082*/ 	.short	0x0018
        /*0084*/ 	.byte	0x00, 0xf0, 0x21, 0x00


	//----- nvinfo : EIATTR_KPARAM_INFO
	.align		4
.L_292:
        /*0088*/ 	.byte	0x04, 0x17
        /*008a*/ 	.short	(.L_294 - .L_293)
.L_293:
        /*008c*/ 	.word	0x00000000
        /*0090*/ 	.short	0x0001
        /*0092*/ 	.short	0x0008
        /*0094*/ 	.byte	0x00, 0xf0, 0x41, 0x00


	//----- nvinfo : EIATTR_KPARAM_INFO
	.align		4
.L_294:
        /*0098*/ 	.byte	0x04, 0x17
        /*009a*/ 	.short	(.L_296 - .L_295)
.L_295:
        /*009c*/ 	.word	0x00000000
        /*00a0*/ 	.short	0x0000
        /*00a2*/ 	.short	0x0000
        /*00a4*/ 	.byte	0x00, 0xf0, 0x05, 0x00


	//----- nvinfo : EIATTR_SPARSE_MMA_MASK
	.align		4
.L_296:
        /*00a8*/ 	.byte	0x03, 0x50
        /*00aa*/ 	.short	0x0000


	//----- nvinfo : EIATTR_MAXREG_COUNT
	.align		4
        /*00ac*/ 	.byte	0x03, 0x1b
        /*00ae*/ 	.short	0x00ff


	//----- nvinfo : EIATTR_NUM_BARRIERS
	.align		4
        /*00b0*/ 	.byte	0x02, 0x4c
        /*00b2*/ 	.byte	0x01
	.zero		1


	//----- nvinfo : EIATTR_MERCURY_ISA_VERSION
	.align		4
        /*00b4*/ 	.byte	0x03, 0x5f
        /*00b6*/ 	.short	0x0101


	//----- nvinfo : EIATTR_COOP_GROUP_MASK_REGIDS
	.align		4
        /*00b8*/ 	.byte	0x04, 0x29
        /*00ba*/ 	.short	(.L_298 - .L_297)


	//   ....[0]....
.L_297:
        /*00bc*/ 	.word	0xffffffff


	//   ....[1]....
        /*00c0*/ 	.word	0xffffffff


	//   ....[2]....
        /*00c4*/ 	.word	0xffffffff


	//   ....[3]....
        /*00c8*/ 	.word	0xffffffff


	//   ....[4]....
        /*00cc*/ 	.word	0xffffffff


	//   ....[5]....
        /*00d0*/ 	.word	0xffffffff


	//   ....[6]....
        /*00d4*/ 	.word	0xffffffff


	//   ....[7]....
        /*00d8*/ 	.word	0xffffffff


	//   ....[8]....
        /*00dc*/ 	.word	0xffffffff


	//   ....[9]....
        /*00e0*/ 	.word	0xffffffff


	//   ....[10]....
        /*00e4*/ 	.word	0xffffffff


	//   ....[11]....
        /*00e8*/ 	.word	0xffffffff


	//----- nvinfo : EIATTR_COOP_GROUP_INSTR_OFFSETS
	.align		4
.L_298:
        /*00ec*/ 	.byte	0x04, 0x28
        /*00ee*/ 	.short	(.L_300 - .L_299)


	//   ....[0]....
.L_299:
        /*00f0*/ 	.word	0x000005f0


	//   ....[1]....
        /*00f4*/ 	.word	0x00000910


	//   ....[2]....
        /*00f8*/ 	.word	0x00003730


	//   ....[3]....
        /*00fc*/ 	.word	0x00003a00


	//   ....[4]....
        /*0100*/ 	.word	0x00003be0


	//   ....[5]....
        /*0104*/ 	.word	0x00003e20


	//   ....[6]....
        /*0108*/ 	.word	0x000045f0


	//   ....[7]....
        /*010c*/ 	.word	0x00004c20


	//   ....[8]....
        /*0110*/ 	.word	0x00008ec0


	//   ....[9]....
        /*0114*/ 	.word	0x00009270


	//   ....[10]....
        /*0118*/ 	.word	0x000094f0


	//   ....[11]....
        /*011c*/ 	.word	0x00009850


	//----- nvinfo : EIATTR_VRC_CTA_INIT_COUNT
	.align		4
.L_300:
        /*0120*/ 	.byte	0x02, 0x4a
	.zero		1
	.zero		1


	//----- nvinfo : EIATTR_EXIT_INSTR_OFFSETS
	.align		4
        /*0124*/ 	.byte	0x04, 0x1c
        /*0126*/ 	.short	(.L_302 - .L_301)


	//   ....[0]....
.L_301:
        /*0128*/ 	.word	0x00003b10


	//   ....[1]....
        /*012c*/ 	.word	0x00003f30


	//   ....[2]....
        /*0130*/ 	.word	0x00009420


	//   ....[3]....
        /*0134*/ 	.word	0x00009440


	//   ....[4]....
        /*0138*/ 	.word	0x00009a00


	//   ....[5]....
        /*013c*/ 	.word	0x00009a20


	//----- nvinfo : EIATTR_MAX_THREADS
	.align		4
.L_302:
        /*0140*/ 	.byte	0x04, 0x05
        /*0142*/ 	.short	(.L_304 - .L_303)
.L_303:
        /*0144*/ 	.word	0x00000100
        /*0148*/ 	.word	0x00000001
        /*014c*/ 	.word	0x00000001


	//----- nvinfo : EIATTR_CRS_STACK_SIZE
	.align		4
.L_304:
        /*0150*/ 	.byte	0x04, 0x1e
        /*0152*/ 	.short	(.L_306 - .L_305)
.L_305:
        /*0154*/ 	.word	0x00000000


	//----- nvinfo : EIATTR_CBANK_PARAM_SIZE
	.align		4
.L_306:
        /*0158*/ 	.byte	0x03, 0x19
        /*015a*/ 	.short	0x0060


	//----- nvinfo : EIATTR_PARAM_CBANK
	.align		4
        /*015c*/ 	.byte	0x04, 0x0a
        /*015e*/ 	.short	(.L_308 - .L_307)
	.align		4
.L_307:
        /*0160*/ 	.word	index@(.nv.constant0._ZN3cub18CUB_300001_SM_10006detail10merge_sort30DeviceMergeSortBlockSortKernelINS2_10policy_hubIN6thrust24THRUST_300001_SM_1000_NS12zip_iteratorIN4cuda3std3__45tupleIJNS6_6detail15normal_iteratorINS6_10device_ptrIiEEEESG_EEEEEE9Policy600ESI_NSD_INSE_IfEEEESI_SM_jNSA_4lessINSB_IJiiEEEEESO_fEEvbT0_T1_T2_T3_T4_PT6_PT7_T5_NS1_7vsmem_tE)
        /*0164*/ 	.short	0x0380
        /*0166*/ 	.short	0x0060


	//----- nvinfo : EIATTR_SW_WAR
	.align		4
.L_308:
        /*0168*/ 	.byte	0x04, 0x36
        /*016a*/ 	.short	(.L_310 - .L_309)
.L_309:
        /*016c*/ 	.word	0x00000008
.L_310:


//--------------------- .nv.info._ZN3cub18CUB_300001_SM_10006detail8for_each13static_kernelINS2_12policy_hub_t12policy_500_tElN6thrust24THRUST_300001_SM_1000_NS8cuda_cub10__tabulate7functorINS7_6detail15normal_iteratorINS7_10device_ptrIiEEEENS7_6system6detail7generic6detail22compute_sequence_valueIivEElEEEEvT0_T1_ --------------------------
	.section	.nv.info._ZN3cub18CUB_300001_SM_10006detail8for_each13static_kernelINS2_12policy_hub_t12policy_500_tElN6thrust24THRUST_300001_SM_1000_NS8cuda_cub10__tabulate7functorINS7_6detail15normal_iteratorINS7_10device_ptrIiEEEENS7_6system6detail7generic6detail22compute_sequence_valueIivEElEEEEvT0_T1_,"",@"SHT_CUDA_INFO"
	.sectionflags	@""
	.align	4


	//----- nvinfo : EIATTR_CUDA_API_VERSION
	.align		4
        /*0000*/ 	.byte	0x04, 0x37
        /*0002*/ 	.short	(.L_312 - .L_311)
.L_311:
        /*0004*/ 	.word	0x00000082


	//----- nvinfo : EIATTR_KPARAM_INFO
	.align		4
.L_312:
        /*0008*/ 	.byte	0x04, 0x17
        /*000a*/ 	.short	(.L_314 - .L_313)
.L_313:
        /*000c*/ 	.word	0x00000000
        /*0010*/ 	.short	0x0001
        /*0012*/ 	.short	0x0008
        /*0014*/ 	.byte	0x00, 0xf0, 0x41, 0x00


	//----- nvinfo : EIATTR_KPARAM_INFO
	.align		4
.L_314:
        /*0018*/ 	.byte	0x04, 0x17
        /*001a*/ 	.short	(.L_316 - .L_315)
.L_315:
        /*001c*/ 	.word	0x00000000
        /*0020*/ 	.short	0x0000
        /*0022*/ 	.short	0x0000
        /*0024*/ 	.byte	0x00, 0xf0, 0x21, 0x00


	//----- nvinfo : EIATTR_SPARSE_MMA_MASK
	.align		4
.L_316:
        /*0028*/ 	.byte	0x03, 0x50
        /*002a*/ 	.short	0x0000


	//----- nvinfo : EIATTR_MAXREG_COUNT
	.align		4
        /*002c*/ 	.byte	0x03, 0x1b
        /*002e*/ 	.short	0x00ff


	//----- nvinfo : EIATTR_MERCURY_ISA_VERSION
	.align		4
        /*0030*/ 	.byte	0x03, 0x5f
        /*0032*/ 	.short	0x0101


	//----- nvinfo : EIATTR_VRC_CTA_INIT_COUNT
	.align		4
        /*0034*/ 	.byte	0x02, 0x4a
	.zero		1
	.zero		1


	//----- nvinfo : EIATTR_EXIT_INSTR_OFFSETS
	.align		4
        /*0038*/ 	.byte	0x04, 0x1c
        /*003a*/ 	.short	(.L_318 - .L_317)


	//   ....[0]....
.L_317:
        /*003c*/ 	.word	0x00000160


	//   ....[1]....
        /*0040*/ 	.word	0x000002b0


	//   ....[2]....
        /*0044*/ 	.word	0x00000340


	//----- nvinfo : EIATTR_MAX_THREADS
	.align		4
.L_318:
        /*0048*/ 	.byte	0x04, 0x05
        /*004a*/ 	.short	(.L_320 - .L_319)
.L_319:
        /*004c*/ 	.word	0x00000100
        /*0050*/ 	.word	0x00000001
        /*0054*/ 	.word	0x00000001


	//----- nvinfo : EIATTR_CRS_STACK_SIZE
	.align		4
.L_320:
        /*0058*/ 	.byte	0x04, 0x1e
        /*005a*/ 	.short	(.L_322 - .L_321)
.L_321:
        /*005c*/ 	.word	0x00000000


	//----- nvinfo : EIATTR_CBANK_PARAM_SIZE
	.align		4
.L_322:
        /*0060*/ 	.byte	0x03, 0x19
        /*0062*/ 	.short	0x0018


	//----- nvinfo : EIATTR_PARAM_CBANK
	.align		4
        /*0064*/ 	.byte	0x04, 0x0a
        /*0066*/ 	.short	(.L_324 - .L_323)
	.align		4
.L_323:
        /*0068*/ 	.word	index@(.nv.constant0._ZN3cub18CUB_300001_SM_10006detail8for_each13static_kernelINS2_12policy_hub_t12policy_500_tElN6thrust24THRUST_300001_SM_1000_NS8cuda_cub10__tabulate7functorINS7_6detail15normal_iteratorINS7_10device_ptrIiEEEENS7_6system6detail7generic6detail22compute_sequence_valueIivEElEEEEvT0_T1_)
        /*006c*/ 	.short	0x0380
        /*006e*/ 	.short	0x0018


	//----- nvinfo : EIATTR_SW_WAR
	.align		4
.L_324:
        /*0070*/ 	.byte	0x04, 0x36
        /*0072*/ 	.short	(.L_326 - .L_325)
.L_325:
        /*0074*/ 	.word	0x00000008
.L_326:


//--------------------- .nv.info._ZN3cub18CUB_300001_SM_10006detail8for_each13static_kernelINS2_12policy_hub_t12policy_500_tEmN6thrust24THRUST_300001_SM_1000_NS8cuda_cub20__uninitialized_fill7functorINS7_10device_ptrIiEEiEEEEvT0_T1_ --------------------------
	.section	.nv.info._ZN3cub18CUB_300001_SM_10006detail8for_each13static_kernelINS2_12policy_hub_t12policy_500_tEmN6thrust24THRUST_300001_SM_1000_NS8cuda_cub20__uninitialized_fill7functorINS7_10device_ptrIiEEiEEEEvT0_T1_,"",@"SHT_CUDA_INFO"
	.sectionflags	@""
	.align	4


	//----- nvinfo : EIATTR_CUDA_API_VERSION
	.align		4
        /*0000*/ 	.byte	0x04, 0x37
        /*0002*/ 	.short	(.L_328 - .L_327)
.L_327:
        /*0004*/ 	.word	0x00000082


	//----- nvinfo : EIATTR_KPARAM_INFO
	.align		4
.L_328:
        /*0008*/ 	.byte	0x04, 0x17
        /*000a*/ 	.short	(.L_330 - .L_329)
.L_329:
        /*000c*/ 	.word	0x00000000
        /*0010*/ 	.short	0x0001
        /*0012*/ 	.short	0x0008
        /*0014*/ 	.byte	0x00, 0xf0, 0x41, 0x00


	//----- nvinfo : EIATTR_KPARAM_INFO
	.align		4
.L_330:
        /*0018*/ 	.byte	0x04, 0x17
        /*001a*/ 	.short	(.L_332 - .L_331)
.L_331:
        /*001c*/ 	.word	0x00000000
        /*0020*/ 	.short	0x0000
        /*0022*/ 	.short	0x0000
        /*0024*/ 	.byte	0x00, 0xf0, 0x21, 0x00


	//----- nvinfo : EIATTR_SPARSE_MMA_MASK
	.align		4
.L_332:
        /*0028*/ 	.byte	0x03, 0x50
        /*002a*/ 	.short	0x0000


	//----- nvinfo : EIATTR_MAXREG_COUNT
	.align		4
        /*002c*/ 	.byte	0x03, 0x1b
        /*002e*/ 	.short	0x00ff


	//----- nvinfo : EIATTR_MERCURY_ISA_VERSION
	.align		4
        /*0030*/ 	.byte	0x03, 0x5f
        /*0032*/ 	.short	0x0101


	//----- nvinfo : EIATTR_VRC_CTA_INIT_COUNT
	.align		4
        /*0034*/ 	.byte	0x02, 0x4a
	.zero		1
	.zero		1


	//----- nvinfo : EIATTR_EXIT_INSTR_OFFSETS
	.align		4
        /*0038*/ 	.byte	0x04, 0x1c
        /*003a*/ 	.short	(.L_334 - .L_333)


	//   ....[0]....
.L_333:
        /*003c*/ 	.word	0x00000130


	//   ....[1]....
        /*0040*/ 	.word	0x00000230


	//   ....[2]....
        /*0044*/ 	.word	0x00000260


	//----- nvinfo : EIATTR_MAX_THREADS
	.align		4
.L_334:
        /*0048*/ 	.byte	0x04, 0x05
        /*004a*/ 	.short	(.L_336 - .L_335)
.L_335:
        /*004c*/ 	.word	0x00000100
        /*0050*/ 	.word	0x00000001
        /*0054*/ 	.word	0x00000001


	//----- nvinfo : EIATTR_CBANK_PARAM_SIZE
	.align		4
.L_336:
        /*0058*/ 	.byte	0x03, 0x19
        /*005a*/ 	.short	0x0018


	//----- nvinfo : EIATTR_PARAM_CBANK
	.align		4
        /*005c*/ 	.byte	0x04, 0x0a
        /*005e*/ 	.short	(.L_338 - .L_337)
	.align		4
.L_337:
        /*0060*/ 	.word	index@(.nv.constant0._ZN3cub18CUB_300001_SM_10006detail8for_each13static_kernelINS2_12policy_hub_t12policy_500_tEmN6thrust24THRUST_300001_SM_1000_NS8cuda_cub20__uninitialized_fill7functorINS7_10device_ptrIiEEiEEEEvT0_T1_)
        /*0064*/ 	.short	0x0380
        /*0066*/ 	.short	0x0018


	//----- nvinfo : EIATTR_SW_WAR
	.align		4
.L_338:
        /*0068*/ 	.byte	0x04, 0x36
        /*006a*/ 	.short	(.L_340 - .L_339)
.L_339:
        /*006c*/ 	.word	0x00000008
.L_340:


//--------------------- .nv.info._ZN3cub18CUB_300001_SM_10006detail8for_each13static_kernelINS2_12policy_hub_t12policy_500_tEmN6thrust24THRUST_300001_SM_1000_NS8cuda_cub20__uninitialized_fill7functorINS7_10device_ptrIfEEfEEEEvT0_T1_ --------------------------
	.section	.nv.info._ZN3cub18CUB_300001_SM_10006detail8for_each13static_kernelINS2_12policy_hub_t12policy_500_tEmN6thrust24THRUST_300001_SM_1000_NS8cuda_cub20__uninitialized_fill7functorINS7_10device_ptrIfEEfEEEEvT0_T1_,"",@"SHT_CUDA_INFO"
	.sectionflags	@""
	.align	4


	//----- nvinfo : EIATTR_CUDA_API_VERSION
	.align		4
        /*0000*/ 	.byte	0x04, 0x37
        /*0002*/ 	.short	(.L_342 - .L_341)
.L_341:
        /*0004*/ 	.word	0x00000082


	//----- nvinfo : EIATTR_KPARAM_INFO
	.align		4
.L_342:
        /*0008*/ 	.byte	0x04, 0x17
        /*000a*/ 	.short	(.L_344 - .L_343)
.L_343:
        /*000c*/ 	.word	0x00000000
        /*0010*/ 	.short	0x0001
        /*0012*/ 	.short	0x0008
        /*0014*/ 	.byte	0x00, 0xf0, 0x41, 0x00


	//----- nvinfo : EIATTR_KPARAM_INFO
	.align		4
.L_344:
        /*0018*/ 	.byte	0x04, 0x17
        /*001a*/ 	.short	(.L_346 - .L_345)
.L_345:
        /*001c*/ 	.word	0x00000000
        /*0020*/ 	.short	0x0000
        /*0022*/ 	.short	0x0000
        /*0024*/ 	.byte	0x00, 0xf0, 0x21, 0x00


	//----- nvinfo : EIATTR_SPARSE_MMA_MASK
	.align		4
.L_346:
        /*0028*/ 	.byte	0x03, 0x50
        /*002a*/ 	.short	0x0000


	//----- nvinfo : EIATTR_MAXREG_COUNT
	.align		4
        /*002c*/ 	.byte	0x03, 0x1b
        /*002e*/ 	.short	0x00ff


	//----- nvinfo : EIATTR_MERCURY_ISA_VERSION
	.align		4
        /*0030*/ 	.byte	0x03, 0x5f
        /*0032*/ 	.short	0x0101


	//----- nvinfo : EIATTR_VRC_CTA_INIT_COUNT
	.align		4
        /*0034*/ 	.byte	0x02, 0x4a
	.zero		1
	.zero		1


	//----- nvinfo : EIATTR_EXIT_INSTR_OFFSETS
	.align		4
        /*0038*/ 	.byte	0x04, 0x1c
        /*003a*/ 	.short	(.L_348 - .L_347)


	//   ....[0]....
.L_347:
        /*003c*/ 	.word	0x00000130


	//   ....[1]....
        /*0040*/ 	.word	0x00000230


	//   ....[2]....
        /*0044*/ 	.word	0x00000260


	//----- nvinfo : EIATTR_MAX_THREADS
	.align		4
.L_348:
        /*0048*/ 	.byte	0x04, 0x05
        /*004a*/ 	.short	(.L_350 - .L_349)
.L_349:
        /*004c*/ 	.word	0x00000100
        /*0050*/ 	.word	0x00000001
        /*0054*/ 	.word	0x00000001


	//----- nvinfo : EIATTR_CBANK_PARAM_SIZE
	.align		4
.L_350:
        /*0058*/ 	.byte	0x03, 0x19
        /*005a*/ 	.short	0x0018


	//----- nvinfo : EIATTR_PARAM_CBANK
	.align		4
        /*005c*/ 	.byte	0x04, 0x0a
        /*005e*/ 	.short	(.L_352 - .L_351)
	.align		4
.L_351:
        /*0060*/ 	.word	index@(.nv.constant0._ZN3cub18CUB_300001_SM_10006detail8for_each13static_kernelINS2_12policy_hub_t12policy_500_tEmN6thrust24THRUST_300001_SM_1000_NS8cuda_cub20__uninitialized_fill7functorINS7_10device_ptrIfEEfEEEEvT0_T1_)
        /*0064*/ 	.short	0x0380
        /*0066*/ 	.short	0x0018


	//----- nvinfo : EIATTR_SW_WAR
	.align		4
.L_352:
        /*0068*/ 	.byte	0x04, 0x36
        /*006a*/ 	.short	(.L_354 - .L_353)
.L_353:
        /*006c*/ 	.word	0x00000008
.L_354:


//--------------------- .nv.info._ZN3cub18CUB_300001_SM_10006detail11EmptyKernelIvEEvv --------------------------
	.section	.nv.info._ZN3cub18CUB_300001_SM_10006detail11EmptyKernelIvEEvv,"",@"SHT_CUDA_INFO"
	.sectionflags	@""
	.align	4


	//----- nvinfo : EIATTR_CUDA_API_VERSION
	.align		4
        /*0000*/ 	.byte	0x04, 0x37
        /*0002*/ 	.short	(.L_356 - .L_355)
.L_355:
        /*0004*/ 	.word	0x00000082


	//----- nvinfo : EIATTR_SPARSE_MMA_MASK
	.align		4
.L_356:
        /*0008*/ 	.byte	0x03, 0x50
        /*000a*/ 	.short	0x0000


	//----- nvinfo : EIATTR_MAXREG_COUNT
	.align		4
        /*000c*/ 	.byte	0x03, 0x1b
        /*000e*/ 	.short	0x00ff


	//----- nvinfo : EIATTR_MERCURY_ISA_VERSION
	.align		4
        /*0010*/ 	.byte	0x03, 0x5f
        /*0012*/ 	.short	0x0101


	//----- nvinfo : EIATTR_VRC_CTA_INIT_COUNT
	.align		4
        /*0014*/ 	.byte	0x02, 0x4a
	.zero		1
	.zero		1


	//----- nvinfo : EIATTR_EXIT_INSTR_OFFSETS
	.align		4
        /*0018*/ 	.byte	0x04, 0x1c
        /*001a*/ 	.short	(.L_358 - .L_357)


	//   ....[0]....
.L_357:
        /*001c*/ 	.word	0x00000010


	//----- nvinfo : EIATTR_SW_WAR
	.align		4
.L_358:
        /*0020*/ 	.byte	0x04, 0x36
        /*0022*/ 	.short	(.L_360 - .L_359)
.L_359:
        /*0024*/ 	.word	0x00000008
.L_360:


//--------------------- .nv.info._Z8cols_sumiPKiPKfPf --------------------------
	.section	.nv.info._Z8cols_sumiPKiPKfPf,"",@"SHT_CUDA_INFO"
	.sectionflags	@""
	.align	4


	//----- nvinfo : EIATTR_CUDA_API_VERSION
	.align		4
        /*0000*/ 	.byte	0x04, 0x37
        /*0002*/ 	.short	(.L_362 - .L_361)
.L_361:
        /*0004*/ 	.word	0x00000082


	//----- nvinfo : EIATTR_KPARAM_INFO
	.align		4
.L_362:
        /*0008*/ 	.byte	0x04, 0x17
        /*000a*/ 	.short	(.L_364 - .L_363)
.L_363:
        /*000c*/ 	.word	0x00000000
        /*0010*/ 	.short	0x0003
        /*0012*/ 	.short	0x0018
        /*0014*/ 	.byte	0x00, 0xf5, 0x21, 0x00


	//----- nvinfo : EIATTR_KPARAM_INFO
	.align		4
.L_364:
        /*0018*/ 	.byte	0x04, 0x17
        /*001a*/ 	.short	(.L_366 - .L_365)
.L_365:
        /*001c*/ 	.word	0x00000000
        /*0020*/ 	.short	0x0002
        /*0022*/ 	.short	0x0010
        /*0024*/ 	.byte	0x00, 0xf5, 0x21, 0x00


	//----- nvinfo : EIATTR_KPARAM_INFO
	.align		4
.L_366:
        /*0028*/ 	.byte	0x04, 0x17
        /*002a*/ 	.short	(.L_368 - .L_367)
.L_367:
        /*002c*/ 	.word	0x00000000
        /*0030*/ 	.short	0x0001
        /*0032*/ 	.short	0x0008
        /*0034*/ 	.byte	0x00, 0xf5, 0x21, 0x00


	//----- nvinfo : EIATTR_KPARAM_INFO
	.align		4
.L_368:
        /*0038*/ 	.byte	0x04, 0x17
        /*003a*/ 	.short	(.L_370 - .L_369)
.L_369:
        /*003c*/ 	.word	0x00000000
        /*0040*/ 	.short	0x0000
        /*0042*/ 	.short	0x0000
        /*0044*/ 	.byte	0x00, 0xf0, 0x11, 0x00


	//----- nvinfo : EIATTR_SPARSE_MMA_MASK
	.align		4
.L_370:
        /*0048*/ 	.byte	0x03, 0x50
        /*004a*/ 	.short	0x0000


	//----- nvinfo : EIATTR_MAXREG_COUNT
	.align		4
        /*004c*/ 	.byte	0x03, 0x1b
        /*004e*/ 	.short	0x00ff


	//----- nvinfo : EIATTR_MERCURY_ISA_VERSION
	.align		4
        /*0050*/ 	.byte	0x03, 0x5f
        /*0052*/ 	.short	0x0101


	//----- nvinfo : EIATTR_VRC_CTA_INIT_COUNT
	.align		4
        /*0054*/ 	.byte	0x02, 0x4a
	.zero		1
	.zero		1


	//----- nvinfo : EIATTR_EXIT_INSTR_OFFSETS
	.align		4
        /*0058*/ 	.byte	0x04, 0x1c
        /*005a*/ 	.short	(.L_372 - .L_371)


	//   ....[0]....
.L_371:
        /*005c*/ 	.word	0x00000070


	//   ....[1]....
        /*0060*/ 	.word	0x000000e0


	//   ....[2]....
        /*0064*/ 	.word	0x00000430


	//   ....[3]....
        /*0068*/ 	.word	0x000005d0


	//   ....[4]....
        /*006c*/ 	.word	0x000006f0


	//   ....[5]....
        /*0070*/ 	.word	0x00000790


	//----- nvinfo : EIATTR_CRS_STACK_SIZE
	.align		4
.L_372:
        /*0074*/ 	.byte	0x04, 0x1e
        /*0076*/ 	.short	(.L_374 - .L_373)
.L_373:
        /*0078*/ 	.word	0x00000000


	//----- nvinfo : EIATTR_CBANK_PARAM_SIZE
	.align		4
.L_374:
        /*007c*/ 	.byte	0x03, 0x19
        /*007e*/ 	.short	0x0020


	//----- nvinfo : EIATTR_PARAM_CBANK
	.align		4
        /*0080*/ 	.byte	0x04, 0x0a
        /*0082*/ 	.short	(.L_376 - .L_375)
	.align		4
.L_375:
        /*0084*/ 	.word	index@(.nv.constant0._Z8cols_sumiPKiPKfPf)
        /*0088*/ 	.short	0x0380
        /*008a*/ 	.short	0x0020


	//----- nvinfo : EIATTR_SW_WAR
	.align		4
.L_376:
        /*008c*/ 	.byte	0x04, 0x36
        /*008e*/ 	.short	(.L_378 - .L_377)
.L_377:
        /*0090*/ 	.word	0x00000008
.L_378:


//--------------------- .nv.callgraph             --------------------------
	.section	.nv.callgraph,"",@"SHT_CUDA_CALLGRAPH"
	.align	4
	.sectionentsize	8
	.align		4
        /*0000*/ 	.word	0x00000000
	.align		4
        /*0004*/ 	.word	0xffffffff
	.align		4
        /*0008*/ 	.word	0x00000000
	.align		4
        /*000c*/ 	.word	0xfffffffe
	.align		4
        /*0010*/ 	.word	0x00000000
	.align		4
        /*0014*/ 	.word	0xfffffffd
	.align		4
        /*0018*/ 	.word	0x00000000
	.align		4
        /*001c*/ 	.word	0xfffffffc


//--------------------- .nv.constant4             --------------------------
	.section	.nv.constant4,"a",@progbits
	.align	8
	.align		8
.nv.constant4:
        /*0000*/ 	.dword	_ZN34_INTERNAL_5e427712_4_k_cu_dbebbf064cuda3std3__45__cpo5beginE
	.align		8
        /*0008*/ 	.dword	_ZN34_INTERNAL_5e427712_4_k_cu_dbebbf064cuda3std3__45__cpo3endE
	.align		8
        /*0010*/ 	.dword	_ZN34_INTERNAL_5e427712_4_k_cu_dbebbf064cuda3std3__45__cpo6cbeginE
	.align		8
        /*0018*/ 	.dword	_ZN34_INTERNAL_5e427712_4_k_cu_dbebbf064cuda3std3__45__cpo4cendE
	.align		8
        /*0020*/ 	.dword	_ZN34_INTERNAL_5e427712_4_k_cu_dbebbf064cuda3std3__45__cpo6rbeginE
	.align		8
        /*0028*/ 	.dword	_ZN34_INTERNAL_5e427712_4_k_cu_dbebbf064cuda3std3__45__cpo4rendE
	.align		8
        /*0030*/ 	.dword	_ZN34_INTERNAL_5e427712_4_k_cu_dbebbf064cuda3std3__45__cpo7crbeginE
	.align		8
        /*0038*/ 	.dword	_ZN34_INTERNAL_5e427712_4_k_cu_dbebbf064cuda3std3__45__cpo5crendE
	.align		8
        /*0040*/ 	.dword	_ZN34_INTERNAL_5e427712_4_k_cu_dbebbf064cuda3std3__436_GLOBAL__N__5e427712_4_k_cu_dbebbf066ignoreE
	.align		8
        /*0048*/ 	.dword	_ZN34_INTERNAL_5e427712_4_k_cu_dbebbf064cuda3std3__419piecewise_constructE
	.align		8
        /*0050*/ 	.dword	_ZN34_INTERNAL_5e427712_4_k_cu_dbebbf064cuda3std3__48in_placeE
	.align		8
        /*0058*/ 	.dword	_ZN34_INTERNAL_5e427712_4_k_cu_dbebbf064cuda3std3__420unreachable_sentinelE
	.align		8
        /*0060*/ 	.dword	_ZN34_INTERNAL_5e427712_4_k_cu_dbebbf064cuda3std3__47nulloptE
	.align		8
        /*0068*/ 	.dword	_ZN34_INTERNAL_5e427712_4_k_cu_dbebbf064cuda3std3__48unexpectE
	.align		8
        /*0070*/ 	.dword	_ZN34_INTERNAL_5e427712_4_k_cu_dbebbf064cuda3std6ranges3__45__cpo4swapE
	.align		8
        /*0078*/ 	.dword	_ZN34_INTERNAL_5e427712_4_k_cu_dbebbf064cuda3std6ranges3__45__cpo9iter_moveE
	.align		8
        /*0080*/ 	.dword	_ZN34_INTERNAL_5e427712_4_k_cu_dbebbf064cuda3std6ranges3__45__cpo5beginE
	.align		8
        /*0088*/ 	.dword	_ZN34_INTERNAL_5e427712_4_k_cu_dbebbf064cuda3std6ranges3__45__cpo3endE
	.align		8
        /*0090*/ 	.dword	_ZN34_INTERNAL_5e427712_4_k_cu_dbebbf064cuda3std6ranges3__45__cpo6cbeginE
	.align		8
        /*0098*/ 	.dword	_ZN34_INTERNAL_5e427712_4_k_cu_dbebbf064cuda3std6ranges3__45__cpo4cendE
	.align		8
        /*00a0*/ 	.dword	_ZN34_INTERNAL_5e427712_4_k_cu_dbebbf064cuda3std6ranges3__45__cpo7advanceE
	.align		8
        /*00a8*/ 	.dword	_ZN34_INTERNAL_5e427712_4_k_cu_dbebbf064cuda3std6ranges3__45__cpo9iter_swapE
	.align		8
        /*00b0*/ 	.dword	_ZN34_INTERNAL_5e427712_4_k_cu_dbebbf064cuda3std6ranges3__45__cpo4nextE
	.align		8
        /*00b8*/ 	.dword	_ZN34_INTERNAL_5e427712_4_k_cu_dbebbf064cuda3std6ranges3__45__cpo4prevE
	.align		8
        /*00c0*/ 	.dword	_ZN34_INTERNAL_5e427712_4_k_cu_dbebbf064cuda3std6ranges3__45__cpo4dataE
	.align		8
        /*00c8*/ 	.dword	_ZN34_INTERNAL_5e427712_4_k_cu_dbebbf064cuda3std6ranges3__45__cpo5cdataE
	.align		8
        /*00d0*/ 	.dword	_ZN34_INTERNAL_5e427712_4_k_cu_dbebbf064cuda3std6ranges3__45__cpo4sizeE
	.align		8
        /*00d8*/ 	.dword	_ZN34_INTERNAL_5e427712_4_k_cu_dbebbf064cuda3std6ranges3__45__cpo5ssizeE
	.align		8
        /*00e0*/ 	.dword	_ZN34_INTERNAL_5e427712_4_k_cu_dbebbf064cuda3std6ranges3__45__cpo8distanceE
	.align		8
        /*00e8*/ 	.dword	_ZN34_INTERNAL_5e427712_4_k_cu_dbebbf066thrust24THRUST_300001_SM_1000_NS8cuda_cub3parE
	.align		8
        /*00f0*/ 	.dword	_ZN34_INTERNAL_5e427712_4_k_cu_dbebbf066thrust24THRUST_300001_SM_1000_NS8cuda_cub10par_nosyncE
	.align		8
        /*00f8*/ 	.dword	_ZN34_INTERNAL_5e427712_4_k_cu_dbebbf066thrust24THRUST_300001_SM_1000_NS6system6detail10sequential3seqE
	.align		8
        /*0100*/ 	.dword	_ZN34_INTERNAL_5e427712_4_k_cu_dbebbf066thrust24THRUST_300001_SM_1000_NS6system3cpp3parE
	.align		8
        /*0108*/ 	.dword	_ZN34_INTERNAL_5e427712_4_k_cu_dbebbf066thrust24THRUST_300001_SM_1000_NS12placeholders2_1E
	.align		8
        /*0110*/ 	.dword	_ZN34_INTERNAL_5e427712_4_k_cu_dbebbf066thrust24THRUST_300001_SM_1000_NS12placeholders2_2E
	.align		8
        /*0118*/ 	.dword	_ZN34_INTERNAL_5e427712_4_k_cu_dbebbf066thrust24THRUST_300001_SM_1000_NS12placeholders2_3E
	.align		8
        /*0120*/ 	.dword	_ZN34_INTERNAL_5e427712_4_k_cu_dbebbf066thrust24THRUST_300001_SM_1000_NS12placeholders2_4E
	.align		8
        /*0128*/ 	.dword	_ZN34_INTERNAL_5e427712_4_k_cu_dbebbf066thrust24THRUST_300001_SM_1000_NS12placeholders2_5E
	.align		8
        /*0130*/ 	.dword	_ZN34_INTERNAL_5e427712_4_k_cu_dbebbf066thrust24THRUST_300001_SM_1000_NS12placeholders2_6E
	.align		8
        /*0138*/ 	.dword	_ZN34_INTERNAL_5e427712_4_k_cu_dbebbf066thrust24THRUST_300001_SM_1000_NS12placeholders2_7E
	.align		8
        /*0140*/ 	.dword	_ZN34_INTERNAL_5e427712_4_k_cu_dbebbf066thrust24THRUST_300001_SM_1000_NS12placeholders2_8E
	.align		8
        /*0148*/ 	.dword	_ZN34_INTERNAL_5e427712_4_k_cu_dbebbf066thrust24THRUST_300001_SM_1000_NS12placeholders2_9E
	.align		8
        /*0150*/ 	.dword	_ZN34_INTERNAL_5e427712_4_k_cu_dbebbf066thrust24THRUST_300001_SM_1000_NS12placeholders3_10E
	.align		8
        /*0158*/ 	.dword	_ZN34_INTERNAL_5e427712_4_k_cu_dbebbf066thrust24THRUST_300001_SM_1000_NS3seqE
	.align		8
        /*0160*/ 	.dword	_ZN34_INTERNAL_5e427712_4_k_cu_dbebbf066thrust24THRUST_300001_SM_1000_NS6deviceE


//--------------------- .text._ZN3cub18CUB_300001_SM_10006detail10merge_sort26DeviceMergeSortMergeKernelINS2_10policy_hubIN6thrust24THRUST_300001_SM_1000_NS12zip_iteratorIN4cuda3std3__45tupleIJNS6_6detail15normal_iteratorINS6_10device_ptrIiEEEESG_EEEEEE9Policy600ESI_NSD_INSE_IfEEEESI_SM_mNSA_4lessINSB_IJiiEEEEESO_fEEvbT2_T3_T4_PT6_PT7_T5_PSS_SS_NS1_7vsmem_tE --------------------------
	.section	.text._ZN3cub18CUB_300001_SM_10006detail10merge_sort26DeviceMergeSortMergeKernelINS2_10policy_hubIN6thrust24THRUST_300001_SM_1000_NS12zip_iteratorIN4cuda3std3__45tupleIJNS6_6detail15normal_iteratorINS6_10device_ptrIiEEEESG_EEEEEE9Policy600ESI_NSD_INSE_IfEEEESI_SM_mNSA_4lessINSB_IJiiEEEEESO_fEEvbT2_T3_T4_PT6_PT7_T5_PSS_SS_NS1_7vsmem_tE,"ax",@progbits
	.align	128
        .global         _ZN3cub18CUB_300001_SM_10006detail10merge_sort26DeviceMergeSortMergeKernelINS2_10policy_hubIN6thrust24THRUST_300001_SM_1000_NS12zip_iteratorIN4cuda3std3__45tupleIJNS6_6detail15normal_iteratorINS6_10device_ptrIiEEEESG_EEEEEE9Policy600ESI_NSD_INSE_IfEEEESI_SM_mNSA_4lessINSB_IJiiEEEEESO_fEEvbT2_T3_T4_PT6_PT7_T5_PSS_SS_NS1_7vsmem_tE
        .type           _ZN3cub18CUB_300001_SM_10006detail10merge_sort26DeviceMergeSortMergeKernelINS2_10policy_hubIN6thrust24THRUST_300001_SM_1000_NS12zip_iteratorIN4cuda3std3__45tupleIJNS6_6detail15normal_iteratorINS6_10device_ptrIiEEEESG_EEEEEE9Policy600ESI_NSD_INSE_IfEEEESI_SM_mNSA_4lessINSB_IJiiEEEEESO_fEEvbT2_T3_T4_PT6_PT7_T5_PSS_SS_NS1_7vsmem_tE,@function
        .size           _ZN3cub18CUB_300001_SM_10006detail10merge_sort26DeviceMergeSortMergeKernelINS2_10policy_hubIN6thrust24THRUST_300001_SM_1000_NS12zip_iteratorIN4cuda3std3__45tupleIJNS6_6detail15normal_iteratorINS6_10device_ptrIiEEEESG_EEEEEE9Policy600ESI_NSD_INSE_IfEEEESI_SM_mNSA_4lessINSB_IJiiEEEEESO_fEEvbT2_T3_T4_PT6_PT7_T5_PSS_SS_NS1_7vsmem_tE,(.L_x_778 - _ZN3cub18CUB_300001_SM_10006detail10merge_sort26DeviceMergeSortMergeKernelINS2_10policy_hubIN6thrust24THRUST_300001_SM_1000_NS12zip_iteratorIN4cuda3std3__45tupleIJNS6_6detail15normal_iteratorINS6_10device_ptrIiEEEESG_EEEEEE9Policy600ESI_NSD_INSE_IfEEEESI_SM_mNSA_4lessINSB_IJiiEEEEESO_fEEvbT2_T3_T4_PT6_PT7_T5_PSS_SS_NS1_7vsmem_tE)
        .other          _ZN3cub18CUB_300001_SM_10006detail10merge_sort26DeviceMergeSortMergeKernelINS2_10policy_hubIN6thrust24THRUST_300001_SM_1000_NS12zip_iteratorIN4cuda3std3__45tupleIJNS6_6detail15normal_iteratorINS6_10device_ptrIiEEEESG_EEEEEE9Policy600ESI_NSD_INSE_IfEEEESI_SM_mNSA_4lessINSB_IJiiEEEEESO_fEEvbT2_T3_T4_PT6_PT7_T5_PSS_SS_NS1_7vsmem_tE,@"STO_CUDA_ENTRY STV_DEFAULT"
_ZN3cub18CUB_300001_SM_10006detail10merge_sort26DeviceMergeSortMergeKernelINS2_10policy_hubIN6thrust24THRUST_300001_SM_1000_NS12zip_iteratorIN4cuda3std3__45tupleIJNS6_6detail15normal_iteratorINS6_10device_ptrIiEEEESG_EEEEEE9Policy600ESI_NSD_INSE_IfEEEESI_SM_mNSA_4lessINSB_IJiiEEEEESO_fEEvbT2_T3_T4_PT6_PT7_T5_PSS_SS_NS1_7vsmem_tE:
.text._ZN3cub18CUB_300001_SM_10006detail10merge_sort26DeviceMergeSortMergeKernelINS2_10policy_hubIN6thrust24THRUST_300001_SM_1000_NS12zip_iteratorIN4cuda3std3__45tupleIJNS6_6detail15normal_iteratorINS6_10device_ptrIiEEEESG_EEEEEE9Policy600ESI_NSD_INSE_IfEEEESI_SM_mNSA_4lessINSB_IJiiEEEEESO_fEEvbT2_T3_T4_PT6_PT7_T5_PSS_SS_NS1_7vsmem_tE:
[----:B------:R-:W-:Y:S08]  /*0000*/  LDC R1, c[0x0][0x37c] ;  /* 0x0000df00ff017b82 */ /* 0x000ff00000000800 */
[----:B------:R-:W0:Y:S01]  /*0010*/  S2UR UR5, SR_CTAID.X ;  /* 0x00000000000579c3 */ /* 0x000e220000002500 */
[----:B------:R-:W1:Y:S01]  /*0020*/  LDCU UR4, c[0x0][0x370] ;  /* 0x00006e00ff0477ac */ /* 0x000e620008000800 */
[----:B------:R-:W2:Y:S01]  /*0030*/  S2R R22, SR_TID.X ;  /* 0x0000000000167919 */ /* 0x000ea20000002100 */
[----:B------:R-:W3:Y:S05]  /*0040*/  LDCU.64 UR8, c[0x0][0x358] ;  /* 0x00006b00ff0877ac */ /* 0x000eea0008000a00 */
[----:B------:R-:W4:Y:S01]  /*0050*/  LDC.64 R4, c[0x0][0x3c8] ;  /* 0x0000f200ff047b82 */ /* 0x000f220000000a00 */
[----:B-1----:R-:W-:-:S04]  /*0060*/  UIADD3 UR4, UPT, UPT, UR4, -0x1, URZ ;  /* 0xffffffff04047890 */ /* 0x002fc8000fffe0ff */
[----:B0-----:R-:W-:Y:S02]  /*0070*/  UISETP.GE.U32.AND UP0, UPT, UR5, UR4, UPT ;  /* 0x000000040500728c */ /* 0x001fe4000bf06070 */
[----:B------:R-:W-:-:S07]  /*0080*/  UIMAD.WIDE.U32 UR10, UR5, 0x800, URZ ;  /* 0x00000800050a78a5 */ /* 0x000fce000f8e00ff */
[----:B---3--:R-:W-:Y:S05]  /*0090*/  BRA.U UP0, `(.L_x_0) ;  /* 0x0000003100f87547 */ /* 0x008fea000b800000 */
[----:B------:R-:W0:Y:S01]  /*00a0*/  LDCU.64 UR6, c[0x0][0x3c0] ;  /* 0x00007800ff0677ac */ /* 0x000e220008000a00 */
[----:B------:R-:W1:Y:S01]  /*00b0*/  LDC.64 R16, c[0x0][0x3a0] ;  /* 0x0000e800ff107b82 */ /* 0x000e620000000a00 */
[----:B0-----:R-:W-:-:S04]  /*00c0*/  ULEA UR4, UP0, UR5, UR6, 0x3 ;  /* 0x0000000605047291 */ /* 0x001fc8000f8018ff */
[----:B------:R-:W-:Y:S02]  /*00d0*/  ULEA.HI.X UR6, UR5, UR7, URZ, 0x3, UP0 ;  /* 0x0000000705067291 */ /* 0x000fe400080f1cff */
[----:B------:R-:W-:-:S04]  /*00e0*/  IMAD.U32 R6, RZ, RZ, UR4 ;  /* 0x00000004ff067e24 */ /* 0x000fc8000f8e00ff */
[----:B------:R-:W-:Y:S01]  /*00f0*/  IMAD.U32 R7, RZ, RZ, UR6 ;  /* 0x00000006ff077e24 */ /* 0x000fe2000f8e00ff */
[----:B----4-:R-:W-:Y:S01]  /*0100*/  IADD3 R0, P1, PT, RZ, -R4, RZ ;  /* 0x80000004ff007210 */ /* 0x010fe20007f3e0ff */
[----:B------:R-:W-:Y:S01]  /*0110*/  IMAD.WIDE.U32 R10, R4, 0x400, RZ ;  /* 0x00000400040a7825 */ /* 0x000fe200078e00ff */
[----:B------:R-:W0:Y:S02]  /*0120*/  LDCU.U8 UR4, c[0x0][0x380] ;  /* 0x00007000ff0477ac */ /* 0x000e240008000000 */
[----:B------:R-:W3:Y:S04]  /*0130*/  LDG.E.64 R8, desc[UR8][R6.64+0x8] ;  /* 0x0000080806087981 */ /* 0x000ee8000c1e1b00 */
[----:B------:R1:W4:Y:S01]  /*0140*/  LDG.E.64 R2, desc[UR8][R6.64] ;  /* 0x0000000806027981 */ /* 0x000322000c1e1b00 */
[C---:B------:R-:W-:Y:S01]  /*0150*/  LOP3.LUT R4, R0.reuse, UR5, RZ, 0xc0, !PT ;  /* 0x0000000500047c12 */ /* 0x040fe2000f8ec0ff */
[----:B------:R-:W-:Y:S01]  /*0160*/  IMAD.SHL.U32 R15, R5, 0x400, RZ ;  /* 0x00000400050f7824 */ /* 0x000fe200078e00ff */
[----:B------:R-:W-:Y:S01]  /*0170*/  LOP3.LUT R0, R0, UR5, RZ, 0xfc, !PT ;  /* 0x0000000500007c12 */ /* 0x000fe2000f8efcff */
[----:B------:R-:W-:Y:S01]  /*0180*/  ACQBULK ;  /* 0x000000000000782e */ /* 0x000fe20000000000 */
[----:B------:R-:W-:Y:S01]  /*0190*/  LOP3.LUT R12, R10, 0xfffff800, RZ, 0xc0, !PT ;  /* 0xfffff8000a0c7812 */ /* 0x000fe200078ec0ff */
[----:B------:R-:W-:Y:S01]  /*01a0*/  IMAD.SHL.U32 R13, R4, 0x800, RZ ;  /* 0x00000800040d7824 */ /* 0x000fe200078e00ff */
[----:B------:R-:W-:Y:S01]  /*01b0*/  ISETP.NE.U32.AND P0, PT, R0, -0x1, PT ;  /* 0xffffffff0000780c */ /* 0x000fe20003f05070 */
[----:B------:R-:W-:Y:S01]  /*01c0*/  IMAD.IADD R14, R11, 0x1, R15 ;  /* 0x000000010b0e7824 */ /* 0x000fe200078e020f */
[C---:B------:R-:W-:Y:S01]  /*01d0*/  SHF.L.U64.HI R15, R4.reuse, 0xb, RZ ;  /* 0x0000000b040f7819 */ /* 0x040fe200000102ff */
[----:B------:R-:W-:Y:S01]  /*01e0*/  IMAD.MOV.U32 R10, RZ, RZ, 0x7ff ;  /* 0x000007ffff0a7424 */ /* 0x000fe200078e00ff */
[----:B------:R-:W-:Y:S01]  /*01f0*/  IADD3 R4, P2, PT, -R4, UR5, RZ ;  /* 0x0000000504047c10 */ /* 0x000fe2000ff5e1ff */
[----:B0-----:R-:W-:-:S04]  /*0200*/  UPRMT UR4, UR4, 0x8880, URZ ;  /* 0x0000888004047896 */ /* 0x001fc800080000ff */
[----:B------:R-:W-:Y:S01]  /*0210*/  UISETP.NE.AND UP0, UPT, UR4, URZ, UPT ;  /* 0x000000ff0400728c */ /* 0x000fe2000bf05270 */
[----:B---3--:R-:W-:-:S05]  /*0220*/  IADD3 R11, P3, PT, R8, -R13, RZ ;  /* 0x8000000d080b7210 */ /* 0x008fca0007f7e0ff */
[----:B------:R-:W-:Y:S01]  /*0230*/  IMAD.X R0, R9, 0x1, ~R15, P3 ;  /* 0x0000000109007824 */ /* 0x000fe200018e0e0f */
[----:B-1----:R-:W-:Y:S01]  /*0240*/  IADD3 R7, P3, PT, -R13, R16, RZ ;  /* 0x000000100d077210 */ /* 0x002fe20007f7e1ff */
[----:B------:R-:W-:Y:S01]  /*0250*/  IMAD.X R16, RZ, RZ, ~R5, P1 ;  /* 0x000000ffff107224 */ /* 0x000fe200008e0e05 */
[----:B------:R-:W-:Y:S01]  /*0260*/  ISETP.NE.U32.AND P1, PT, R4, -0x1, PT ;  /* 0xffffffff0400780c */ /* 0x000fe20003f25070 */
[----:B------:R-:W-:Y:S01]  /*0270*/  IMAD.X R9, RZ, RZ, -0x1, P2 ;  /* 0xffffffffff097424 */ /* 0x000fe200010e06ff */
[----:B------:R-:W-:Y:S01]  /*0280*/  ISETP.GT.U32.AND P2, PT, R7, R12, PT ;  /* 0x0000000c0700720c */ /* 0x000fe20003f44070 */
[----:B------:R-:W-:Y:S01]  /*0290*/  IMAD.X R5, R17, 0x1, ~R15, P3 ;  /* 0x0000000111057824 */ /* 0x000fe200018e0e0f */
[----:B----4-:R-:W-:Y:S02]  /*02a0*/  IADD3 R8, P3, PT, R2, -R13, RZ ;  /* 0x8000000d02087210 */ /* 0x010fe40007f7e0ff */
[----:B------:R-:W-:Y:S02]  /*02b0*/  ISETP.NE.AND.EX P1, PT, R9, -0x1, PT, P1 ;  /* 0xffffffff0900780c */ /* 0x000fe40003f25310 */
[C---:B------:R-:W-:Y:S01]  /*02c0*/  SHF.L.U64.HI R6, R4.reuse, 0xb, R9 ;  /* 0x0000000b04067819 */ /* 0x040fe20000010209 */
[----:B------:R-:W-:Y:S01]  /*02d0*/  IMAD.SHL.U32 R9, R4, 0x800, RZ ;  /* 0x0000080004097824 */ /* 0x000fe200078e00ff */
[----:B------:R-:W-:Y:S01]  /*02e0*/  SEL R10, R10, 0x800, !P1 ;  /* 0x000008000a0a7807 */ /* 0x000fe20004800000 */
[----:B------:R-:W-:Y:S01]  /*02f0*/  IMAD.X R23, R3, 0x1, ~R15, P3 ;  /* 0x0000000103177824 */ /* 0x000fe200018e0e0f */
[----:B------:R-:W-:-:S02]  /*0300*/  ISETP.GT.U32.AND.EX P1, PT, R5, R14, PT, P2 ;  /* 0x0000000e0500720c */ /* 0x000fc40003f24120 */
[----:B------:R-:W-:Y:S02]  /*0310*/  IADD3 R19, P2, PT, -R8, R9, RZ ;  /* 0x0000000908137210 */ /* 0x000fe40007f5e1ff */
[----:B------:R-:W-:Y:S02]  /*0320*/  IADD3 R10, P3, P4, -R11, R10, R9 ;  /* 0x0000000a0b0a7210 */ /* 0x000fe40007c7e109 */
[----:B------:R-:W-:Y:S01]  /*0330*/  SEL R4, R7, R12, P1 ;  /* 0x0000000c07047207 */ /* 0x000fe20000800000 */
[----:B------:R-:W-:Y:S01]  /*0340*/  IMAD.X R23, R6, 0x1, ~R23, P2 ;  /* 0x0000000106177824 */ /* 0x000fe200010e0e17 */
[----:B------:R-:W-:Y:S02]  /*0350*/  ISETP.NE.AND.EX P0, PT, R16, -0x1, PT, P0 ;  /* 0xffffffff1000780c */ /* 0x000fe40003f05300 */
[----:B------:R-:W-:Y:S02]  /*0360*/  IADD3.X R0, PT, PT, ~R0, RZ, R6, P3, P4 ;  /* 0x000000ff00007210 */ /* 0x000fe40001fe8506 */
[----:B------:R-:W-:-:S02]  /*0370*/  SEL R6, R5, R14, P1 ;  /* 0x0000000e05067207 */ /* 0x000fc40000800000 */
[----:B------:R-:W-:Y:S02]  /*0380*/  IADD3 R4, P1, PT, R4, -R12, RZ ;  /* 0x8000000c04047210 */ /* 0x000fe40007f3e0ff */
[C---:B------:R-:W-:Y:S02]  /*0390*/  SEL R10, R12.reuse, R10, !P0 ;  /* 0x0000000a0c0a7207 */ /* 0x040fe40004000000 */
[----:B------:R-:W-:Y:S01]  /*03a0*/  ISETP.LT.U32.AND P2, PT, R12, R7, PT ;  /* 0x000000070c00720c */ /* 0x000fe20003f41070 */
[----:B------:R-:W-:Y:S01]  /*03b0*/  IMAD.X R6, R6, 0x1, ~R14, P1 ;  /* 0x0000000106067824 */ /* 0x000fe200008e0e0e */
[----:B------:R-:W-:Y:S02]  /*03c0*/  ISETP.LT.U32.AND P1, PT, R19, R4, PT ;  /* 0x000000041300720c */ /* 0x000fe40003f21070 */
[----:B------:R-:W-:Y:S02]  /*03d0*/  SEL R0, R14, R0, !P0 ;  /* 0x000000000e007207 */ /* 0x000fe40004000000 */
[----:B------:R-:W-:-:S02]  /*03e0*/  ISETP.LT.U32.AND P3, PT, R10, R4, PT ;  /* 0x000000040a00720c */ /* 0x000fc40003f61070 */
[----:B------:R-:W-:Y:S02]  /*03f0*/  ISETP.LT.U32.AND.EX P2, PT, R14, R5, PT, P2 ;  /* 0x000000050e00720c */ /* 0x000fe40003f41120 */
[-C--:B------:R-:W-:Y:S02]  /*0400*/  ISETP.LT.U32.AND.EX P1, PT, R23, R6.reuse, PT, P1 ;  /* 0x000000061700720c */ /* 0x080fe40003f21110 */
[----:B------:R-:W-:Y:S02]  /*0410*/  ISETP.LT.U32.AND.EX P3, PT, R0, R6, PT, P3 ;  /* 0x000000060000720c */ /* 0x000fe40003f61130 */
[----:B------:R-:W-:Y:S02]  /*0420*/  @!P0 SEL R11, R12, R7, P2 ;  /* 0x000000070c0b8207 */ /* 0x000fe40001000000 */
[-C--:B------:R-:W-:Y:S02]  /*0430*/  SEL R19, R19, R4.reuse, P1 ;  /* 0x0000000413137207 */ /* 0x080fe40000800000 */
[----:B------:R-:W-:Y:S01]  /*0440*/  SEL R10, R10, R4, P3 ;  /* 0x000000040a0a7207 */ /* 0x000fe20001800000 */
[----:B------:R-:W-:Y:S01]  /*0450*/  IMAD.IADD R11, R11, 0x1, -R8 ;  /* 0x000000010b0b7824 */ /* 0x000fe200078e0a08 */
[----:B------:R-:W-:-:S03]  /*0460*/  SEL R23, R23, R6, P1 ;  /* 0x0000000617177207 */ /* 0x000fc60000800000 */
[----:B------:R-:W-:Y:S01]  /*0470*/  IMAD.IADD R10, R10, 0x1, -R19 ;  /* 0x000000010a0a7824 */ /* 0x000fe200078e0a13 */
[----:B------:R-:W-:Y:S06]  /*0480*/  BRA.U !UP0, `(.L_x_1) ;  /* 0x0000000508647547 */ /* 0x000fec000b800000 */
[C---:B--2---:R-:W-:Y:S01]  /*0490*/  ISETP.GE.AND P0, PT, R22.reuse, R11, PT ;  /* 0x0000000b1600720c */ /* 0x044fe20003f06270 */
[----:B------:R-:W0:Y:S01]  /*04a0*/  LDCU.64 UR4, c[0x0][0x388] ;  /* 0x00007100ff0477ac */ /* 0x000e220008000a00 */
[----:B------:R-:W-:Y:S01]  /*04b0*/  IADD3 R19, P1, P2, R19, R13, R12 ;  /* 0x0000000d13137210 */ /* 0x000fe20007a3e00c */
[C---:B------:R-:W-:Y:S01]  /*04c0*/  VIADD R46, R22.reuse, 0x100 ;  /* 0x00000100162e7836 */ /* 0x040fe20000000000 */
[--C-:B------:R-:W-:Y:S01]  /*04d0*/  SHF.R.S32.HI R4, RZ, 0x1f, R11.reuse ;  /* 0x0000001fff047819 */ /* 0x100fe2000001140b */
[----:B------:R-:W1:Y:S01]  /*04e0*/  LDCU.64 UR6, c[0x0][0x390] ;  /* 0x00007200ff0677ac */ /* 0x000e620008000a00 */
[----:B------:R-:W-:Y:S01]  /*04f0*/  IADD3.X R23, PT, PT, R23, R15, R14, P1, P2 ;  /* 0x0000000f17177210 */ /* 0x000fe20000fe440e */
[C---:B------:R-:W-:Y:S01]  /*0500*/  VIADD R34, R22.reuse, 0x200 ;  /* 0x0000020016227836 */ /* 0x040fe20000000000 */
[-CC-:B------:R-:W-:Y:S01]  /*0510*/  IADD3 R42, P3, P4, R19, R22.reuse, -R11.reuse ;  /* 0x00000016132a7210 */ /* 0x180fe20007c7e80b */
[----:B------:R-:W-:Y:S01]  /*0520*/  VIADD R32, R22, 0x300 ;  /* 0x0000030016207836 */ /* 0x000fe20000000000 */
[----:B------:R-:W-:Y:S01]  /*0530*/  IADD3 R27, P1, PT, R2, R22, RZ ;  /* 0x00000016021b7210 */ /* 0x000fe20007f3e0ff */
[C---:B------:R-:W-:Y:S01]  /*0540*/  VIADD R28, R22.reuse, 0x500 ;  /* 0x00000500161c7836 */ /* 0x040fe20000000000 */
[----:B------:R-:W-:Y:S01]  /*0550*/  IADD3.X R5, PT, PT, R23, RZ, ~R4, P3, P4 ;  /* 0x000000ff17057210 */ /* 0x000fe20001fe8c04 */
[C---:B------:R-:W-:Y:S01]  /*0560*/  @P0 IMAD.IADD R0, R22.reuse, 0x1, -R11 ;  /* 0x0000000116000824 */ /* 0x040fe200078e0a0b */
[----:B------:R-:W-:Y:S01]  /*0570*/  LOP3.LUT R30, R22, 0x400, RZ, 0xfc, !PT ;  /* 0x00000400161e7812 */ /* 0x000fe200078efcff */
[----:B------:R-:W-:-:S02]  /*0580*/  IMAD.SHL.U32 R38, R27, 0x4, RZ ;  /* 0x000000041b267824 */ /* 0x000fc400078e00ff */
[----:B------:R-:W-:Y:S01]  /*0590*/  IMAD.X R44, RZ, RZ, R3, P1 ;  /* 0x000000ffff2c7224 */ /* 0x000fe200008e0603 */
[----:B------:R-:W-:Y:S01]  /*05a0*/  @P0 IADD3 R18, P2, PT, R0, R19, RZ ;  /* 0x0000001300120210 */ /* 0x000fe20007f5e0ff */
[----:B------:R-:W-:Y:S01]  /*05b0*/  VIADD R26, R22, 0x600 ;  /* 0x00000600161a7836 */ /* 0x000fe20000000000 */
[----:B0-----:R-:W-:Y:S02]  /*05c0*/  IADD3 R36, P1, PT, R38, UR4, RZ ;  /* 0x0000000426247c10 */ /* 0x001fe4000ff3e0ff */
[----:B------:R-:W-:Y:S02]  /*05d0*/  @P0 LEA.HI.X.SX32 R29, R0, R23, 0x1, P2 ;  /* 0x00000017001d0211 */ /* 0x000fe400010f0eff */
[C---:B------:R-:W-:Y:S01]  /*05e0*/  SHF.L.U64.HI R0, R42.reuse, 0x2, R5 ;  /* 0x000000022a007819 */ /* 0x040fe20000010205 */
[----:B------:R-:W-:Y:S01]  /*05f0*/  IMAD.SHL.U32 R42, R42, 0x4, RZ ;  /* 0x000000042a2a7824 */ /* 0x000fe200078e00ff */
[C---:B------:R-:W-:Y:S01]  /*0600*/  @P0 SHF.L.U64.HI R29, R18.reuse, 0x2, R29 ;  /* 0x00000002121d0819 */ /* 0x040fe2000001021d */
[----:B------:R-:W-:Y:S01]  /*0610*/  @P0 IMAD.SHL.U32 R18, R18, 0x4, RZ ;  /* 0x0000000412120824 */ /* 0x000fe200078e00ff */
[----:B-1----:R-:W-:-:S02]  /*0620*/  IADD3 R38, P2, PT, R38, UR6, RZ ;  /* 0x0000000626267c10 */ /* 0x002fc4000ff5e0ff */
[----:B------:R-:W-:Y:S02]  /*0630*/  SHF.L.U64.HI R4, R27, 0x2, R44 ;  /* 0x000000021b047819 */ /* 0x000fe4000001022c */
[----:B------:R-:W-:Y:S02]  /*0640*/  @P0 IADD3 R31, P3, PT, R18, UR4, RZ ;  /* 0x00000004121f0c10 */ /* 0x000fe4000ff7e0ff */
[C---:B------:R-:W-:Y:S02]  /*0650*/  IADD3 R40, P4, PT, R42.reuse, UR6, RZ ;  /* 0x000000062a287c10 */ /* 0x040fe4000ff9e0ff */
[----:B------:R-:W-:Y:S02]  /*0660*/  @P0 IADD3.X R48, PT, PT, R29, UR5, RZ, P3, !PT ;  /* 0x000000051d300c10 */ /* 0x000fe40009ffe4ff */
[----:B------:R-:W-:Y:S02]  /*0670*/  IADD3 R42, P5, PT, R42, UR4, RZ ;  /* 0x000000042a2a7c10 */ /* 0x000fe4000ffbe0ff */
[----:B------:R-:W-:-:S02]  /*0680*/  ISETP.GE.AND P3, PT, R46, R11, PT ;  /* 0x0000000b2e00720c */ /* 0x000fc40003f66270 */
[C---:B------:R-:W-:Y:S02]  /*0690*/  IADD3.X R37, PT, PT, R4.reuse, UR5, RZ, P1, !PT ;  /* 0x0000000504257c10 */ /* 0x040fe40008ffe4ff */
[----:B------:R-:W-:Y:S02]  /*06a0*/  IADD3.X R39, PT, PT, R4, UR7, RZ, P2, !PT ;  /* 0x0000000704277c10 */ /* 0x000fe400097fe4ff */
[----:B------:R-:W-:Y:S01]  /*06b0*/  @P0 IADD3 R18, P1, PT, R18, UR6, RZ ;  /* 0x0000000612120c10 */ /* 0x000fe2000ff3e0ff */
[----:B------:R-:W2:Y:S01]  /*06c0*/  @!P0 LDG.E R4, desc[UR8][R36.64] ;  /* 0x0000000824048981 */ /* 0x000ea2000c1e1900 */
[C---:B------:R-:W-:Y:S02]  /*06d0*/  IADD3.X R43, PT, PT, R0.reuse, UR5, RZ, P5, !PT ;  /* 0x00000005002b7c10 */ /* 0x040fe4000affe4ff */
[----:B------:R-:W-:Y:S01]  /*06e0*/  IADD3.X R41, PT, PT, R0, UR7, RZ, P4, !PT ;  /* 0x0000000700297c10 */ /* 0x000fe2000a7fe4ff */
[----:B------:R-:W-:Y:S01]  /*06f0*/  VIADD R0, R22, 0x700 ;  /* 0x0000070016007836 */ /* 0x000fe20000000000 */
[----:B------:R-:W-:Y:S01]  /*0700*/  P2R R33, PR, RZ, 0x8 ;  /* 0x00000008ff217803 */ /* 0x000fe20000000000 */
[----:B------:R-:W3:Y:S01]  /*0710*/  @!P0 LDG.E R5, desc[UR8][R38.64] ;  /* 0x0000000826058981 */ /* 0x000ee2000c1e1900 */
[----:B------:R-:W-:-:S02]  /*0720*/  @P0 IADD3.X R29, PT, PT, R29, UR7, RZ, P1, !PT ;  /* 0x000000071d1d0c10 */ /* 0x000fc40008ffe4ff */
[----:B------:R-:W-:Y:S02]  /*0730*/  P2R R8, PR, RZ, 0x1 ;  /* 0x00000001ff087803 */ /* 0x000fe40000000000 */
[----:B------:R-:W-:Y:S02]  /*0740*/  ISETP.NE.AND P0, PT, R33, RZ, PT ;  /* 0x000000ff2100720c */ /* 0x000fe40003f05270 */
[-C--:B------:R-:W-:Y:S02]  /*0750*/  ISETP.GE.AND P1, PT, R34, R11.reuse, PT ;  /* 0x0000000b2200720c */ /* 0x080fe40003f26270 */
[-C--:B------:R-:W-:Y:S02]  /*0760*/  ISETP.GE.AND P2, PT, R32, R11.reuse, PT ;  /* 0x0000000b2000720c */ /* 0x080fe40003f46270 */
[-C--:B------:R-:W-:Y:S02]  /*0770*/  ISETP.GE.AND P3, PT, R30, R11.reuse, PT ;  /* 0x0000000b1e00720c */ /* 0x080fe40003f66270 */
[----:B------:R-:W-:-:S02]  /*0780*/  ISETP.GE.AND P4, PT, R28, R11, PT ;  /* 0x0000000b1c00720c */ /* 0x000fc40003f86270 */
[-C--:B------:R-:W-:Y:S02]  /*0790*/  ISETP.GE.AND P5, PT, R26, R11.reuse, PT ;  /* 0x0000000b1a00720c */ /* 0x080fe40003fa6270 */
[----:B------:R-:W-:Y:S01]  /*07a0*/  ISETP.GE.AND P6, PT, R0, R11, PT ;  /* 0x0000000b0000720c */ /* 0x000fe20003fc6270 */
[----:B------:R-:W4:Y:S04]  /*07b0*/  @P0 LDG.E R7, desc[UR8][R40.64+0x400] ;  /* 0x0004000828070981 */ /* 0x000f28000c1e1900 */
[----:B------:R-:W4:Y:S01]  /*07c0*/  @P0 LDG.E R6, desc[UR8][R42.64+0x400] ;  /* 0x000400082a060981 */ /* 0x000f22000c1e1900 */
[----:B------:R-:W-:-:S03]  /*07d0*/  ISETP.NE.AND P0, PT, R8, RZ, PT ;  /* 0x000000ff0800720c */ /* 0x000fc60003f05270 */
[----:B------:R-:W5:Y:S04]  /*07e0*/  @P1 LDG.E R9, desc[UR8][R40.64+0x800] ;  /* 0x0008000828091981 */ /* 0x000f68000c1e1900 */
[----:B------:R-:W5:Y:S04]  /*07f0*/  @P2 LDG.E R13, desc[UR8][R40.64+0xc00] ;  /* 0x000c0008280d2981 */ /* 0x000f68000c1e1900 */
[----:B------:R-:W5:Y:S04]  /*0800*/  @P3 LDG.E R15, desc[UR8][R40.64+0x1000] ;  /* 0x00100008280f3981 */ /* 0x000f68000c1e1900 */
[----:B------:R-:W5:Y:S04]  /*0810*/  @P4 LDG.E R17, desc[UR8][R40.64+0x1400] ;  /* 0x0014000828114981 */ /* 0x000f68000c1e1900 */
[----:B------:R-:W5:Y:S04]  /*0820*/  @P5 LDG.E R21, desc[UR8][R40.64+0x1800] ;  /* 0x0018000828155981 */ /* 0x000f68000c1e1900 */
[----:B------:R0:W5:Y:S04]  /*0830*/  @P6 LDG.E R25, desc[UR8][R40.64+0x1c00] ;  /* 0x001c000828196981 */ /* 0x000168000c1e1900 */
[----:B------:R-:W5:Y:S04]  /*0840*/  @P1 LDG.E R8, desc[UR8][R42.64+0x800] ;  /* 0x000800082a081981 */ /* 0x000f68000c1e1900 */
[----:B------:R-:W5:Y:S04]  /*0850*/  @P2 LDG.E R12, desc[UR8][R42.64+0xc00] ;  /* 0x000c00082a0c2981 */ /* 0x000f68000c1e1900 */
[----:B------:R-:W5:Y:S04]  /*0860*/  @P3 LDG.E R14, desc[UR8][R42.64+0x1000] ;  /* 0x001000082a0e3981 */ /* 0x000f68000c1e1900 */
[----:B------:R-:W5:Y:S04]  /*0870*/  @P4 LDG.E R16, desc[UR8][R42.64+0x1400] ;  /* 0x001400082a104981 */ /* 0x000f68000c1e1900 */
[----:B------:R-:W5:Y:S04]  /*0880*/  @P5 LDG.E R20, desc[UR8][R42.64+0x1800] ;  /* 0x001800082a145981 */ /* 0x000f68000c1e1900 */
[----:B------:R-:W5:Y:S04]  /*0890*/  @P6 LDG.E R24, desc[UR8][R42.64+0x1c00] ;  /* 0x001c00082a186981 */ /* 0x000f68000c1e1900 */
[----:B------:R-:W5:Y:S04]  /*08a0*/  @!P1 LDG.E R9, desc[UR8][R38.64+0x800] ;  /* 0x0008000826099981 */ /* 0x000f68000c1e1900 */
        /* <DEDUP_REMOVED lines=10> */
[----:B------:R-:W5:Y:S01]  /*0950*/  @!P6 LDG.E R24, desc[UR8][R36.64+0x1c00] ;  /* 0x001c00082418e981 */ /* 0x000f62000c1e1900 */
[----:B0-----:R-:W-:-:S02]  /*0960*/  @P0 IMAD.MOV.U32 R40, RZ, RZ, R31 ;  /* 0x000000ffff280224 */ /* 0x001fc400078e001f */
[----:B------:R-:W-:-:S05]  /*0970*/  @P0 IMAD.MOV.U32 R41, RZ, RZ, R48 ;  /* 0x000000ffff290224 */ /* 0x000fca00078e0030 */
[----:B--2---:R0:W5:Y:S02]  /*0980*/  @P0 LDG.E R4, desc[UR8][R40.64] ;  /* 0x0000000828040981 */ /* 0x004164000c1e1900 */
[----:B0-----:R-:W-:Y:S02]  /*0990*/  @P0 IMAD.MOV.U32 R40, RZ, RZ, R18 ;  /* 0x000000ffff280224 */ /* 0x001fe400078e0012 */
[----:B------:R-:W-:Y:S01]  /*09a0*/  @P0 IMAD.MOV.U32 R41, RZ, RZ, R29 ;  /* 0x000000ffff290224 */ /* 0x000fe200078e001d */
[----:B------:R-:W-:-:S04]  /*09b0*/  P2R R18, PR, RZ, 0x1 ;  /* 0x00000001ff127803 */ /* 0x000fc80000000000 */
[----:B---3--:R0:W5:Y:S01]  /*09c0*/  @P0 LDG.E R5, desc[UR8][R40.64] ;  /* 0x0000000828050981 */ /* 0x008162000c1e1900 */
[----:B------:R-:W-:-:S13]  /*09d0*/  ISETP.NE.AND P0, PT, R33, RZ, PT ;  /* 0x000000ff2100720c */ /* 0x000fda0003f05270 */
[----:B----4-:R0:W5:Y:S04]  /*09e0*/  @!P0 LDG.E R7, desc[UR8][R38.64+0x400] ;  /* 0x0004000826078981 */ /* 0x010168000c1e1900 */
[----:B------:R0:W5:Y:S01]  /*09f0*/  @!P0 LDG.E R6, desc[UR8][R36.64+0x400] ;  /* 0x0004000824068981 */ /* 0x000162000c1e1900 */
[----:B------:R-:W-:Y:S01]  /*0a00*/  ISETP.NE.AND P0, PT, R18, RZ, PT ;  /* 0x000000ff1200720c */ /* 0x000fe20003f05270 */
[----:B------:R-:W-:-:S12]  /*0a10*/  BRA `(.L_x_2) ;  /* 0x0000000000fc7947 */ /* 0x000fd80003800000 */
.L_x_1:
[----:B------:R-:W0:Y:S01]  /*0a20*/  LDCU.64 UR4, c[0x0][0x3a8] ;  /* 0x00007500ff0477ac */ /* 0x000e220008000a00 */
[----:B------:R-:W-:Y:S01]  /*0a30*/  IADD3 R19, P0, P1, R19, R13, R12 ;  /* 0x0000000d13137210 */ /* 0x000fe2000791e00c */
[----:B--2---:R-:W-:Y:S01]  /*0a40*/  IMAD.IADD R0, R22, 0x1, -R11 ;  /* 0x0000000116007824 */ /* 0x004fe200078e0a0b */
[----:B------:R-:W-:Y:S01]  /*0a50*/  IADD3 R27, P2, PT, R2, R22, RZ ;  /* 0x00000016021b7210 */ /* 0x000fe20007f5e0ff */
[C---:B------:R-:W-:Y:S01]  /*0a60*/  VIADD R46, R22.reuse, 0x100 ;  /* 0x00000100162e7836 */ /* 0x040fe20000000000 */
[----:B------:R-:W-:Y:S01]  /*0a70*/  IADD3.X R23, PT, PT, R23, R15, R14, P0, P1 ;  /* 0x0000000f17177210 */ /* 0x000fe200007e240e */
[----:B------:R-:W-:Y:S01]  /*0a80*/  VIADD R34, R22, 0x200 ;  /* 0x0000020016227836 */ /* 0x000fe20000000000 */
[----:B------:R-:W-:Y:S01]  /*0a90*/  IADD3 R4, P0, PT, R0, R19, RZ ;  /* 0x0000001300047210 */ /* 0x000fe20007f1e0ff */
[----:B------:R-:W-:Y:S01]  /*0aa0*/  IMAD.X R44, RZ, RZ, R3, P2 ;  /* 0x000000ffff2c7224 */ /* 0x000fe200010e0603 */
[----:B------:R-:W-:Y:S01]  /*0ab0*/  ISETP.GE.AND P6, PT, R46, R11, PT ;  /* 0x0000000b2e00720c */ /* 0x000fe20003fc6270 */
[----:B------:R-:W-:Y:S01]  /*0ac0*/  VIADD R32, R22, 0x300 ;  /* 0x0000030016207836 */ /* 0x000fe20000000000 */
[----:B------:R-:W-:Y:S01]  /*0ad0*/  LEA.HI.X.SX32 R5, R0, R23, 0x1, P0 ;  /* 0x0000001700057211 */ /* 0x000fe200000f0eff */
[C---:B------:R-:W-:Y:S01]  /*0ae0*/  VIADD R28, R22.reuse, 0x500 ;  /* 0x00000500161c7836 */ /* 0x040fe20000000000 */
[C---:B------:R-:W-:Y:S01]  /*0af0*/  LOP3.LUT R30, R22.reuse, 0x400, RZ, 0xfc, !PT ;  /* 0x00000400161e7812 */ /* 0x040fe200078efcff */
[C---:B------:R-:W-:Y:S01]  /*0b00*/  VIADD R26, R22.reuse, 0x600 ;  /* 0x00000600161a7836 */ /* 0x040fe20000000000 */
[----:B------:R-:W-:Y:S01]  /*0b10*/  P2R R33, PR, RZ, 0x40 ;  /* 0x00000040ff217803 */ /* 0x000fe20000000000 */
[C---:B------:R-:W-:Y:S01]  /*0b20*/  VIADD R0, R22.reuse, 0x700 ;  /* 0x0000070016007836 */ /* 0x040fe20000000000 */
[----:B------:R-:W-:-:S02]  /*0b30*/  ISETP.GE.AND P0, PT, R22, R11, PT ;  /* 0x0000000b1600720c */ /* 0x000fc40003f06270 */
[C---:B0-----:R-:W-:Y:S02]  /*0b40*/  LEA R38, P2, R4.reuse, UR4, 0x3 ;  /* 0x0000000404267c11 */ /* 0x041fe4000f8418ff */
[C---:B------:R-:W-:Y:S02]  /*0b50*/  LEA R36, P1, R27.reuse, UR4, 0x3 ;  /* 0x000000041b247c11 */ /* 0x040fe4000f8218ff */
[----:B------:R-:W-:Y:S02]  /*0b60*/  LEA.HI.X R39, R4, UR5, R5, 0x3, P2 ;  /* 0x0000000504277c11 */ /* 0x000fe400090f1c05 */
[----:B------:R-:W-:Y:S02]  /*0b70*/  LEA.HI.X R37, R27, UR5, R44, 0x3, P1 ;  /* 0x000000051b257c11 */ /* 0x000fe400088f1c2c */
[-C--:B------:R-:W-:Y:S01]  /*0b80*/  ISETP.GE.AND P1, PT, R34, R11.reuse, PT ;  /* 0x0000000b2200720c */ /* 0x080fe20003f26270 */
[----:B------:R1:W2:Y:S01]  /*0b90*/  @P6 LDG.E R6, desc[UR8][R38.64+0x800] ;  /* 0x0008000826066981 */ /* 0x0002a2000c1e1900 */
[----:B------:R-:W-:-:S02]  /*0ba0*/  ISETP.GE.AND P2, PT, R32, R11, PT ;  /* 0x0000000b2000720c */ /* 0x000fc40003f46270 */
[-C--:B------:R-:W-:Y:S01]  /*0bb0*/  ISETP.GE.AND P3, PT, R30, R11.reuse, PT ;  /* 0x0000000b1e00720c */ /* 0x080fe20003f66270 */
[----:B------:R1:W3:Y:S01]  /*0bc0*/  @P6 LDG.E R7, desc[UR8][R38.64+0x804] ;  /* 0x0008040826076981 */ /* 0x0002e2000c1e1900 */
[-C--:B------:R-:W-:Y:S02]  /*0bd0*/  ISETP.GE.AND P4, PT, R28, R11.reuse, PT ;  /* 0x0000000b1c00720c */ /* 0x080fe40003f86270 */
[-C--:B------:R-:W-:Y:S01]  /*0be0*/  ISETP.GE.AND P5, PT, R26, R11.reuse, PT ;  /* 0x0000000b1a00720c */ /* 0x080fe20003fa6270 */
[----:B------:R1:W5:Y:S01]  /*0bf0*/  @!P0 LDG.E R4, desc[UR8][R36.64] ;  /* 0x0000000824048981 */ /* 0x000362000c1e1900 */
[----:B------:R-:W-:-:S03]  /*0c00*/  ISETP.GE.AND P6, PT, R0, R11, PT ;  /* 0x0000000b0000720c */ /* 0x000fc60003fc6270 */
[----:B------:R1:W5:Y:S04]  /*0c10*/  @!P0 LDG.E R5, desc[UR8][R36.64+0x4] ;  /* 0x0000040824058981 */ /* 0x000368000c1e1900 */
[----:B------:R1:W4:Y:S04]  /*0c20*/  @P1 LDG.E R8, desc[UR8][R38.64+0x1000] ;  /* 0x0010000826081981 */ /* 0x000328000c1e1900 */
[----:B------:R1:W4:Y:S04]  /*0c30*/  @P1 LDG.E R9, desc[UR8][R38.64+0x1004] ;  /* 0x0010040826091981 */ /* 0x000328000c1e1900 */
[----:B------:R1:W5:Y:S04]  /*0c40*/  @P2 LDG.E R12, desc[UR8][R38.64+0x1800] ;  /* 0x00180008260c2981 */ /* 0x000368000c1e1900 */
        /* <DEDUP_REMOVED lines=8> */
[----:B------:R1:W5:Y:S01]  /*0cd0*/  @P6 LDG.E R25, desc[UR8][R38.64+0x3804] ;  /* 0x0038040826196981 */ /* 0x000362000c1e1900 */
[----:B------:R-:W-:-:S02]  /*0ce0*/  P2R R18, PR, RZ, 0x2 ;  /* 0x00000002ff127803 */ /* 0x000fc40000000000 */
[----:B------:R-:W-:-:S13]  /*0cf0*/  ISETP.NE.AND P1, PT, R33, RZ, PT ;  /* 0x000000ff2100720c */ /* 0x000fda0003f25270 */
[----:B--2---:R1:W5:Y:S04]  /*0d00*/  @!P1 LDG.E R6, desc[UR8][R36.64+0x800] ;  /* 0x0008000824069981 */ /* 0x004368000c1e1900 */
[----:B---3--:R1:W5:Y:S01]  /*0d10*/  @!P1 LDG.E R7, desc[UR8][R36.64+0x804] ;  /* 0x0008040824079981 */ /* 0x008362000c1e1900 */
[----:B------:R-:W-:-:S03]  /*0d20*/  ISETP.NE.AND P1, PT, R18, RZ, PT ;  /* 0x000000ff1200720c */ /* 0x000fc60003f25270 */
[----:B------:R1:W5:Y:S04]  /*0d30*/  @P0 LDG.E R4, desc[UR8][R38.64] ;  /* 0x0000000826040981 */ /* 0x000368000c1e1900 */
[----:B------:R1:W5:Y:S06]  /*0d40*/  @P0 LDG.E R5, desc[UR8][R38.64+0x4] ;  /* 0x0000040826050981 */ /* 0x00036c000c1e1900 */
[----:B----4-:R1:W5:Y:S04]  /*0d50*/  @!P1 LDG.E R8, desc[UR8][R36.64+0x1000] ;  /* 0x0010000824089981 */ /* 0x010368000c1e1900 */
[----:B------:R1:W5:Y:S04]  /*0d60*/  @!P1 LDG.E R9, desc[UR8][R36.64+0x1004] ;  /* 0x0010040824099981 */ /* 0x000368000c1e1900 */
        /* <DEDUP_REMOVED lines=9> */
[----:B------:R1:W5:Y:S02]  /*0e00*/  @!P6 LDG.E R25, desc[UR8][R36.64+0x3804] ;  /* 0x003804082419e981 */ /* 0x000364000c1e1900 */
.L_x_2:
[----:B------:R-:W2:Y:S01]  /*0e10*/  S2UR UR5, SR_CgaCtaId ;  /* 0x00000000000579c3 */ /* 0x000ea20000008800 */
[----:B------:R-:W-:Y:S01]  /*0e20*/  UMOV UR4, 0x400 ;  /* 0x0000040000047882 */ /* 0x000fe20000000000 */
[----:B------:R-:W-:Y:S01]  /*0e30*/  IMAD.SHL.U32 R18, R22, 0x8, RZ ;  /* 0x0000000816127824 */ /* 0x000fe200078e00ff */
[----:B--2---:R-:W-:-:S09]  /*0e40*/  ULEA UR4, UR5, UR4, 0x18 ;  /* 0x0000000405047291 */ /* 0x004fd2000f8ec0ff */
[----:B-----5:R2:W-:Y:S04]  /*0e50*/  STS.64 [R18+UR4], R4 ;  /* 0x0000000412007988 */ /* 0x0205e80008000a04 */
[----:B------:R2:W-:Y:S04]  /*0e60*/  STS.64 [R18+UR4+0x800], R6 ;  /* 0x0008000612007988 */ /* 0x0005e80008000a04 */
[----:B------:R2:W-:Y:S04]  /*0e70*/  STS.64 [R18+UR4+0x1000], R8 ;  /* 0x0010000812007988 */ /* 0x0005e80008000a04 */
[----:B------:R2:W-:Y:S04]  /*0e80*/  STS.64 [R18+UR4+0x1800], R12 ;  /* 0x0018000c12007988 */ /* 0x0005e80008000a04 */
[----:B------:R2:W-:Y:S04]  /*0e90*/  STS.64 [R18+UR4+0x2000], R14 ;  /* 0x0020000e12007988 */ /* 0x0005e80008000a04 */
[----:B------:R2:W-:Y:S04]  /*0ea0*/  STS.64 [R18+UR4+0x2800], R16 ;  /* 0x0028001012007988 */ /* 0x0005e80008000a04 */
[----:B------:R2:W-:Y:S04]  /*0eb0*/  STS.64 [R18+UR4+0x3000], R20 ;  /* 0x0030001412007988 */ /* 0x0005e80008000a04 */
[----:B------:R2:W-:Y:S01]  /*0ec0*/  STS.64 [R18+UR4+0x3800], R24 ;  /* 0x0038001812007988 */ /* 0x0005e20008000a04 */
[----:B------:R-:W-:Y:S05]  /*0ed0*/  BRA.U !UP0, `(.L_x_3) ;  /* 0x0000000108707547 */ /* 0x000fea000b800000 */
[----:B------:R-:W2:Y:S01]  /*0ee0*/  LDCU.64 UR6, c[0x0][0x398] ;  /* 0x00007300ff0677ac */ /* 0x000ea20008000a00 */
[----:B------:R-:W-:Y:S01]  /*0ef0*/  P2R R2, PR, RZ, 0x40 ;  /* 0x00000040ff027803 */ /* 0x000fe20000000000 */
[----:B------:R-:W-:Y:S01]  /*0f00*/  IMAD.IADD R0, R22, 0x1, -R11 ;  /* 0x0000000116007824 */ /* 0x000fe200078e0a0b */
[----:B--2---:R-:W-:-:S04]  /*0f10*/  LEA R12, P6, R27, UR6, 0x2 ;  /* 0x000000061b0c7c11 */ /* 0x004fc8000f8c10ff */
[----:B------:R-:W-:Y:S02]  /*0f20*/  LEA.HI.X R13, R27, UR7, R44, 0x2, P6 ;  /* 0x000000071b0d7c11 */ /* 0x000fe4000b0f142c */
[----:B------:R-:W-:-:S04]  /*0f30*/  IADD3 R19, P6, PT, R0, R19, RZ ;  /* 0x0000001300137210 */ /* 0x000fc80007fde0ff */
[----:B------:R-:W-:Y:S02]  /*0f40*/  LEA.HI.X.SX32 R0, R0, R23, 0x1, P6 ;  /* 0x0000001700007211 */ /* 0x000fe400030f0eff */
[----:B------:R-:W-:-:S04]  /*0f50*/  LEA R14, P6, R19, UR6, 0x2 ;  /* 0x00000006130e7c11 */ /* 0x000fc8000f8c10ff */
[----:B------:R-:W-:Y:S02]  /*0f60*/  LEA.HI.X R15, R19, UR7, R0, 0x2, P6 ;  /* 0x00000007130f7c11 */ /* 0x000fe4000b0f1400 */
[----:B------:R2:W5:Y:S01]  /*0f70*/  @!P0 LDG.E R0, desc[UR8][R12.64] ;  /* 0x000000080c008981 */ /* 0x000562000c1e1900 */
[----:B------:R-:W-:-:S03]  /*0f80*/  ISETP.NE.AND P6, PT, R2, RZ, PT ;  /* 0x000000ff0200720c */ /* 0x000fc60003fc5270 */
[----:B------:R2:W5:Y:S04]  /*0f90*/  @P1 LDG.E R3, desc[UR8][R14.64+0x800] ;  /* 0x000800080e031981 */ /* 0x000568000c1e1900 */
[----:B------:R2:W5:Y:S04]  /*0fa0*/  @P2 LDG.E R4, desc[UR8][R14.64+0xc00] ;  /* 0x000c00080e042981 */ /* 0x000568000c1e1900 */
[----:B------:R2:W5:Y:S04]  /*0fb0*/  @P3 LDG.E R5, desc[UR8][R14.64+0x1000] ;  /* 0x001000080e053981 */ /* 0x000568000c1e1900 */
[----:B------:R2:W5:Y:S04]  /*0fc0*/  @P4 LDG.E R6, desc[UR8][R14.64+0x1400] ;  /* 0x001400080e064981 */ /* 0x000568000c1e1900 */
[----:B------:R2:W5:Y:S04]  /*0fd0*/  @P5 LDG.E R7, desc[UR8][R14.64+0x1800] ;  /* 0x001800080e075981 */ /* 0x000568000c1e1900 */
[----:B------:R2:W5:Y:S04]  /*0fe0*/  @P6 LDG.E R8, desc[UR8][R14.64+0x1c00] ;  /* 0x001c00080e086981 */ /* 0x000568000c1e1900 */
[----:B------:R2:W5:Y:S01]  /*0ff0*/  @P0 LDG.E R0, desc[UR8][R14.64] ;  /* 0x000000080e000981 */ /* 0x000562000c1e1900 */
[----:B------:R-:W-:-:S03]  /*1000*/  ISETP.NE.AND P0, PT, R33, RZ, PT ;  /* 0x000000ff2100720c */ /* 0x000fc60003f05270 */
[----:B------:R2:W5:Y:S04]  /*1010*/  @!P1 LDG.E R3, desc[UR8][R12.64+0x800] ;  /* 0x000800080c039981 */ /* 0x000568000c1e1900 */
[----:B------:R2:W5:Y:S04]  /*1020*/  @!P2 LDG.E R4, desc[UR8][R12.64+0xc00] ;  /* 0x000c00080c04a981 */ /* 0x000568000c1e1900 */
[----:B------:R2:W5:Y:S04]  /*1030*/  @!P3 LDG.E R5, desc[UR8][R12.64+0x1000] ;  /* 0x001000080c05b981 */ /* 0x000568000c1e1900 */
[----:B------:R2:W5:Y:S04]  /*1040*/  @P0 LDG.E R2, desc[UR8][R14.64+0x400] ;  /* 0x000400080e020981 */ /* 0x000568000c1e1900 */
[----:B------:R2:W5:Y:S04]  /*1050*/  @!P4 LDG.E R6, desc[UR8][R12.64+0x1400] ;  /* 0x001400080c06c981 */ /* 0x000568000c1e1900 */
[----:B------:R2:W5:Y:S04]  /*1060*/  @!P5 LDG.E R7, desc[UR8][R12.64+0x1800] ;  /* 0x001800080c07d981 */ /* 0x000568000c1e1900 */
[----:B------:R2:W5:Y:S04]  /*1070*/  @!P6 LDG.E R8, desc[UR8][R12.64+0x1c00] ;  /* 0x001c00080c08e981 */ /* 0x000568000c1e1900 */
[----:B------:R2:W5:Y:S01]  /*1080*/  @!P0 LDG.E R2, desc[UR8][R12.64+0x400] ;  /* 0x000400080c028981 */ /* 0x000562000c1e1900 */
[----:B------:R-:W-:Y:S05]  /*1090*/  BRA `(.L_x_4) ;  /* 0x00000004006c7947 */ /* 0x000fea0003800000 */
.L_x_3:
[--C-:B--2---:R-:W-:Y:S01]  /*10a0*/  IMAD.IADD R5, R46, 0x1, -R11.reuse ;  /* 0x000000012e057824 */ /* 0x104fe200078e0a0b */
[----:B------:R-:W-:Y:S01]  /*10b0*/  ISETP.NE.AND P0, PT, R33, RZ, PT ;  /* 0x000000ff2100720c */ /* 0x000fe20003f05270 */
[----:B------:R-:W-:Y:S01]  /*10c0*/  IMAD.IADD R13, R34, 0x1, -R11 ;  /* 0x00000001220d7824 */ /* 0x000fe200078e0a0b */
[CC--:B------:R-:W-:Y:S01]  /*10d0*/  SEL R15, R2.reuse, R19.reuse, !P1 ;  /* 0x00000013020f7207 */ /* 0x0c0fe20004800000 */
[----:B------:R-:W2:Y:S01]  /*10e0*/  LDCU.64 UR6, c[0x0][0x3b0] ;  /* 0x00007600ff0677ac */ /* 0x000ea20008000a00 */
[----:B------:R-:W-:Y:S02]  /*10f0*/  SHF.R.S32.HI R4, RZ, 0x1f, R5 ;  /* 0x0000001fff047819 */ /* 0x000fe40000011405 */
[----:B------:R-:W-:Y:S02]  /*1100*/  SEL R8, R2, R19, !P0 ;  /* 0x0000001302087207 */ /* 0x000fe40004000000 */
[----:B------:R-:W-:Y:S02]  /*1110*/  SEL R5, R46, R5, !P0 ;  /* 0x000000052e057207 */ /* 0x000fe40004000000 */
[----:B------:R-:W-:-:S02]  /*1120*/  SEL R7, R3, R23, !P0 ;  /* 0x0000001703077207 */ /* 0x000fc40004000000 */
[----:B------:R-:W-:Y:S02]  /*1130*/  SEL R6, R4, RZ, P0 ;  /* 0x000000ff04067207 */ /* 0x000fe40000000000 */
[----:B------:R-:W-:Y:S02]  /*1140*/  IADD3 R4, P0, PT, R5, R8, RZ ;  /* 0x0000000805047210 */ /* 0x000fe40007f1e0ff */
[----:B------:R-:W-:Y:S02]  /*1150*/  SEL R34, R34, R13, !P1 ;  /* 0x0000000d22227207 */ /* 0x000fe40004800000 */
[----:B------:R-:W-:Y:S01]  /*1160*/  SHF.R.S32.HI R13, RZ, 0x1f, R13 ;  /* 0x0000001fff0d7819 */ /* 0x000fe2000001140d */
[----:B------:R-:W-:Y:S01]  /*1170*/  IMAD.X R5, R6, 0x1, R7, P0 ;  /* 0x0000000106057824 */ /* 0x000fe200000e0607 */
[----:B------:R-:W-:Y:S02]  /*1180*/  ISETP.GE.AND P0, PT, R22, R11, PT ;  /* 0x0000000b1600720c */ /* 0x000fe40003f06270 */
[----:B01----:R-:W-:-:S02]  /*1190*/  SEL R36, R3, R23, !P1 ;  /* 0x0000001703247207 */ /* 0x003fc40004800000 */
[C---:B------:R-:W-:Y:S02]  /*11a0*/  SEL R24, R2.reuse, R19, !P2 ;  /* 0x0000001302187207 */ /* 0x040fe40005000000 */
[C---:B------:R-:W-:Y:S02]  /*11b0*/  SEL R25, R3.reuse, R23, !P2 ;  /* 0x0000001703197207 */ /* 0x040fe40005000000 */
[C---:B------:R-:W-:Y:S02]  /*11c0*/  SEL R14, R2.reuse, R19, !P3 ;  /* 0x00000013020e7207 */ /* 0x040fe40005800000 */
[C---:B------:R-:W-:Y:S02]  /*11d0*/  SEL R20, R3.reuse, R23, !P3 ;  /* 0x0000001703147207 */ /* 0x040fe40005800000 */
[----:B------:R-:W-:Y:S02]  /*11e0*/  SEL R21, R2, R19, !P4 ;  /* 0x0000001302157207 */ /* 0x000fe40006000000 */
[----:B------:R-:W-:-:S02]  /*11f0*/  SEL R8, R3, R23, !P4 ;  /* 0x0000001703087207 */ /* 0x000fc40006000000 */
[C---:B------:R-:W-:Y:S02]  /*1200*/  SEL R16, R2.reuse, R19, !P5 ;  /* 0x0000001302107207 */ /* 0x040fe40006800000 */
[C---:B------:R-:W-:Y:S02]  /*1210*/  SEL R7, R3.reuse, R23, !P5 ;  /* 0x0000001703077207 */ /* 0x040fe40006800000 */
[C---:B------:R-:W-:Y:S02]  /*1220*/  SEL R9, R2.reuse, R19, !P6 ;  /* 0x0000001302097207 */ /* 0x040fe40007000000 */
[----:B------:R-:W-:Y:S02]  /*1230*/  SEL R6, R3, R23, !P6 ;  /* 0x0000001703067207 */ /* 0x000fe40007000000 */
[----:B------:R-:W-:Y:S01]  /*1240*/  SEL R27, R2, R19, !P0 ;  /* 0x00000013021b7207 */ /* 0x000fe20004000000 */
[----:B------:R-:W-:Y:S01]  /*1250*/  IMAD.IADD R19, R26, 0x1, -R11 ;  /* 0x000000011a137824 */ /* 0x000fe200078e0a0b */
[----:B------:R-:W-:-:S02]  /*1260*/  SEL R17, R13, RZ, P1 ;  /* 0x000000ff0d117207 */ /* 0x000fc40000800000 */
[----:B------:R-:W-:Y:S01]  /*1270*/  SEL R23, R3, R23, !P0 ;  /* 0x0000001703177207 */ /* 0x000fe20004000000 */
[--C-:B------:R-:W-:Y:S01]  /*1280*/  IMAD.IADD R3, R32, 0x1, -R11.reuse ;  /* 0x0000000120037824 */ /* 0x100fe200078e0a0b */
[----:B------:R-:W-:Y:S01]  /*1290*/  IADD3 R2, P1, PT, R34, R15, RZ ;  /* 0x0000000f22027210 */ /* 0x000fe20007f3e0ff */
[----:B------:R-:W-:Y:S01]  /*12a0*/  IMAD.IADD R15, R30, 0x1, -R11 ;  /* 0x000000011e0f7824 */ /* 0x000fe200078e0a0b */
[----:B------:R-:W-:Y:S02]  /*12b0*/  SEL R31, R26, R19, !P5 ;  /* 0x000000131a1f7207 */ /* 0x000fe40006800000 */
[----:B------:R-:W-:Y:S02]  /*12c0*/  SHF.R.S32.HI R12, RZ, 0x1f, R3 ;  /* 0x0000001fff0c7819 */ /* 0x000fe40000011403 */
[----:B------:R-:W-:Y:S02]  /*12d0*/  SEL R29, R30, R15, !P3 ;  /* 0x0000000f1e1d7207 */ /* 0x000fe40005800000 */
[----:B------:R-:W-:Y:S01]  /*12e0*/  SEL R13, R32, R3, !P2 ;  /* 0x00000003200d7207 */ /* 0x000fe20005000000 */
[----:B------:R-:W-:Y:S01]  /*12f0*/  IMAD.X R3, R17, 0x1, R36, P1 ;  /* 0x0000000111037824 */ /* 0x000fe200008e0624 */
[----:B------:R-:W-:Y:S01]  /*1300*/  SHF.R.S32.HI R15, RZ, 0x1f, R15 ;  /* 0x0000001fff0f7819 */ /* 0x000fe2000001140f */
[----:B------:R-:W-:Y:S01]  /*1310*/  IMAD.IADD R17, R28, 0x1, -R11 ;  /* 0x000000011c117824 */ /* 0x000fe200078e0a0b */
[----:B------:R-:W-:-:S02]  /*1320*/  SEL R12, R12, RZ, P2 ;  /* 0x000000ff0c0c7207 */ /* 0x000fc40001000000 */
[----:B------:R-:W-:Y:S02]  /*1330*/  IADD3 R13, P1, PT, R13, R24, RZ ;  /* 0x000000180d0d7210 */ /* 0x000fe40007f3e0ff */
[----:B------:R-:W-:Y:S02]  /*1340*/  IADD3 R29, P2, PT, R29, R14, RZ ;  /* 0x0000000e1d1d7210 */ /* 0x000fe40007f5e0ff */
[----:B------:R-:W-:Y:S01]  /*1350*/  SEL R15, R15, RZ, P3 ;  /* 0x000000ff0f0f7207 */ /* 0x000fe20001800000 */
[----:B------:R-:W-:Y:S01]  /*1360*/  IMAD.X R30, R12, 0x1, R25, P1 ;  /* 0x000000010c1e7824 */ /* 0x000fe200008e0619 */
[----:B------:R-:W-:Y:S01]  /*1370*/  IADD3 R31, P3, PT, R31, R16, RZ ;  /* 0x000000101f1f7210 */ /* 0x000fe20007f7e0ff */
[----:B------:R-:W-:Y:S01]  /*1380*/  IMAD.IADD R25, R22, 0x1, -R11 ;  /* 0x0000000116197824 */ /* 0x000fe200078e0a0b */
[----:B------:R-:W-:Y:S01]  /*1390*/  SEL R14, R28, R17, !P4 ;  /* 0x000000111c0e7207 */ /* 0x000fe20006000000 */
[----:B------:R-:W-:Y:S01]  /*13a0*/  IMAD.X R16, R15, 0x1, R20, P2 ;  /* 0x000000010f107824 */ /* 0x000fe200010e0614 */
[----:B------:R-:W-:Y:S01]  /*13b0*/  SHF.R.S32.HI R17, RZ, 0x1f, R17 ;  /* 0x0000001fff117819 */ /* 0x000fe20000011411 */
[----:B------:R-:W-:Y:S01]  /*13c0*/  IMAD.IADD R15, R0, 0x1, -R11 ;  /* 0x00000001000f7824 */ /* 0x000fe200078e0a0b */
[----:B------:R-:W-:-:S02]  /*13d0*/  SEL R32, R22, R25, !P0 ;  /* 0x0000001916207207 */ /* 0x000fc40004000000 */
[----:B------:R-:W-:Y:S02]  /*13e0*/  SHF.R.S32.HI R12, RZ, 0x1f, R25 ;  /* 0x0000001fff0c7819 */ /* 0x000fe40000011419 */
[----:B------:R-:W-:Y:S02]  /*13f0*/  SEL R0, R0, R15, !P6 ;  /* 0x0000000f00007207 */ /* 0x000fe40007000000 */
[----:B------:R-:W-:Y:S02]  /*1400*/  SHF.R.S32.HI R19, RZ, 0x1f, R19 ;  /* 0x0000001fff137819 */ /* 0x000fe40000011413 */
[----:B------:R-:W-:Y:S02]  /*1410*/  SEL R17, R17, RZ, P4 ;  /* 0x000000ff11117207 */ /* 0x000fe40002000000 */
[----:B------:R-:W-:Y:S02]  /*1420*/  IADD3 R14, P1, PT, R14, R21, RZ ;  /* 0x000000150e0e7210 */ /* 0x000fe40007f3e0ff */
[----:B------:R-:W-:-:S02]  /*1430*/  IADD3 R32, P2, PT, R32, R27, RZ ;  /* 0x0000001b20207210 */ /* 0x000fc40007f5e0ff */
[----:B------:R-:W-:Y:S01]  /*1440*/  IADD3 R9, P4, PT, R0, R9, RZ ;  /* 0x0000000900097210 */ /* 0x000fe20007f9e0ff */
[----:B------:R-:W-:Y:S01]  /*1450*/  IMAD.X R17, R17, 0x1, R8, P1 ;  /* 0x0000000111117824 */ /* 0x000fe200008e0608 */
[----:B------:R-:W-:Y:S02]  /*1460*/  SEL R12, R12, RZ, P0 ;  /* 0x000000ff0c0c7207 */ /* 0x000fe40000000000 */
[----:B------:R-:W-:Y:S02]  /*1470*/  SEL R0, R19, RZ, P5 ;  /* 0x000000ff13007207 */ /* 0x000fe40002800000 */
[----:B------:R-:W-:Y:S01]  /*1480*/  SHF.R.S32.HI R15, RZ, 0x1f, R15 ;  /* 0x0000001fff0f7819 */ /* 0x000fe2000001140f */
[----:B------:R-:W-:Y:S01]  /*1490*/  IMAD.X R23, R12, 0x1, R23, P2 ;  /* 0x000000010c177824 */ /* 0x000fe200010e0617 */
[----:B--2---:R-:W-:Y:S01]  /*14a0*/  LEA R24, P1, R2, UR6, 0x2 ;  /* 0x0000000602187c11 */ /* 0x004fe2000f8210ff */
[----:B------:R-:W-:Y:S01]  /*14b0*/  IMAD.X R0, R0, 0x1, R7, P3 ;  /* 0x0000000100007824 */ /* 0x000fe200018e0607 */
[----:B------:R-:W-:-:S02]  /*14c0*/  SEL R15, R15, RZ, P6 ;  /* 0x000000ff0f0f7207 */ /* 0x000fc40003000000 */
[----:B------:R-:W-:Y:S02]  /*14d0*/  LEA R26, P2, R13, UR6, 0x2 ;  /* 0x000000060d1a7c11 */ /* 0x000fe4000f8410ff */
[----:B------:R-:W-:Y:S01]  /*14e0*/  LEA R20, P0, R4, UR6, 0x2 ;  /* 0x0000000604147c11 */ /* 0x000fe2000f8010ff */
[----:B------:R-:W-:Y:S01]  /*14f0*/  IMAD.X R6, R15, 0x1, R6, P4 ;  /* 0x000000010f067824 */ /* 0x000fe200020e0606 */
[----:B------:R-:W-:Y:S02]  /*1500*/  LEA R12, P3, R29, UR6, 0x2 ;  /* 0x000000061d0c7c11 */ /* 0x000fe4000f8610ff */
[----:B------:R-:W-:Y:S02]  /*1510*/  LEA.HI.X R25, R2, UR7, R3, 0x2, P1 ;  /* 0x0000000702197c11 */ /* 0x000fe400088f1403 */
[----:B------:R-:W-:Y:S02]  /*1520*/  LEA.HI.X R27, R13, UR7, R30, 0x2, P2 ;  /* 0x000000070d1b7c11 */ /* 0x000fe400090f141e */
[----:B------:R-:W-:Y:S01]  /*1530*/  LEA.HI.X R21, R4, UR7, R5, 0x2, P0 ;  /* 0x0000000704157c11 */ /* 0x000fe200080f1405 */
[----:B------:R0:W5:Y:S01]  /*1540*/  LDG.E R3, desc[UR8][R24.64] ;  /* 0x0000000818037981 */ /* 0x000162000c1e1900 */
[----:B------:R-:W-:-:S02]  /*1550*/  LEA.HI.X R13, R29, UR7, R16, 0x2, P3 ;  /* 0x000000071d0d7c11 */ /* 0x000fc400098f1410 */
[----:B------:R-:W-:Y:S01]  /*1560*/  LEA R28, P1, R14, UR6, 0x2 ;  /* 0x000000060e1c7c11 */ /* 0x000fe2000f8210ff */
[----:B------:R0:W5:Y:S01]  /*1570*/  LDG.E R2, desc[UR8][R20.64] ;  /* 0x0000000814027981 */ /* 0x000162000c1e1900 */
[----:B------:R-:W-:Y:S02]  /*1580*/  LEA R30, P2, R31, UR6, 0x2 ;  /* 0x000000061f1e7c11 */ /* 0x000fe4000f8410ff */
[----:B------:R-:W-:Y:S01]  /*1590*/  LEA R16, P0, R32, UR6, 0x2 ;  /* 0x0000000620107c11 */ /* 0x000fe2000f8010ff */
[----:B------:R0:W5:Y:S01]  /*15a0*/  LDG.E R4, desc[UR8][R26.64] ;  /* 0x000000081a047981 */ /* 0x000162000c1e1900 */
[----:B------:R-:W-:Y:S02]  /*15b0*/  LEA R8, P3, R9, UR6, 0x2 ;  /* 0x0000000609087c11 */ /* 0x000fe4000f8610ff */
[----:B------:R-:W-:Y:S01]  /*15c0*/  LEA.HI.X R29, R14, UR7, R17, 0x2, P1 ;  /* 0x000000070e1d7c11 */ /* 0x000fe200088f1411 */
[----:B------:R0:W5:Y:S01]  /*15d0*/  LDG.E R5, desc[UR8][R12.64] ;  /* 0x000000080c057981 */ /* 0x000162000c1e1900 */
[----:B------:R-:W-:-:S02]  /*15e0*/  LEA.HI.X R31, R31, UR7, R0, 0x2, P2 ;  /* 0x000000071f1f7c11 */ /* 0x000fc400090f1400 */
[----:B------:R-:W-:Y:S02]  /*15f0*/  LEA.HI.X R17, R32, UR7, R23, 0x2, P0 ;  /* 0x0000000720117c11 */ /* 0x000fe400080f1417 */
[----:B------:R-:W-:Y:S01]  /*1600*/  LEA.HI.X R9, R9, UR7, R6, 0x2, P3 ;  /* 0x0000000709097c11 */ /* 0x000fe200098f1406 */
[----:B------:R0:W5:Y:S04]  /*1610*/  LDG.E R7, desc[UR8][R30.64] ;  /* 0x000000081e077981 */ /* 0x000168000c1e1900 */
[----:B------:R0:W5:Y:S04]  /*1620*/  LDG.E R6, desc[UR8][R28.64] ;  /* 0x000000081c067981 */ /* 0x000168000c1e1900 */
[----:B------:R0:W5:Y:S04]  /*1630*/  LDG.E R0, desc[UR8][R16.64] ;  /* 0x0000000810007981 */ /* 0x000168000c1e1900 */
[----:B------:R0:W5:Y:S02]  /*1640*/  LDG.E R8, desc[UR8][R8.64] ;  /* 0x0000000808087981 */ /* 0x000164000c1e1900 */
.L_x_4:
[----:B------:R-:W-:Y:S01]  /*1650*/  BAR.SYNC.DEFER_BLOCKING 0x0 ;  /* 0x0000000000007b1d */ /* 0x000fe20000010000 */
[----:B0-2---:R-:W-:-:S07]  /*1660*/  IMAD.IADD R13, R10, 0x1, R11 ;  /* 0x000000010a0d7824 */ /* 0x005fce00078e020b */
[----:B------:R-:W-:Y:S01]  /*1670*/  PREEXIT ;  /* 0x000000000000782d */ /* 0x000fe20000000000 */
[----:B------:R-:W-:Y:S01]  /*1680*/  BSSY.RECONVERGENT B0, `(.L_x_5) ;  /* 0x000001a000007945 */ /* 0x000fe20003800200 */
[----:B------:R-:W-:Y:S02]  /*1690*/  LEA R12, R11, UR4, 0x3 ;  /* 0x000000040b0c7c11 */ /* 0x000fe4000f8e18ff */
[----:B------:R-:W-:-:S04]  /*16a0*/  VIMNMX R9, PT, PT, R18, R13, PT ;  /* 0x0000000d12097248 */ /* 0x000fc80003fe0100 */
[C---:B------:R-:W-:Y:S01]  /*16b0*/  ISETP.GE.AND P0, PT, R9.reuse, R10, PT ;  /* 0x0000000a0900720c */ /* 0x040fe20003f06270 */
[C---:B------:R-:W-:Y:S01]  /*16c0*/  IMAD.IADD R10, R9.reuse, 0x1, -R10 ;  /* 0x00000001090a7824 */ /* 0x040fe200078e0a0a */
[----:B------:R-:W-:-:S04]  /*16d0*/  VIMNMX R15, PT, PT, R9, R11, PT ;  /* 0x0000000b090f7248 */ /* 0x000fc80003fe0100 */
[----:B------:R-:W-:-:S04]  /*16e0*/  SEL R10, R10, RZ, P0 ;  /* 0x000000ff0a0a7207 */ /* 0x000fc80000000000 */
[----:B------:R-:W-:-:S13]  /*16f0*/  ISETP.GE.AND P0, PT, R10, R15, PT ;  /* 0x0000000f0a00720c */ /* 0x000fda0003f06270 */
[----:B------:R-:W-:Y:S05]  /*1700*/  @P0 BRA `(.L_x_6) ;  /* 0x0000000000440947 */ /* 0x000fea0003800000 */
.L_x_7:
[----:B------:R-:W-:Y:S01]  /*1710*/  IMAD.IADD R14, R15, 0x1, -R10 ;  /* 0x000000010f0e7824 */ /* 0x000fe200078e0a0a */
[----:B------:R-:W-:-:S04]  /*1720*/  PLOP3.LUT P0, PT, PT, PT, PT, 0x8, 0x80 ;  /* 0x000000000080781c */ /* 0x000fc80003f0e170 */
[----:B------:R-:W-:-:S04]  /*1730*/  LEA.HI R17, R14, R14, RZ, 0x1 ;  /* 0x0000000e0e117211 */ /* 0x000fc800078f08ff */
[----:B------:R-:W-:-:S04]  /*1740*/  LEA.HI.SX32 R16, R17, R10, 0x1f ;  /* 0x0000000a11107211 */ /* 0x000fc800078ffaff */
[----:B------:R-:W-:-:S05]  /*1750*/  LOP3.LUT R14, RZ, R16, RZ, 0x33, !PT ;  /* 0x00000010ff0e7212 */ /* 0x000fca00078e33ff */
[----:B------:R-:W-:Y:S01]  /*1760*/  IMAD.IADD R17, R9, 0x1, R14 ;  /* 0x0000000109117824 */ /* 0x000fe200078e020e */
[----:B------:R-:W-:-:S03]  /*1770*/  LEA R14, R16, UR4, 0x3 ;  /* 0x00000004100e7c11 */ /* 0x000fc6000f8e18ff */
[----:B------:R-:W-:Y:S02]  /*1780*/  IMAD R17, R17, 0x8, R12 ;  /* 0x0000000811117824 */ /* 0x000fe400078e020c */
[----:B------:R-:W-:Y:S04]  /*1790*/  LDS.64 R20, [R14] ;  /* 0x000000000e147984 */ /* 0x000fe80000000a00 */
[----:B------:R-:W0:Y:S02]  /*17a0*/  LDS.64 R24, [R17] ;  /* 0x0000000011187984 */ /* 0x000e240000000a00 */
[----:B0-----:R-:W-:-:S13]  /*17b0*/  ISETP.GE.AND P2, PT, R24, R20, PT ;  /* 0x000000141800720c */ /* 0x001fda0003f46270 */
[----:B------:R-:W-:-:S04]  /*17c0*/  @P2 ISETP.GE.AND P1, PT, R25, R21, PT ;  /* 0x000000151900220c */ /* 0x000fc80003f26270 */
[----:B------:R-:W-:-:S04]  /*17d0*/  @P2 ISETP.LT.OR P0, PT, R20, R24, P1 ;  /* 0x000000181400220c */ /* 0x000fc80000f01670 */
[----:B------:R-:W-:-:S09]  /*17e0*/  SEL R15, R15, R16, P0 ;  /* 0x000000100f0f7207 */ /* 0x000fd20000000000 */
[----:B------:R-:W-:-:S05]  /*17f0*/  @P0 VIADD R10, R16, 0x1 ;  /* 0x00000001100a0836 */ /* 0x000fca0000000000 */
[----:B------:R-:W-:-:S13]  /*1800*/  ISETP.GE.AND P0, PT, R10, R15, PT ;  /* 0x0000000f0a00720c */ /* 0x000fda0003f06270 */
[----:B------:R-:W-:Y:S05]  /*1810*/  @!P0 BRA `(.L_x_7) ;  /* 0xfffffffc00bc8947 */ /* 0x000fea000383ffff */
.L_x_6:
[----:B------:R-:W-:Y:S05]  /*1820*/  BSYNC.RECONVERGENT B0 ;  /* 0x0000000000007941 */ /* 0x000fea0003800200 */
.L_x_5:
[----:B------:R-:W-:Y:S01]  /*1830*/  IMAD.IADD R9, R9, 0x1, -R10 ;  /* 0x0000000109097824 */ /* 0x000fe200078e0a0a */
[----:B------:R-:W-:Y:S01]  /*1840*/  LEA R19, R10, UR4, 0x3 ;  /* 0x000000040a137c11 */ /* 0x000fe2000f8e18ff */
[----:B------:R-:W-:Y:S01]  /*1850*/  BSSY.RECONVERGENT B0, `(.L_x_8) ;  /* 0x000000f000007945 */ /* 0x000fe20003800200 */
[----:B------:R-:W-:Y:S01]  /*1860*/  PLOP3.LUT P1, PT, PT, PT, PT, 0x8, 0x80 ;  /* 0x000000000080781c */ /* 0x000fe20003f2e170 */
[C---:B------:R-:W-:Y:S02]  /*1870*/  IMAD R17, R9.reuse, 0x8, R12 ;  /* 0x0000000809117824 */ /* 0x040fe400078e020c */
[----:B-1----:R0:W1:Y:S01]  /*1880*/  LDS.64 R38, [R19] ;  /* 0x0000000013267984 */ /* 0x0020620000000a00 */
[----:B------:R-:W-:Y:S01]  /*1890*/  IMAD.IADD R37, R9, 0x1, R11 ;  /* 0x0000000109257824 */ /* 0x000fe200078e020b */
[----:B------:R-:W-:Y:S02]  /*18a0*/  P2R R41, PR, RZ, 0x2 ;  /* 0x00000002ff297803 */ /* 0x000fe40000000000 */
[----:B------:R0:W2:Y:S02]  /*18b0*/  LDS.64 R20, [R17] ;  /* 0x0000000011147984 */ /* 0x0000a40000000a00 */
[----:B------:R-:W-:-:S13]  /*18c0*/  ISETP.GE.AND P0, PT, R37, R13, PT ;  /* 0x0000000d2500720c */ /* 0x000fda0003f06270 */
[----:B0-----:R-:W-:Y:S05]  /*18d0*/  @P0 BRA `(.L_x_9) ;  /* 0x0000000000180947 */ /* 0x001fea0003800000 */
[----:B-12---:R-:W-:Y:S02]  /*18e0*/  ISETP.GE.AND P0, PT, R20, R38, PT ;  /* 0x000000261400720c */ /* 0x006fe40003f06270 */
[----:B------:R-:W-:Y:S02]  /*18f0*/  PLOP3.LUT P2, PT, PT, PT, PT, 0x80, 0x8 ;  /* 0x000000000008781c */ /* 0x000fe40003f4f070 */
[----:B------:R-:W-:-:S13]  /*1900*/  ISETP.GE.OR P0, PT, R10, R11, !P0 ;  /* 0x0000000b0a00720c */ /* 0x000fda0004706670 */
[----:B------:R-:W-:-:S04]  /*1910*/  @!P0 ISETP.GE.AND P1, PT, R21, R39, PT ;  /* 0x000000271500820c */ /* 0x000fc80003f26270 */
[----:B------:R-:W-:-:S04]  /*1920*/  @!P0 ISETP.GE.AND P2, PT, R38, R20, !P1 ;  /* 0x000000142600820c */ /* 0x000fc80004f46270 */
[----:B------:R-:W-:-:S09]  /*1930*/  P2R R41, PR, RZ, 0x4 ;  /* 0x00000004ff297803 */ /* 0x000fd20000000000 */
.L_x_9:
[----:B------:R-:W-:Y:S05]  /*1940*/  BSYNC.RECONVERGENT B0 ;  /* 0x0000000000007941 */ /* 0x000fea0003800200 */
.L_x_8:
[----:B------:R-:W-:Y:S01]  /*1950*/  ISETP.NE.AND P0, PT, R41, RZ, PT ;  /* 0x000000ff2900720c */ /* 0x000fe20003f05270 */
[----:B------:R-:W-:Y:S01]  /*1960*/  VIADD R16, R37, 0x1 ;  /* 0x0000000125107836 */ /* 0x000fe20000000000 */
[----:B------:R-:W-:Y:S01]  /*1970*/  BSSY.RECONVERGENT B0, `(.L_x_10) ;  /* 0x0000012000007945 */ /* 0x000fe20003800200 */
[----:B------:R-:W-:Y:S01]  /*1980*/  VIADD R15, R10, 0x1 ;  /* 0x000000010a0f7836 */ /* 0x000fe20000000000 */
[----:B-12---:R-:W-:Y:S02]  /*1990*/  SEL R24, R20, R38, P0 ;  /* 0x0000002614187207 */ /* 0x006fe40000000000 */
[----:B------:R-:W-:-:S07]  /*19a0*/  SEL R25, R21, R39, P0 ;  /* 0x0000002715197207 */ /* 0x000fce0000000000 */
[----:B------:R-:W-:Y:S01]  /*19b0*/  @!P0 IMAD.MOV R16, RZ, RZ, R37 ;  /* 0x000000ffff108224 */ /* 0x000fe200078e0225 */
[----:B------:R0:W1:Y:S01]  /*19c0*/  @P0 LDS.64 R20, [R17+0x8] ;  /* 0x0000080011140984 */ /* 0x0000620000000a00 */
[----:B------:R-:W-:Y:S02]  /*19d0*/  @P0 IMAD.MOV R15, RZ, RZ, R10 ;  /* 0x000000ffff0f0224 */ /* 0x000fe400078e020a */
[C---:B------:R-:W-:Y:S01]  /*19e0*/  VIADD R12, R16.reuse, 0x1 ;  /* 0x00000001100c7836 */ /* 0x040fe20000000000 */
[----:B------:R-:W-:Y:S01]  /*19f0*/  ISETP.GE.AND P1, PT, R16, R13, PT ;  /* 0x0000000d1000720c */ /* 0x000fe20003f26270 */
[----:B------:R0:W2:Y:S01]  /*1a00*/  @!P0 LDS.64 R38, [R19+0x8] ;  /* 0x0000080013268984 */ /* 0x0000a20000000a00 */
[----:B------:R-:W-:Y:S01]  /*1a10*/  VIADD R14, R15, 0x1 ;  /* 0x000000010f0e7836 */ /* 0x000fe20000000000 */
[----:B------:R-:W-:-:S10]  /*1a20*/  PLOP3.LUT P0, PT, PT, PT, PT, 0x8, 0x80 ;  /* 0x000000000080781c */ /* 0x000fd40003f0e170 */
[----:B0-----:R-:W-:Y:S05]  /*1a30*/  @P1 BRA `(.L_x_11) ;  /* 0x0000000000141947 */ /* 0x001fea0003800000 */
[----:B-12---:R-:W-:Y:S02]  /*1a40*/  ISETP.GE.AND P1, PT, R20, R38, PT ;  /* 0x000000261400720c */ /* 0x006fe40003f26270 */
[----:B------:R-:W-:Y:S02]  /*1a50*/  PLOP3.LUT P0, PT, PT, PT, PT, 0x80, 0x8 ;  /* 0x000000000008781c */ /* 0x000fe40003f0f070 */
[----:B------:R-:W-:-:S13]  /*1a60*/  ISETP.GE.OR P1, PT, R15, R11, !P1 ;  /* 0x0000000b0f00720c */ /* 0x000fda0004f26670 */
[----:B------:R-:W-:-:S04]  /*1a70*/  @!P1 ISETP.GE.AND P2, PT, R21, R39, PT ;  /* 0x000000271500920c */ /* 0x000fc80003f46270 */
[----:B------:R-:W-:-:S13]  /*1a80*/  @!P1 ISETP.GE.AND P0, PT, R38, R20, !P2 ;  /* 0x000000142600920c */ /* 0x000fda0005706270 */
.L_x_11:
[----:B------:R-:W-:Y:S05]  /*1a90*/  BSYNC.RECONVERGENT B0 ;  /* 0x0000000000007941 */ /* 0x000fea0003800200 */
.L_x_10:
[----:B------:R-:W-:Y:S01]  /*1aa0*/  @P0 IMAD.MOV R14, RZ, RZ, R15 ;  /* 0x000000ffff0e0224 */ /* 0x000fe200078e020f */
[----:B-12---:R-:W-:Y:S01]  /*1ab0*/  SEL R26, R20, R38, P0 ;  /* 0x00000026141a7207 */ /* 0x006fe20000000000 */
[----:B------:R-:W-:Y:S01]  /*1ac0*/  @!P0 IMAD.MOV R12, RZ, RZ, R16 ;  /* 0x000000ffff0c8224 */ /* 0x000fe200078e0210 */
[----:B------:R-:W-:Y:S01]  /*1ad0*/  SEL R27, R21, R39, P0 ;  /* 0x00000027151b7207 */ /* 0x000fe20000000000 */
[----:B------:R-:W-:Y:S01]  /*1ae0*/  BSSY.RECONVERGENT B0, `(.L_x_12) ;  /* 0x000000f000007945 */ /* 0x000fe20003800200 */
[----:B------:R-:W-:Y:S01]  /*1af0*/  @!P0 LEA R9, R14, UR4, 0x3 ;  /* 0x000000040e098c11 */ /* 0x000fe2000f8e18ff */
[C---:B------:R-:W-:Y:S01]  /*1b00*/  VIADD R40, R12.reuse, 0x1 ;  /* 0x000000010c287836 */ /* 0x040fe20000000000 */
[----:B------:R-:W-:Y:S01]  /*1b10*/  @P0 LEA R19, R12, UR4, 0x3 ;  /* 0x000000040c130c11 */ /* 0x000fe2000f8e18ff */
[----:B------:R-:W-:Y:S01]  /*1b20*/  VIADD R17, R14, 0x1 ;  /* 0x000000010e117836 */ /* 0x000fe20000000000 */
[----:B------:R-:W-:Y:S01]  /*1b30*/  ISETP.GE.AND P2, PT, R12, R13, PT ;  /* 0x0000000d0c00720c */ /* 0x000fe20003f46270 */
[----:B------:R0:W1:Y:S01]  /*1b40*/  @!P0 LDS.64 R38, [R9] ;  /* 0x0000000009268984 */ /* 0x0000620000000a00 */
[----:B------:R-:W-:-:S03]  /*1b50*/  PLOP3.LUT P1, PT, PT, PT, PT, 0x8, 0x80 ;  /* 0x000000000080781c */ /* 0x000fc60003f2e170 */
[----:B------:R0:W2:Y:S08]  /*1b60*/  @P0 LDS.64 R20, [R19] ;  /* 0x0000000013140984 */ /* 0x0000b00000000a00 */
[----:B0-----:R-:W-:Y:S05]  /*1b70*/  @P2 BRA `(.L_x_13) ;  /* 0x0000000000142947 */ /* 0x001fea0003800000 */
[----:B-12---:R-:W-:Y:S02]  /*1b80*/  ISETP.GE.AND P2, PT, R20, R38, PT ;  /* 0x000000261400720c */ /* 0x006fe40003f46270 */
[----:B------:R-:W-:Y:S02]  /*1b90*/  PLOP3.LUT P1, PT, PT, PT, PT, 0x80, 0x8 ;  /* 0x000000000008781c */ /* 0x000fe40003f2f070 */
[----:B------:R-:W-:-:S13]  /*1ba0*/  ISETP.GE.OR P2, PT, R14, R11, !P2 ;  /* 0x0000000b0e00720c */ /* 0x000fda0005746670 */
[----:B------:R-:W-:-:S04]  /*1bb0*/  @!P2 ISETP.GE.AND P3, PT, R21, R39, PT ;  /* 0x000000271500a20c */ /* 0x000fc80003f66270 */
[----:B------:R-:W-:-:S13]  /*1bc0*/  @!P2 ISETP.GE.AND P1, PT, R38, R20, !P3 ;  /* 0x000000142600a20c */ /* 0x000fda0005f26270 */
.L_x_13:
[----:B------:R-:W-:Y:S05]  /*1bd0*/  BSYNC.RECONVERGENT B0 ;  /* 0x0000000000007941 */ /* 0x000fea0003800200 */
.L_x_12:
[----:B------:R-:W-:Y:S01]  /*1be0*/  @P1 IMAD.MOV R17, RZ, RZ, R14 ;  /* 0x000000ffff111224 */ /* 0x000fe200078e020e */
[----:B-12---:R-:W-:Y:S01]  /*1bf0*/  SEL R28, R20, R38, P1 ;  /* 0x00000026141c7207 */ /* 0x006fe20000800000 */
[----:B------:R-:W-:Y:S01]  /*1c00*/  @!P1 IMAD.MOV R40, RZ, RZ, R12 ;  /* 0x000000ffff289224 */ /* 0x000fe200078e020c */
[----:B------:R-:W-:Y:S01]  /*1c10*/  SEL R29, R21, R39, P1 ;  /* 0x00000027151d7207 */ /* 0x000fe20000800000 */
[----:B------:R-:W-:Y:S01]  /*1c20*/  BSSY.RECONVERGENT B0, `(.L_x_14) ;  /* 0x000000f000007945 */ /* 0x000fe20003800200 */
[C---:B------:R-:W-:Y:S01]  /*1c30*/  @!P1 LEA R9, R17.reuse, UR4, 0x3 ;  /* 0x0000000411099c11 */ /* 0x040fe2000f8e18ff */
[C---:B------:R-:W-:Y:S01]  /*1c40*/  VIADD R19, R40.reuse, 0x1 ;  /* 0x0000000128137836 */ /* 0x040fe20000000000 */
[C---:B------:R-:W-:Y:S01]  /*1c50*/  @P1 LEA R23, R40.reuse, UR4, 0x3 ;  /* 0x0000000428171c11 */ /* 0x040fe2000f8e18ff */
        /* <DEDUP_REMOVED lines=11> */
.L_x_15:
[----:B------:R-:W-:Y:S05]  /*1d10*/  BSYNC.RECONVERGENT B0 ;  /* 0x0000000000007941 */ /* 0x000fea0003800200 */
.L_x_14:
        /* <DEDUP_REMOVED lines=19> */
.L_x_17:
[----:B------:R-:W-:Y:S05]  /*1e50*/  BSYNC.RECONVERGENT B0 ;  /* 0x0000000000007941 */ /* 0x000fea0003800200 */
.L_x_16:
[----:B------:R-:W-:Y:S01]  /*1e60*/  @!P3 IMAD.MOV R44, RZ, RZ, R19 ;  /* 0x000000ffff2cb224 */ /* 0x000fe200078e0213 */
[----:B-12---:R-:W-:Y:S01]  /*1e70*/  SEL R32, R20, R38, P3 ;  /* 0x0000002614207207 */ /* 0x006fe20001800000 */
[----:B------:R-:W-:Y:S01]  /*1e80*/  @P3 IMAD.MOV R23, RZ, RZ, R42 ;  /* 0x000000ffff173224 */ /* 0x000fe200078e022a */
[----:B------:R-:W-:Y:S01]  /*1e90*/  SEL R33, R21, R39, P3 ;  /* 0x0000002715217207 */ /* 0x000fe20001800000 */
[----:B------:R-:W-:Y:S01]  /*1ea0*/  BSSY.RECONVERGENT B0, `(.L_x_18) ;  /* 0x000000d000007945 */ /* 0x000fe20003800200 */
[C---:B------:R-:W-:Y:S02]  /*1eb0*/  @P3 LEA R34, R44.reuse, UR4, 0x3 ;  /* 0x000000042c223c11 */ /* 0x040fe4000f8e18ff */
[----:B------:R-:W-:Y:S02]  /*1ec0*/  @!P3 LEA R9, R23, UR4, 0x3 ;  /* 0x000000041709bc11 */ /* 0x000fe4000f8e18ff */
[----:B------:R-:W-:Y:S01]  /*1ed0*/  ISETP.GE.AND P5, PT, R44, R13, PT ;  /* 0x0000000d2c00720c */ /* 0x000fe20003fa6270 */
[----:B------:R0:W1:Y:S01]  /*1ee0*/  @P3 LDS.64 R20, [R34] ;  /* 0x0000000022143984 */ /* 0x0000620000000a00 */
[----:B------:R-:W-:-:S03]  /*1ef0*/  PLOP3.LUT P4, PT, PT, PT, PT, 0x8, 0x80 ;  /* 0x000000000080781c */ /* 0x000fc60003f8e170 */
[----:B------:R0:W2:Y:S08]  /*1f00*/  @!P3 LDS.64 R38, [R9] ;  /* 0x000000000926b984 */ /* 0x0000b00000000a00 */
[----:B0-----:R-:W-:Y:S05]  /*1f10*/  @P5 BRA `(.L_x_19) ;  /* 0x0000000000145947 */ /* 0x001fea0003800000 */
[----:B-12---:R-:W-:Y:S02]  /*1f20*/  ISETP.GE.AND P5, PT, R20, R38, PT ;  /* 0x000000261400720c */ /* 0x006fe40003fa6270 */
[----:B------:R-:W-:Y:S02]  /*1f30*/  PLOP3.LUT P4, PT, PT, PT, PT, 0x80, 0x8 ;  /* 0x000000000008781c */ /* 0x000fe40003f8f070 */
[----:B------:R-:W-:-:S13]  /*1f40*/  ISETP.GE.OR P5, PT, R23, R11, !P5 ;  /* 0x0000000b1700720c */ /* 0x000fda0006fa6670 */
[----:B------:R-:W-:-:S04]  /*1f50*/  @!P5 ISETP.GE.AND P6, PT, R21, R39, PT ;  /* 0x000000271500d20c */ /* 0x000fc80003fc6270 */
[----:B------:R-:W-:-:S13]  /*1f60*/  @!P5 ISETP.GE.AND P4, PT, R38, R20, !P6 ;  /* 0x000000142600d20c */ /* 0x000fda0007786270 */
.L_x_19:
[----:B------:R-:W-:Y:S05]  /*1f70*/  BSYNC.RECONVERGENT B0 ;  /* 0x0000000000007941 */ /* 0x000fea0003800200 */
.L_x_18:
[----:B------:R-:W0:Y:S01]  /*1f80*/  S2UR UR5, SR_CgaCtaId ;  /* 0x00000000000579c3 */ /* 0x000e220000008800 */
[----:B------:R-:W-:Y:S01]  /*1f90*/  UMOV UR4, 0x400 ;  /* 0x0000040000047882 */ /* 0x000fe20000000000 */
[----:B------:R-:W-:Y:S01]  /*1fa0*/  VIADD R46, R23, 0x1 ;  /* 0x00000001172e7836 */ /* 0x000fe20000000000 */
[----:B-12---:R-:W-:Y:S01]  /*1fb0*/  SEL R34, R20, R38, P4 ;  /* 0x0000002614227207 */ /* 0x006fe20002000000 */
[----:B------:R-:W-:Y:S01]  /*1fc0*/  @P4 IMAD.MOV R46, RZ, RZ, R23 ;  /* 0x000000ffff2e4224 */ /* 0x000fe200078e0217 */
[----:B------:R-:W-:Y:S01]  /*1fd0*/  SEL R35, R21, R39, P4 ;  /* 0x0000002715237207 */ /* 0x000fe20002000000 */
[----:B------:R-:W-:Y:S01]  /*1fe0*/  VIADD R48, R44, 0x1 ;  /* 0x000000012c307836 */ /* 0x000fe20000000000 */
[----:B------:R-:W-:Y:S01]  /*1ff0*/  BSSY.RECONVERGENT B0, `(.L_x_20) ;  /* 0x0000013000007945 */ /* 0x000fe20003800200 */
[----:B------:R-:W-:Y:S01]  /*2000*/  @!P4 IMAD.MOV R48, RZ, RZ, R44 ;  /* 0x000000ffff30c224 */ /* 0x000fe200078e022c */
[----:B------:R-:W-:-:S04]  /*2010*/  PLOP3.LUT P5, PT, PT, PT, PT, 0x8, 0x80 ;  /* 0x000000000080781c */ /* 0x000fc80003fae170 */
[----:B------:R-:W-:Y:S01]  /*2020*/  ISETP.GE.AND P6, PT, R48, R13, PT ;  /* 0x0000000d3000720c */ /* 0x000fe20003fc6270 */
[----:B0-----:R-:W-:-:S06]  /*2030*/  ULEA UR4, UR5, UR4, 0x18 ;  /* 0x0000000405047291 */ /* 0x001fcc000f8ec0ff */
[----:B------:R-:W-:-:S04]  /*2040*/  @!P4 IMAD.U32 R9, RZ, RZ, UR4 ;  /* 0x00000004ff09ce24 */ /* 0x000fc8000f8e00ff */
[----:B------:R-:W-:Y:S02]  /*2050*/  @!P4 IMAD R36, R46, 0x8, R9 ;  /* 0x000000082e24c824 */ /* 0x000fe400078e0209 */
[----:B------:R-:W-:-:S03]  /*2060*/  @P4 IMAD.U32 R9, RZ, RZ, UR4 ;  /* 0x00000004ff094e24 */ /* 0x000fc6000f8e00ff */
[----:B------:R0:W1:Y:S01]  /*2070*/  @!P4 LDS.64 R38, [R36] ;  /* 0x000000002426c984 */ /* 0x0000620000000a00 */
[----:B------:R-:W-:-:S05]  /*2080*/  @P4 IMAD R43, R48, 0x8, R9 ;  /* 0x00000008302b4824 */ /* 0x000fca00078e0209 */
[----:B------:R0:W2:Y:S01]  /*2090*/  @P4 LDS.64 R20, [R43] ;  /* 0x000000002b144984 */ /* 0x0000a20000000a00 */
[----:B------:R-:W-:Y:S05]  /*20a0*/  @P6 BRA `(.L_x_21) ;  /* 0x00000000001c6947 */ /* 0x000fea0003800000 */
[----:B-12---:R-:W-:Y:S02]  /*20b0*/  ISETP.GE.AND P6, PT, R20, R38, PT ;  /* 0x000000261400720c */ /* 0x006fe40003fc6270 */
[----:B0-----:R-:W-:Y:S02]  /*20c0*/  P2R R36, PR, RZ, 0x1 ;  /* 0x00000001ff247803 */ /* 0x001fe40000000000 */
[----:B------:R-:W-:Y:S02]  /*20d0*/  ISETP.GE.OR P6, PT, R46, R11, !P6 ;  /* 0x0000000b2e00720c */ /* 0x000fe400077c6670 */
[----:B------:R-:W-:-:S11]  /*20e0*/  PLOP3.LUT P5, PT, PT, PT, PT, 0x80, 0x8 ;  /* 0x000000000008781c */ /* 0x000fd60003faf070 */
[----:B------:R-:W-:-:S04]  /*20f0*/  @!P6 ISETP.GE.AND P0, PT, R21, R39, PT ;  /* 0x000000271500e20c */ /* 0x000fc80003f06270 */
[----:B------:R-:W-:Y:S02]  /*2100*/  @!P6 ISETP.GE.AND P5, PT, R38, R20, !P0 ;  /* 0x000000142600e20c */ /* 0x000fe400047a6270 */
[----:B------:R-:W-:-:S13]  /*2110*/  ISETP.NE.AND P0, PT, R36, RZ, PT ;  /* 0x000000ff2400720c */ /* 0x000fda0003f05270 */
.L_x_21:
[----:B------:R-:W-:Y:S05]  /*2120*/  BSYNC.RECONVERGENT B0 ;  /* 0x0000000000007941 */ /* 0x000fea0003800200 */
.L_x_20:
[----:B------:R-:W-:Y:S01]  /*2130*/  VIADD R50, R46, 0x1 ;  /* 0x000000012e327836 */ /* 0x000fe20000000000 */
[----:B------:R-:W-:Y:S01]  /*2140*/  ISETP.NE.AND P6, PT, R41, RZ, PT ;  /* 0x000000ff2900720c */ /* 0x000fe20003fc5270 */
[----:B------:R-:W-:Y:S01]  /*2150*/  VIADD R52, R48, 0x1 ;  /* 0x0000000130347836 */ /* 0x000fe20000000000 */
[----:B012---:R-:W-:Y:S01]  /*2160*/  SEL R36, R20, R38, P5 ;  /* 0x0000002614247207 */ /* 0x007fe20002800000 */
[----:B------:R-:W-:Y:S01]  /*2170*/  @P5 IMAD.MOV R50, RZ, RZ, R46 ;  /* 0x000000ffff325224 */ /* 0x000fe200078e022e */
[----:B------:R-:W-:Y:S01]  /*2180*/  SEL R10, R37, R10, P6 ;  /* 0x0000000a250a7207 */ /* 0x000fe20003000000 */
[----:B------:R-:W-:Y:S01]  /*2190*/  @!P5 IMAD.MOV R52, RZ, RZ, R48 ;  /* 0x000000ffff34d224 */ /* 0x000fe200078e0230 */
[----:B------:R-:W-:Y:S01]  /*21a0*/  SEL R37, R21, R39, P5 ;  /* 0x0000002715257207 */ /* 0x000fe20002800000 */
[--C-:B------:R-:W-:Y:S01]  /*21b0*/  @!P5 IMAD R41, R50, 0x8, R9.reuse ;  /* 0x000000083229d824 */ /* 0x100fe200078e0209 */
[----:B------:R-:W-:Y:S01]  /*21c0*/  P2R R43, PR, RZ, 0x1 ;  /* 0x00000001ff2b7803 */ /* 0x000fe20000000000 */
[C---:B------:R-:W-:Y:S01]  /*21d0*/  @P5 IMAD R45, R52.reuse, 0x8, R9 ;  /* 0x00000008342d5824 */ /* 0x040fe200078e0209 */
[----:B------:R-:W-:Y:S01]  /*21e0*/  ISETP.GE.AND P6, PT, R52, R13, PT ;  /* 0x0000000d3400720c */ /* 0x000fe20003fc6270 */
[----:B------:R-:W-:Y:S01]  /*21f0*/  BSSY.RECONVERGENT B0, `(.L_x_22) ;  /* 0x0000011000007945 */ /* 0x000fe20003800200 */
[----:B------:R0:W1:Y:S01]  /*2200*/  @!P5 LDS.64 R38, [R41] ;  /* 0x000000002926d984 */ /* 0x0000620000000a00 */
[----:B------:R-:W-:-:S03]  /*2210*/  PLOP3.LUT P0, PT, PT, PT, PT, 0x8, 0x80 ;  /* 0x000000000080781c */ /* 0x000fc60003f0e170 */
[----:B------:R0:W2:Y:S01]  /*2220*/  @P5 LDS.64 R20, [R45] ;  /* 0x000000002d145984 */ /* 0x0000a20000000a00 */
[----:B------:R-:W-:Y:S02]  /*2230*/  P2R R13, PR, RZ, 0x1 ;  /* 0x00000001ff0d7803 */ /* 0x000fe40000000000 */
[----:B------:R-:W-:-:S04]  /*2240*/  ISETP.NE.AND P0, PT, R43, RZ, PT ;  /* 0x000000ff2b00720c */ /* 0x000fc80003f05270 */
[----:B------:R-:W-:Y:S09]  /*2250*/  @P6 BRA `(.L_x_23) ;  /* 0x0000000000286947 */ /* 0x000ff20003800000 */
[----:B-12---:R-:W-:Y:S02]  /*2260*/  ISETP.GE.AND P6, PT, R20, R38, PT ;  /* 0x000000261400720c */ /* 0x006fe40003fc6270 */
[----:B------:R-:W-:Y:S02]  /*2270*/  P2R R13, PR, RZ, 0x2 ;  /* 0x00000002ff0d7803 */ /* 0x000fe40000000000 */
[----:B------:R-:W-:Y:S02]  /*2280*/  ISETP.GE.OR P6, PT, R50, R11, !P6 ;  /* 0x0000000b3200720c */ /* 0x000fe400077c6670 */
[----:B0-----:R-:W-:Y:S02]  /*2290*/  P2R R41, PR, RZ, 0x1 ;  /* 0x00000001ff297803 */ /* 0x001fe40000000000 */
[----:B------:R-:W-:-:S09]  /*22a0*/  PLOP3.LUT P0, PT, PT, PT, PT, 0x80, 0x8 ;  /* 0x000000000008781c */ /* 0x000fd20003f0f070 */
[----:B------:R-:W-:-:S04]  /*22b0*/  @!P6 ISETP.GE.AND P1, PT, R21, R39, PT ;  /* 0x000000271500e20c */ /* 0x000fc80003f26270 */
[----:B------:R-:W-:Y:S02]  /*22c0*/  @!P6 ISETP.GE.AND P0, PT, R38, R20, !P1 ;  /* 0x000000142600e20c */ /* 0x000fe40004f06270 */
[----:B------:R-:W-:Y:S02]  /*22d0*/  ISETP.NE.AND P1, PT, R13, RZ, PT ;  /* 0x000000ff0d00720c */ /* 0x000fe40003f25270 */
[----:B------:R-:W-:Y:S02]  /*22e0*/  P2R R13, PR, RZ, 0x1 ;  /* 0x00000001ff0d7803 */ /* 0x000fe40000000000 */
[----:B------:R-:W-:-:S13]  /*22f0*/  ISETP.NE.AND P0, PT, R41, RZ, PT ;  /* 0x000000ff2900720c */ /* 0x000fda0003f05270 */
.L_x_23:
[----:B------:R-:W-:Y:S05]  /*2300*/  BSYNC.RECONVERGENT B0 ;  /* 0x0000000000007941 */ /* 0x000fea0003800200 */
.L_x_22:
[----:B------:R-:W3:Y:S01]  /*2310*/  LDCU.U8 UR4, c[0x0][0x380] ;  /* 0x00007000ff0477ac */ /* 0x000ee20008000000 */
[----:B------:R-:W-:Y:S01]  /*2320*/  BAR.SYNC.DEFER_BLOCKING 0x0 ;  /* 0x0000000000007b1d */ /* 0x000fe20000010000 */
[----:B------:R-:W-:Y:S02]  /*2330*/  ISETP.NE.AND P6, PT, R13, RZ, PT ;  /* 0x000000ff0d00720c */ /* 0x000fe40003fc5270 */
[----:B------:R-:W-:Y:S02]  /*2340*/  SEL R11, R16, R15, P0 ;  /* 0x0000000f100b7207 */ /* 0x000fe40000000000 */
[----:B------:R-:W-:Y:S02]  /*2350*/  SEL R12, R12, R14, P1 ;  /* 0x0000000e0c0c7207 */ /* 0x000fe40000800000 */
[----:B------:R-:W-:Y:S02]  /*2360*/  SEL R13, R40, R17, P2 ;  /* 0x00000011280d7207 */ /* 0x000fe40001000000 */
[----:B------:R-:W-:-:S02]  /*2370*/  SEL R14, R19, R42, P3 ;  /* 0x0000002a130e7207 */ /* 0x000fc40001800000 */
[----:B------:R-:W-:Y:S02]  /*2380*/  SEL R15, R44, R23, P4 ;  /* 0x000000172c0f7207 */ /* 0x000fe40002000000 */
[----:B------:R-:W-:Y:S02]  /*2390*/  SEL R16, R48, R46, P5 ;  /* 0x0000002e30107207 */ /* 0x000fe40002800000 */
[----:B-12---:R-:W-:Y:S01]  /*23a0*/  SEL R38, R20, R38, P6 ;  /* 0x0000002614267207 */ /* 0x006fe20003000000 */
[----:B---3--:R-:W-:Y:S01]  /*23b0*/  UPRMT UR4, UR4, 0x8880, URZ ;  /* 0x0000888004047896 */ /* 0x008fe200080000ff */
[----:B------:R-:W-:Y:S02]  /*23c0*/  SEL R39, R21, R39, P6 ;  /* 0x0000002715277207 */ /* 0x000fe40003000000 */
[----:B------:R-:W-:Y:S01]  /*23d0*/  SEL R17, R52, R50, P6 ;  /* 0x0000003234117207 */ /* 0x000fe20003000000 */
[----:B------:R-:W-:-:S09]  /*23e0*/  UISETP.NE.AND UP0, UPT, UR4, URZ, UPT ;  /* 0x000000ff0400728c */ /* 0x000fd2000bf05270 */
[----:B------:R-:W-:Y:S05]  /*23f0*/  BRA.U !UP0, `(.L_x_24) ;  /* 0x0000000508147547 */ /* 0x000fea000b800000 */
[----:B------:R-:W1:Y:S01]  /*2400*/  S2R R21, SR_LANEID ;  /* 0x0000000000157919 */ /* 0x000e620000000000 */
[----:B------:R-:W-:Y:S01]  /*2410*/  LOP3.LUT R18, R18, 0x1f00, RZ, 0xc0, !PT ;  /* 0x00001f0012127812 */ /* 0x000fe200078ec0ff */
[----:B------:R-:W2:Y:S04]  /*2420*/  LDCU.64 UR4, c[0x0][0x3a8] ;  /* 0x00007500ff0477ac */ /* 0x000ea80008000a00 */
[----:B-1----:R-:W-:-:S05]  /*2430*/  IMAD R20, R21, 0x8, R18 ;  /* 0x0000000815147824 */ /* 0x002fca00078e0212 */
[----:B------:R-:W-:Y:S01]  /*2440*/  LEA.HI.SX32 R19, R20, R20, 0x1b ;  /* 0x0000001414137211 */ /* 0x000fe200078fdaff */
[----:B------:R-:W-:-:S04]  /*2450*/  IMAD R20, R21, -0x7, R20 ;  /* 0xfffffff915147824 */ /* 0x000fc800078e0214 */
[----:B------:R-:W-:Y:S01]  /*2460*/  IMAD R40, R19, 0x8, R9 ;  /* 0x0000000813287824 */ /* 0x000fe200078e0209 */
[CC--:B------:R-:W-:Y:S01]  /*2470*/  LEA.HI.SX32 R21, R20.reuse, R20.reuse, 0x1b ;  /* 0x0000001414157211 */ /* 0x0c0fe200078fdaff */
[C---:B0-----:R-:W-:Y:S02]  /*2480*/  VIADD R41, R20.reuse, 0x20 ;  /* 0x0000002014297836 */ /* 0x041fe40000000000 */
[C---:B------:R-:W-:Y:S01]  /*2490*/  VIADD R43, R20.reuse, 0x40 ;  /* 0x00000040142b7836 */ /* 0x040fe20000000000 */
[----:B------:R0:W-:Y:S01]  /*24a0*/  STS.64 [R40+0x8], R26 ;  /* 0x0000081a28007388 */ /* 0x0001e20000000a00 */
[C---:B------:R-:W-:Y:S01]  /*24b0*/  VIADD R45, R20.reuse, 0x80 ;  /* 0x00000080142d7836 */ /* 0x040fe20000000000 */
[-C--:B------:R-:W-:Y:S01]  /*24c0*/  LEA.HI.SX32 R42, R41, R20.reuse, 0x1b ;  /* 0x00000014292a7211 */ /* 0x080fe200078fdaff */
[----:B------:R-:W-:Y:S01]  /*24d0*/  VIADD R23, R20, 0xa0 ;  /* 0x000000a014177836 */ /* 0x000fe20000000000 */
[----:B------:R1:W-:Y:S01]  /*24e0*/  STS.64 [R40+0x10], R28 ;  /* 0x0000101c28007388 */ /* 0x0003e20000000a00 */
[----:B------:R-:W-:-:S02]  /*24f0*/  LEA.HI.SX32 R43, R43, R20, 0x1b ;  /* 0x000000142b2b7211 */ /* 0x000fc400078fdaff */
[----:B------:R-:W-:Y:S01]  /*2500*/  LEA.HI.SX32 R45, R45, R20, 0x1b ;  /* 0x000000142d2d7211 */ /* 0x000fe200078fdaff */
[----:B------:R3:W-:Y:S01]  /*2510*/  STS.64 [R40], R24 ;  /* 0x0000001828007388 */ /* 0x0007e20000000a00 */
[----:B0-----:R-:W-:-:S03]  /*2520*/  VIADD R27, R20, 0xc0 ;  /* 0x000000c0141b7836 */ /* 0x001fc60000000000 */
[----:B------:R0:W-:Y:S01]  /*2530*/  STS.64 [R40+0x30], R36 ;  /* 0x0000302428007388 */ /* 0x0001e20000000a00 */
[--C-:B------:R-:W-:Y:S02]  /*2540*/  IMAD R26, R42, 0x8, R9.reuse ;  /* 0x000000082a1a7824 */ /* 0x100fe400078e0209 */
[C---:B-1----:R-:W-:Y:S01]  /*2550*/  VIADD R29, R20.reuse, 0xe0 ;  /* 0x000000e0141d7836 */ /* 0x042fe20000000000 */
[----:B------:R1:W-:Y:S01]  /*2560*/  STS.64 [R40+0x38], R38 ;  /* 0x0000382628007388 */ /* 0x0003e20000000a00 */
[--C-:B------:R-:W-:Y:S02]  /*2570*/  IMAD R28, R43, 0x8, R9.reuse ;  /* 0x000000082b1c7824 */ /* 0x100fe400078e0209 */
[----:B---3--:R-:W-:Y:S01]  /*2580*/  VIADD R25, R20, 0x60 ;  /* 0x0000006014197836 */ /* 0x008fe20000000000 */
[----:B------:R3:W-:Y:S01]  /*2590*/  STS.64 [R40+0x28], R34 ;  /* 0x0000282228007388 */ /* 0x0007e20000000a00 */
[----:B------:R-:W-:Y:S01]  /*25a0*/  IMAD R24, R21, 0x8, R9 ;  /* 0x0000000815187824 */ /* 0x000fe200078e0209 */
[----:B0-----:R-:W-:-:S02]  /*25b0*/  LEA.HI.SX32 R36, R27, R20, 0x1b ;  /* 0x000000141b247211 */ /* 0x001fc400078fdaff */
[----:B------:R0:W-:Y:S01]  /*25c0*/  STS.64 [R40+0x18], R30 ;  /* 0x0000181e28007388 */ /* 0x0001e20000000a00 */
[-C--:B------:R-:W-:Y:S02]  /*25d0*/  LEA.HI.SX32 R44, R25, R20.reuse, 0x1b ;  /* 0x00000014192c7211 */ /* 0x080fe400078fdaff */
[-C--:B-1----:R-:W-:Y:S01]  /*25e0*/  LEA.HI.SX32 R38, R29, R20.reuse, 0x1b ;  /* 0x000000141d267211 */ /* 0x082fe200078fdaff */
[----:B------:R1:W-:Y:S01]  /*25f0*/  STS.64 [R40+0x20], R32 ;  /* 0x0000202028007388 */ /* 0x0003e20000000a00 */
[----:B------:R-:W-:Y:S01]  /*2600*/  NOP ;  /* 0x0000000000007918 */ /* 0x000fe20000000000 */
[----:B---3--:R-:W-:Y:S01]  /*2610*/  LEA.HI.SX32 R34, R23, R20, 0x1b ;  /* 0x0000001417227211 */ /* 0x008fe200078fdaff */
[--C-:B------:R-:W-:Y:S01]  /*2620*/  IMAD R35, R36, 0x8, R9.reuse ;  /* 0x0000000824237824 */ /* 0x100fe200078e0209 */
[----:B------:R-:W3:Y:S01]  /*2630*/  LDS.64 R24, [R24] ;  /* 0x0000000018187984 */ /* 0x000ee20000000a00 */
[--C-:B------:R-:W-:Y:S02]  /*2640*/  IMAD R36, R38, 0x8, R9.reuse ;  /* 0x0000000826247824 */ /* 0x100fe400078e0209 */
[--C-:B0-----:R-:W-:Y:S01]  /*2650*/  IMAD R30, R44, 0x8, R9.reuse ;  /* 0x000000082c1e7824 */ /* 0x101fe200078e0209 */
[----:B------:R-:W0:Y:S01]  /*2660*/  LDS.64 R26, [R26+0x100] ;  /* 0x000100001a1a7984 */ /* 0x000e220000000a00 */
[--C-:B-1----:R-:W-:Y:S01]  /*2670*/  IMAD R32, R45, 0x8, R9.reuse ;  /* 0x000000082d207824 */ /* 0x102fe200078e0209 */
[----:B------:R-:W-:Y:S01]  /*2680*/  LOP3.LUT R40, R18, 0x1f, R22, 0xf8, !PT ;  /* 0x0000001f12287812 */ /* 0x000fe200078ef816 */
[----:B------:R-:W-:Y:S01]  /*2690*/  IMAD R38, R34, 0x8, R9 ;  /* 0x0000000822267824 */ /* 0x000fe200078e0209 */
[----:B------:R-:W1:Y:S02]  /*26a0*/  LDS.64 R28, [R28+0x200] ;  /* 0x000200001c1c7984 */ /* 0x000e640000000a00 */
[----:B------:R-:W-:-:S02]  /*26b0*/  IADD3 R41, P0, PT, R40, UR10, RZ ;  /* 0x0000000a28297c10 */ /* 0x000fc4000ff1e0ff */
[----:B------:R-:W4:Y:S03]  /*26c0*/  LDS.64 R30, [R30+0x300] ;  /* 0x000300001e1e7984 */ /* 0x000f260000000a00 */
[----:B------:R-:W-:Y:S01]  /*26d0*/  IMAD.X R46, RZ, RZ, UR11, P0 ;  /* 0x0000000bff2e7e24 */ /* 0x000fe200080e06ff */
[----:B------:R-:W4:Y:S01]  /*26e0*/  LDS.64 R32, [R32+0x400] ;  /* 0x0004000020207984 */ /* 0x000f220000000a00 */
[----:B--2---:R-:W-:-:S03]  /*26f0*/  LEA R40, P0, R41, UR4, 0x3 ;  /* 0x0000000429287c11 */ /* 0x004fc6000f8018ff */
[----:B------:R-:W2:Y:S01]  /*2700*/  LDS.64 R34, [R35+0x600] ;  /* 0x0006000023227984 */ /* 0x000ea20000000a00 */
[----:B------:R-:W-:-:S03]  /*2710*/  LEA.HI.X R41, R41, UR5, R46, 0x3, P0 ;  /* 0x0000000529297c11 */ /* 0x000fc600080f1c2e */
[----:B------:R-:W2:Y:S04]  /*2720*/  LDS.64 R36, [R36+0x700] ;  /* 0x0007000024247984 */ /* 0x000ea80000000a00 */
[----:B------:R-:W2:Y:S04]  /*2730*/  LDS.64 R38, [R38+0x500] ;  /* 0x0005000026267984 */ /* 0x000ea80000000a00 */
[----:B---3--:R3:W-:Y:S04]  /*2740*/  STG.E desc[UR8][R40.64], R24 ;  /* 0x0000001828007986 */ /* 0x0087e8000c101908 */
[----:B------:R3:W-:Y:S04]  /*2750*/  STG.E desc[UR8][R40.64+0x4], R25 ;  /* 0x0000041928007986 */ /* 0x0007e8000c101908 */
[----:B0-----:R3:W-:Y:S04]  /*2760*/  STG.E desc[UR8][R40.64+0x100], R26 ;  /* 0x0001001a28007986 */ /* 0x0017e8000c101908 */
[----:B------:R3:W-:Y:S04]  /*2770*/  STG.E desc[UR8][R40.64+0x104], R27 ;  /* 0x0001041b28007986 */ /* 0x0007e8000c101908 */
[----:B-1----:R3:W-:Y:S04]  /*2780*/  STG.E desc[UR8][R40.64+0x200], R28 ;  /* 0x0002001c28007986 */ /* 0x0027e8000c101908 */
[----:B------:R3:W-:Y:S04]  /*2790*/  STG.E desc[UR8][R40.64+0x204], R29 ;  /* 0x0002041d28007986 */ /* 0x0007e8000c101908 */
[----:B----4-:R3:W-:Y:S04]  /*27a0*/  STG.E desc[UR8][R40.64+0x300], R30 ;  /* 0x0003001e28007986 */ /* 0x0107e8000c101908 */
[----:B------:R3:W-:Y:S04]  /*27b0*/  STG.E desc[UR8][R40.64+0x304], R31 ;  /* 0x0003041f28007986 */ /* 0x0007e8000c101908 */
[----:B------:R3:W-:Y:S04]  /*27c0*/  STG.E desc[UR8][R40.64+0x400], R32 ;  /* 0x0004002028007986 */ /* 0x0007e8000c101908 */
[----:B------:R3:W-:Y:S04]  /*27d0*/  STG.E desc[UR8][R40.64+0x404], R33 ;  /* 0x0004042128007986 */ /* 0x0007e8000c101908 */
[----:B--2---:R3:W-:Y:S04]  /*27e0*/  STG.E desc[UR8][R40.64+0x600], R34 ;  /* 0x0006002228007986 */ /* 0x0047e8000c101908 */
[----:B------:R3:W-:Y:S04]  /*27f0*/  STG.E desc[UR8][R40.64+0x604], R35 ;  /* 0x0006042328007986 */ /* 0x0007e8000c101908 */
[----:B------:R3:W-:Y:S04]  /*2800*/  STG.E desc[UR8][R40.64+0x700], R36 ;  /* 0x0007002428007986 */ /* 0x0007e8000c101908 */
[----:B------:R3:W-:Y:S04]  /*2810*/  STG.E desc[UR8][R40.64+0x704], R37 ;  /* 0x0007042528007986 */ /* 0x0007e8000c101908 */
[----:B------:R3:W-:Y:S04]  /*2820*/  STG.E desc[UR8][R40.64+0x500], R38 ;  /* 0x0005002628007986 */ /* 0x0007e8000c101908 */
[----:B------:R3:W-:Y:S01]  /*2830*/  STG.E desc[UR8][R40.64+0x504], R39 ;  /* 0x0005042728007986 */ /* 0x0007e2000c101908 */
[----:B------:R-:W-:Y:S05]  /*2840*/  BRA `(.L_x_25) ;  /* 0x0000000400247947 */ /* 0x000fea0003800000 */
.L_x_24:
[----:B------:R-:W1:Y:S01]  /*2850*/  S2R R21, SR_LANEID ;  /* 0x0000000000157919 */ /* 0x000e620000000000 */
[----:B------:R-:W-:Y:S01]  /*2860*/  LOP3.LUT R18, R18, 0x1f00, RZ, 0xc0, !PT ;  /* 0x00001f0012127812 */ /* 0x000fe200078ec0ff */
[----:B------:R-:W2:Y:S01]  /*2870*/  LDCU.64 UR4, c[0x0][0x388] ;  /* 0x00007100ff0477ac */ /* 0x000ea20008000a00 */
[----:B------:R-:W3:Y:S03]  /*2880*/  LDCU.64 UR6, c[0x0][0x390] ;  /* 0x00007200ff0677ac */ /* 0x000ee60008000a00 */
[----:B-1----:R-:W-:-:S05]  /*2890*/  IMAD R20, R21, 0x8, R18 ;  /* 0x0000000815147824 */ /* 0x002fca00078e0212 */
[----:B------:R-:W-:Y:S01]  /*28a0*/  LEA.HI.SX32 R19, R20, R20, 0x1b ;  /* 0x0000001414137211 */ /* 0x000fe200078fdaff */
[----:B------:R-:W-:-:S04]  /*28b0*/  IMAD R20, R21, -0x7, R20 ;  /* 0xfffffff915147824 */ /* 0x000fc800078e0214 */
[----:B------:R-:W-:Y:S01]  /*28c0*/  IMAD R40, R19, 0x8, R9 ;  /* 0x0000000813287824 */ /* 0x000fe200078e0209 */
[CC--:B------:R-:W-:Y:S01]  /*28d0*/  LEA.HI.SX32 R21, R20.reuse, R20.reuse, 0x1b ;  /* 0x0000001414157211 */ /* 0x0c0fe200078fdaff */
[C---:B0-----:R-:W-:Y:S02]  /*28e0*/  VIADD R41, R20.reuse, 0x20 ;  /* 0x0000002014297836 */ /* 0x041fe40000000000 */
[C---:B------:R-:W-:Y:S01]  /*28f0*/  VIADD R43, R20.reuse, 0x40 ;  /* 0x00000040142b7836 */ /* 0x040fe20000000000 */
[----:B------:R0:W-:Y:S01]  /*2900*/  STS.64 [R40], R24 ;  /* 0x0000001828007388 */ /* 0x0001e20000000a00 */
[C---:B------:R-:W-:Y:S01]  /*2910*/  VIADD R45, R20.reuse, 0x80 ;  /* 0x00000080142d7836 */ /* 0x040fe20000000000 */
[-C--:B------:R-:W-:Y:S01]  /*2920*/  LEA.HI.SX32 R42, R41, R20.reuse, 0x1b ;  /* 0x00000014292a7211 */ /* 0x080fe200078fdaff */
[----:B------:R-:W-:Y:S01]  /*2930*/  VIADD R23, R20, 0xa0 ;  /* 0x000000a014177836 */ /* 0x000fe20000000000 */
[-C--:B------:R-:W-:Y:S01]  /*2940*/  LEA.HI.SX32 R43, R43, R20.reuse, 0x1b ;  /* 0x000000142b2b7211 */ /* 0x080fe200078fdaff */
[----:B------:R1:W-:Y:S01]  /*2950*/  STS.64 [R40+0x8], R26 ;  /* 0x0000081a28007388 */ /* 0x0003e20000000a00 */
[----:B------:R-:W-:-:S02]  /*2960*/  LEA.HI.SX32 R45, R45, R20, 0x1b ;  /* 0x000000142d2d7211 */ /* 0x000fc400078fdaff */
[----:B------:R-:W-:Y:S01]  /*2970*/  LOP3.LUT R41, R22, 0x1f, RZ, 0xc0, !PT ;  /* 0x0000001f16297812 */ /* 0x000fe200078ec0ff */
[----:B------:R4:W-:Y:S01]  /*2980*/  STS.64 [R40+0x10], R28 ;  /* 0x0000101c28007388 */ /* 0x0009e20000000a00 */
[----:B0-----:R-:W-:-:S03]  /*2990*/  VIADD R25, R20, 0x60 ;  /* 0x0000006014197836 */ /* 0x001fc60000000000 */
[----:B------:R0:W-:Y:S01]  /*29a0*/  STS.64 [R40+0x18], R30 ;  /* 0x0000181e28007388 */ /* 0x0001e20000000a00 */
[----:B------:R-:W-:Y:S01]  /*29b0*/  IMAD R24, R21, 0x8, R9 ;  /* 0x0000000815187824 */ /* 0x000fe200078e0209 */
[----:B------:R-:W-:Y:S02]  /*29c0*/  IADD3 R41, P0, P1, R18, UR10, R41 ;  /* 0x0000000a12297c10 */ /* 0x000fe4000f91e029 */
[----:B------:R-:W-:Y:S01]  /*29d0*/  LEA.HI.SX32 R44, R25, R20, 0x1b ;  /* 0x00000014192c7211 */ /* 0x000fe200078fdaff */
[----:B-1----:R-:W-:Y:S01]  /*29e0*/  VIADD R27, R20, 0xc0 ;  /* 0x000000c0141b7836 */ /* 0x002fe20000000000 */
[----:B------:R-:W-:Y:S01]  /*29f0*/  STS.64 [R40+0x20], R32 ;  /* 0x0000202028007388 */ /* 0x000fe20000000a00 */
[--C-:B------:R-:W-:Y:S01]  /*2a00*/  IMAD R26, R42, 0x8, R9.reuse ;  /* 0x000000082a1a7824 */ /* 0x100fe200078e0209 */
[----:B------:R-:W-:Y:S01]  /*2a10*/  IADD3.X R46, PT, PT, RZ, UR11, RZ, P0, P1 ;  /* 0x0000000bff2e7c10 */ /* 0x000fe200087e24ff */
[----:B----4-:R-:W-:Y:S01]  /*2a20*/  VIADD R29, R20, 0xe0 ;  /* 0x000000e0141d7836 */ /* 0x010fe20000000000 */
[----:B------:R1:W-:Y:S01]  /*2a30*/  STS.64 [R40+0x28], R34 ;  /* 0x0000282228007388 */ /* 0x0003e20000000a00 */
[----:B------:R-:W-:-:S02]  /*2a40*/  IMAD R28, R43, 0x8, R9 ;  /* 0x000000082b1c7824 */ /* 0x000fc400078e0209 */
[--C-:B0-----:R-:W-:Y:S01]  /*2a50*/  IMAD R30, R44, 0x8, R9.reuse ;  /* 0x000000082c1e7824 */ /* 0x101fe200078e0209 */
[----:B------:R0:W-:Y:S04]  /*2a60*/  STS.64 [R40+0x30], R36 ;  /* 0x0000302428007388 */ /* 0x0001e80000000a00 */
[----:B------:R4:W-:Y:S01]  /*2a70*/  STS.64 [R40+0x38], R38 ;  /* 0x0000382628007388 */ /* 0x0009e20000000a00 */
[----:B------:R-:W-:Y:S01]  /*2a80*/  NOP ;  /* 0x0000000000007918 */ /* 0x000fe20000000000 */
[-C--:B-1----:R-:W-:Y:S02]  /*2a90*/  LEA.HI.SX32 R34, R23, R20.reuse, 0x1b ;  /* 0x0000001417227211 */ /* 0x082fe400078fdaff */
[----:B------:R-:W1:Y:S01]  /*2aa0*/  LDS.64 R24, [R24] ;  /* 0x0000000018187984 */ /* 0x000e620000000a00 */
[----:B0-----:R-:W-:Y:S01]  /*2ab0*/  LEA.HI.SX32 R36, R27, R20, 0x1b ;  /* 0x000000141b247211 */ /* 0x001fe200078fdaff */
[----:B------:R-:W-:-:S02]  /*2ac0*/  IMAD R32, R45, 0x8, R9 ;  /* 0x000000082d207824 */ /* 0x000fc400078e0209 */
[----:B------:R-:W0:Y:S01]  /*2ad0*/  LDS.64 R26, [R26+0x100] ;  /* 0x000100001a1a7984 */ /* 0x000e220000000a00 */
[----:B----4-:R-:W-:Y:S01]  /*2ae0*/  LEA.HI.SX32 R38, R29, R20, 0x1b ;  /* 0x000000141d267211 */ /* 0x010fe200078fdaff */
[--C-:B------:R-:W-:Y:S02]  /*2af0*/  IMAD R34, R34, 0x8, R9.reuse ;  /* 0x0000000822227824 */ /* 0x100fe400078e0209 */
[----:B------:R-:W4:Y:S01]  /*2b00*/  LDS.64 R28, [R28+0x200] ;  /* 0x000200001c1c7984 */ /* 0x000f220000000a00 */
[--C-:B------:R-:W-:Y:S02]  /*2b10*/  IMAD R36, R36, 0x8, R9.reuse ;  /* 0x0000000824247824 */ /* 0x100fe400078e0209 */
[----:B------:R-:W-:Y:S01]  /*2b20*/  IMAD R38, R38, 0x8, R9 ;  /* 0x0000000826267824 */ /* 0x000fe200078e0209 */
[----:B------:R-:W4:Y:S01]  /*2b30*/  LDS.64 R30, [R30+0x300] ;  /* 0x000300001e1e7984 */ /* 0x000f220000000a00 */
[C---:B------:R-:W-:Y:S01]  /*2b40*/  IMAD.SHL.U32 R40, R41.reuse, 0x4, RZ ;  /* 0x0000000429287824 */ /* 0x040fe200078e00ff */
[----:B------:R-:W-:-:S02]  /*2b50*/  SHF.L.U64.HI R41, R41, 0x2, R46 ;  /* 0x0000000229297819 */ /* 0x000fc4000001022e */
[----:B------:R-:W4:Y:S02]  /*2b60*/  LDS.64 R32, [R32+0x400] ;  /* 0x0004000020207984 */ /* 0x000f240000000a00 */
[C---:B--2---:R-:W-:Y:S02]  /*2b70*/  IADD3 R46, P0, PT, R40.reuse, UR4, RZ ;  /* 0x00000004282e7c10 */ /* 0x044fe4000ff1e0ff */
[----:B------:R-:W2:Y:S01]  /*2b80*/  LDS.64 R34, [R34+0x500] ;  /* 0x0005000022227984 */ /* 0x000ea20000000a00 */
[----:B---3--:R-:W-:Y:S02]  /*2b90*/  IADD3 R40, P1, PT, R40, UR6, RZ ;  /* 0x0000000628287c10 */ /* 0x008fe4000ff3e0ff */
[C---:B------:R-:W-:Y:S01]  /*2ba0*/  IADD3.X R47, PT, PT, R41.reuse, UR5, RZ, P0, !PT ;  /* 0x00000005292f7c10 */ /* 0x040fe200087fe4ff */
[----:B------:R-:W3:Y:S01]  /*2bb0*/  LDS.64 R36, [R36+0x600] ;  /* 0x0006000024247984 */ /* 0x000ee20000000a00 */
[----:B------:R-:W-:-:S03]  /*2bc0*/  IADD3.X R41, PT, PT, R41, UR7, RZ, P1, !PT ;  /* 0x0000000729297c10 */ /* 0x000fc60008ffe4ff */
[----:B------:R-:W3:Y:S04]  /*2bd0*/  LDS.64 R38, [R38+0x700] ;  /* 0x0007000026267984 */ /* 0x000ee80000000a00 */
[----:B-1----:R1:W-:Y:S04]  /*2be0*/  STG.E desc[UR8][R46.64], R24 ;  /* 0x000000182e007986 */ /* 0x0023e8000c101908 */
[----:B------:R1:W-:Y:S04]  /*2bf0*/  STG.E desc[UR8][R40.64], R25 ;  /* 0x0000001928007986 */ /* 0x0003e8000c101908 */
[----:B0-----:R1:W-:Y:S04]  /*2c00*/  STG.E desc[UR8][R46.64+0x80], R26 ;  /* 0x0000801a2e007986 */ /* 0x0013e8000c101908 */
[----:B------:R1:W-:Y:S04]  /*2c10*/  STG.E desc[UR8][R40.64+0x80], R27 ;  /* 0x0000801b28007986 */ /* 0x0003e8000c101908 */
[----:B----4-:R1:W-:Y:S04]  /*2c20*/  STG.E desc[UR8][R46.64+0x100], R28 ;  /* 0x0001001c2e007986 */ /* 0x0103e8000c101908 */
[----:B------:R1:W-:Y:S04]  /*2c30*/  STG.E desc[UR8][R40.64+0x100], R29 ;  /* 0x0001001d28007986 */ /* 0x0003e8000c101908 */
[----:B------:R1:W-:Y:S04]  /*2c40*/  STG.E desc[UR8][R46.64+0x180], R30 ;  /* 0x0001801e2e007986 */ /* 0x0003e8000c101908 */
[----:B------:R1:W-:Y:S04]  /*2c50*/  STG.E desc[UR8][R40.64+0x180], R31 ;  /* 0x0001801f28007986 */ /* 0x0003e8000c101908 */
[----:B------:R1:W-:Y:S04]  /*2c60*/  STG.E desc[UR8][R46.64+0x200], R32 ;  /* 0x000200202e007986 */ /* 0x0003e8000c101908 */
[----:B------:R1:W-:Y:S04]  /*2c70*/  STG.E desc[UR8][R40.64+0x200], R33 ;  /* 0x0002002128007986 */ /* 0x0003e8000c101908 */
[----:B--2---:R1:W-:Y:S04]  /*2c80*/  STG.E desc[UR8][R46.64+0x280], R34 ;  /* 0x000280222e007986 */ /* 0x0043e8000c101908 */
[----:B------:R1:W-:Y:S04]  /*2c90*/  STG.E desc[UR8][R40.64+0x280], R35 ;  /* 0x0002802328007986 */ /* 0x0003e8000c101908 */
[----:B---3--:R1:W-:Y:S04]  /*2ca0*/  STG.E desc[UR8][R46.64+0x300], R36 ;  /* 0x000300242e007986 */ /* 0x0083e8000c101908 */
[----:B------:R1:W-:Y:S04]  /*2cb0*/  STG.E desc[UR8][R40.64+0x300], R37 ;  /* 0x0003002528007986 */ /* 0x0003e8000c101908 */
[----:B------:R1:W-:Y:S04]  /*2cc0*/  STG.E desc[UR8][R46.64+0x380], R38 ;  /* 0x000380262e007986 */ /* 0x0003e8000c101908 */
[----:B------:R1:W-:Y:S02]  /*2cd0*/  STG.E desc[UR8][R40.64+0x380], R39 ;  /* 0x0003802728007986 */ /* 0x0003e4000c101908 */
.L_x_25:
[----:B------:R-:W-:Y:S01]  /*2ce0*/  BAR.SYNC.DEFER_BLOCKING 0x0 ;  /* 0x0000000000007b1d */ /* 0x000fe20000010000 */
[--C-:B-1-3--:R-:W-:Y:S02]  /*2cf0*/  IMAD R25, R22, 0x8, R9.reuse ;  /* 0x0000000816197824 */ /* 0x10afe400078e0209 */
[----:B------:R-:W-:Y:S02]  /*2d00*/  IMAD R10, R10, 0x4, R9 ;  /* 0x000000040a0a7824 */ /* 0x000fe400078e0209 */
[----:B------:R-:W-:Y:S02]  /*2d10*/  IMAD R25, R22, -0x4, R25 ;  /* 0xfffffffc16197824 */ /* 0x000fe400078e0219 */
[--C-:B------:R-:W-:Y:S02]  /*2d20*/  IMAD R12, R12, 0x4, R9.reuse ;  /* 0x000000040c0c7824 */ /* 0x100fe400078e0209 */
[--C-:B------:R-:W-:Y:S02]  /*2d30*/  IMAD R14, R14, 0x4, R9.reuse ;  /* 0x000000040e0e7824 */ /* 0x100fe400078e0209 */
[----:B------:R-:W-:-:S02]  /*2d40*/  IMAD R16, R16, 0x4, R9 ;  /* 0x0000000410107824 */ /* 0x000fc400078e0209 */
[--C-:B------:R-:W-:Y:S02]  /*2d50*/  IMAD R11, R11, 0x4, R9.reuse ;  /* 0x000000040b0b7824 */ /* 0x100fe400078e0209 */
[--C-:B------:R-:W-:Y:S02]  /*2d60*/  IMAD R13, R13, 0x4, R9.reuse ;  /* 0x000000040d0d7824 */ /* 0x100fe400078e0209 */
[--C-:B------:R-:W-:Y:S02]  /*2d70*/  IMAD R15, R15, 0x4, R9.reuse ;  /* 0x000000040f0f7824 */ /* 0x100fe400078e0209 */
[----:B------:R-:W-:Y:S01]  /*2d80*/  IMAD R17, R17, 0x4, R9 ;  /* 0x0000000411117824 */ /* 0x000fe200078e0209 */
[----:B-----5:R0:W-:Y:S04]  /*2d90*/  STS [R25], R0 ;  /* 0x0000000019007388 */ /* 0x0201e80000000800 */
[----:B------:R0:W-:Y:S04]  /*2da0*/  STS [R25+0x400], R2 ;  /* 0x0004000219007388 */ /* 0x0001e80000000800 */
[----:B------:R0:W-:Y:S04]  /*2db0*/  STS [R25+0x800], R3 ;  /* 0x0008000319007388 */ /* 0x0001e80000000800 */
[----:B------:R0:W-:Y:S04]  /*2dc0*/  STS [R25+0xc00], R4 ;  /* 0x000c000419007388 */ /* 0x0001e80000000800 */
[----:B------:R0:W-:Y:S04]  /*2dd0*/  STS [R25+0x1000], R5 ;  /* 0x0010000519007388 */ /* 0x0001e80000000800 */
[----:B------:R0:W-:Y:S04]  /*2de0*/  STS [R25+0x1400], R6 ;  /* 0x0014000619007388 */ /* 0x0001e80000000800 */
[----:B------:R0:W-:Y:S04]  /*2df0*/  STS [R25+0x1800], R7 ;  /* 0x0018000719007388 */ /* 0x0001e80000000800 */
[----:B------:R0:W-:Y:S01]  /*2e00*/  STS [R25+0x1c00], R8 ;  /* 0x001c000819007388 */ /* 0x0001e20000000800 */
[----:B------:R-:W-:Y:S06]  /*2e10*/  BAR.SYNC.DEFER_BLOCKING 0x0 ;  /* 0x0000000000007b1d */ /* 0x000fec0000010000 */
[----:B------:R-:W1:Y:S04]  /*2e20*/  LDS R10, [R10] ;  /* 0x000000000a0a7984 */ /* 0x000e680000000800 */
[----:B------:R0:W2:Y:S04]  /*2e30*/  LDS R0, [R11] ;  /* 0x000000000b007984 */ /* 0x0000a80000000800 */
[----:B------:R-:W3:Y:S04]  /*2e40*/  LDS R12, [R12] ;  /* 0x000000000c0c7984 */ /* 0x000ee80000000800 */
[----:B------:R0:W4:Y:S04]  /*2e50*/  LDS R2, [R13] ;  /* 0x000000000d027984 */ /* 0x0001280000000800 */
[----:B------:R-:W0:Y:S04]  /*2e60*/  LDS R14, [R14] ;  /* 0x000000000e0e7984 */ /* 0x000e280000000800 */
[----:B------:R0:W0:Y:S04]  /*2e70*/  LDS R4, [R15] ;  /* 0x000000000f047984 */ /* 0x0000280000000800 */
[----:B------:R-:W0:Y:S04]  /*2e80*/  LDS R16, [R16] ;  /* 0x0000000010107984 */ /* 0x000e280000000800 */
[----:B------:R0:W0:Y:S01]  /*2e90*/  LDS R6, [R17] ;  /* 0x0000000011067984 */ /* 0x0000220000000800 */
[----:B------:R-:W-:Y:S06]  /*2ea0*/  BAR.SYNC.DEFER_BLOCKING 0x0 ;  /* 0x0000000000007b1d */ /* 0x000fec0000010000 */
[----:B------:R-:W-:Y:S05]  /*2eb0*/  BRA.U !UP0, `(.L_x_26) ;  /* 0x0000000108b87547 */ /* 0x000fea000b800000 */
[--C-:B------:R-:W-:Y:S01]  /*2ec0*/  IMAD R19, R19, 0x4, R9.reuse ;  /* 0x0000000413137824 */ /* 0x100fe200078e0209 */
[-C--:B0-----:R-:W-:Y:S01]  /*2ed0*/  LEA.HI.SX32 R8, R23, R20.reuse, 0x1b ;  /* 0x0000001417087211 */ /* 0x081fe200078fdaff */
[C---:B------:R-:W-:Y:S01]  /*2ee0*/  VIADD R3, R20.reuse, 0xc0 ;  /* 0x000000c014037836 */ /* 0x040fe20000000000 */
[----:B------:R-:W0:Y:S01]  /*2ef0*/  LDCU.64 UR4, c[0x0][0x3b0] ;  /* 0x00007600ff0477ac */ /* 0x000e220008000a00 */
[----:B------:R-:W-:Y:S01]  /*2f00*/  VIADD R5, R20, 0xe0 ;  /* 0x000000e014057836 */ /* 0x000fe20000000000 */
[----:B-1----:R1:W-:Y:S01]  /*2f10*/  STS [R19], R10 ;  /* 0x0000000a13007388 */ /* 0x0023e20000000800 */
[--C-:B------:R-:W-:Y:S01]  /*2f20*/  IMAD R21, R21, 0x4, R9.reuse ;  /* 0x0000000415157824 */ /* 0x100fe200078e0209 */
[----:B------:R-:W-:Y:S01]  /*2f30*/  LOP3.LUT R18, R18, 0x1f, R22, 0xf8, !PT ;  /* 0x0000001f12127812 */ /* 0x000fe200078ef816 */
[--C-:B------:R-:W-:Y:S01]  /*2f40*/  IMAD R43, R43, 0x4, R9.reuse ;  /* 0x000000042b2b7824 */ /* 0x100fe200078e0209 */
[----:B--2---:R2:W-:Y:S01]  /*2f50*/  STS [R19+0x4], R0 ;  /* 0x0000040013007388 */ /* 0x0045e20000000800 */
[--C-:B------:R-:W-:Y:S01]  /*2f60*/  IMAD R45, R45, 0x4, R9.reuse ;  /* 0x000000042d2d7824 */ /* 0x100fe200078e0209 */
[----:B------:R-:W-:Y:S01]  /*2f70*/  IADD3 R18, P0, PT, R18, UR10, RZ ;  /* 0x0000000a12127c10 */ /* 0x000fe2000ff1e0ff */
[--C-:B------:R-:W-:Y:S01]  /*2f80*/  IMAD R42, R42, 0x4, R9.reuse ;  /* 0x000000042a2a7824 */ /* 0x100fe200078e0209 */
[----:B------:R5:W-:Y:S01]  /*2f90*/  STS [R19+0x14], R4 ;  /* 0x0000140413007388 */ /* 0x000be20000000800 */
[--C-:B------:R-:W-:Y:S01]  /*2fa0*/  IMAD R44, R44, 0x4, R9.reuse ;  /* 0x000000042c2c7824 */ /* 0x100fe200078e0209 */
[-C--:B-1----:R-:W-:Y:S01]  /*2fb0*/  LEA.HI.SX32 R10, R3, R20.reuse, 0x1b ;  /* 0x00000014030a7211 */ /* 0x082fe200078fdaff */
[----:B------:R-:W-:Y:S01]  /*2fc0*/  IMAD.X R3, RZ, RZ, UR11, P0 ;  /* 0x0000000bff037e24 */ /* 0x000fe200080e06ff */
[----:B------:R-:W-:Y:S01]  /*2fd0*/  LEA.HI.SX32 R20, R5, R20, 0x1b ;  /* 0x0000001405147211 */ /* 0x000fe200078fdaff */
[----:B------:R1:W-:Y:S01]  /*2fe0*/  STS [R19+0x1c], R6 ;  /* 0x00001c0613007388 */ /* 0x0003e20000000800 */
[----:B--2---:R-:W-:-:S03]  /*2ff0*/  IMAD R0, R8, 0x4, R9 ;  /* 0x0000000408007824 */ /* 0x004fc600078e0209 */
[----:B---3--:R-:W-:Y:S01]  /*3000*/  STS [R19+0x8], R12 ;  /* 0x0000080c13007388 */ /* 0x008fe20000000800 */
[----:B-----5:R-:W-:-:S03]  /*3010*/  IMAD R4, R10, 0x4, R9 ;  /* 0x000000040a047824 */ /* 0x020fc600078e0209 */
[----:B----4-:R0:W-:Y:S01]  /*3020*/  STS [R19+0xc], R2 ;  /* 0x00000c0213007388 */ /* 0x0101e20000000800 */
[----:B-1----:R-:W-:-:S03]  /*3030*/  IMAD R6, R20, 0x4, R9 ;  /* 0x0000000414067824 */ /* 0x002fc600078e0209 */
[----:B------:R-:W-:Y:S04]  /*3040*/  STS [R19+0x10], R14 ;  /* 0x0000100e13007388 */ /* 0x000fe80000000800 */
[----:B------:R-:W-:Y:S01]  /*3050*/  STS [R19+0x18], R16 ;  /* 0x0000181013007388 */ /* 0x000fe20000000800 */
[----:B------:R-:W-:-:S03]  /*3060*/  NOP ;  /* 0x0000000000007918 */ /* 0x000fc60000000000 */
[----:B------:R-:W1:Y:S01]  /*3070*/  LDS R21, [R21] ;  /* 0x0000000015157984 */ /* 0x000e620000000800 */
[----:B0-----:R-:W-:-:S03]  /*3080*/  LEA R2, P0, R18, UR4, 0x2 ;  /* 0x0000000412027c11 */ /* 0x001fc6000f8010ff */
[----:B------:R-:W0:Y:S01]  /*3090*/  LDS R5, [R42+0x80] ;  /* 0x000080002a057984 */ /* 0x000e220000000800 */
[----:B------:R-:W-:-:S03]  /*30a0*/  LEA.HI.X R3, R18, UR5, R3, 0x2, P0 ;  /* 0x0000000512037c11 */ /* 0x000fc600080f1403 */
[----:B------:R-:W2:Y:S04]  /*30b0*/  LDS R43, [R43+0x100] ;  /* 0x000100002b2b7984 */ /* 0x000ea80000000800 */
[----:B------:R-:W3:Y:S04]  /*30c0*/  LDS R7, [R44+0x180] ;  /* 0x000180002c077984 */ /* 0x000ee80000000800 */
[----:B------:R-:W4:Y:S04]  /*30d0*/  LDS R45, [R45+0x200] ;  /* 0x000200002d2d7984 */ /* 0x000f280000000800 */
[----:B------:R-:W5:Y:S04]  /*30e0*/  LDS R9, [R0+0x280] ;  /* 0x0002800000097984 */ /* 0x000f680000000800 */
[----:B------:R-:W5:Y:S04]  /*30f0*/  LDS R11, [R4+0x300] ;  /* 0x00030000040b7984 */ /* 0x000f680000000800 */
[----:B------:R-:W5:Y:S04]  /*3100*/  LDS R13, [R6+0x380] ;  /* 0x00038000060d7984 */ /* 0x000f680000000800 */
[----:B-1----:R-:W-:Y:S04]  /*3110*/  STG.E desc[UR8][R2.64], R21 ;  /* 0x0000001502007986 */ /* 0x002fe8000c101908 */
[----:B0-----:R-:W-:Y:S04]  /*3120*/  STG.E desc[UR8][R2.64+0x80], R5 ;  /* 0x0000800502007986 */ /* 0x001fe8000c101908 */
[----:B--2---:R-:W-:Y:S04]  /*3130*/  STG.E desc[UR8][R2.64+0x100], R43 ;  /* 0x0001002b02007986 */ /* 0x004fe8000c101908 */
[----:B---3--:R-:W-:Y:S04]  /*3140*/  STG.E desc[UR8][R2.64+0x180], R7 ;  /* 0x0001800702007986 */ /* 0x008fe8000c101908 */
[----:B----4-:R-:W-:Y:S04]  /*3150*/  STG.E desc[UR8][R2.64+0x200], R45 ;  /* 0x0002002d02007986 */ /* 0x010fe8000c101908 */
[----:B-----5:R-:W-:Y:S04]  /*3160*/  STG.E desc[UR8][R2.64+0x280], R9 ;  /* 0x0002800902007986 */ /* 0x020fe8000c101908 */
[----:B------:R-:W-:Y:S04]  /*3170*/  STG.E desc[UR8][R2.64+0x300], R11 ;  /* 0x0003000b02007986 */ /* 0x000fe8000c101908 */
[----:B------:R-:W-:Y:S01]  /*3180*/  STG.E desc[UR8][R2.64+0x380], R13 ;  /* 0x0003800d02007986 */ /* 0x000fe2000c101908 */
[----:B------:R-:W-:Y:S05]  /*3190*/  EXIT ;  /* 0x000000000000794d */ /* 0x000fea0003800000 */
.L_x_26:
[--C-:B------:R-:W-:Y:S01]  /*31a0*/  IMAD R19, R19, 0x4, R9.reuse ;  /* 0x0000000413137824 */ /* 0x100fe200078e0209 */
[----:B0-----:R-:W-:Y:S01]  /*31b0*/  LEA.HI.SX32 R8, R23, R20, 0x1b ;  /* 0x0000001417087211 */ /* 0x001fe200078fdaff */
[C---:B------:R-:W-:Y:S01]  /*31c0*/  VIADD R3, R20.reuse, 0xc0 ;  /* 0x000000c014037836 */ /* 0x040fe20000000000 */
[----:B------:R-:W0:Y:S01]  /*31d0*/  LDCU.64 UR4, c[0x0][0x398] ;  /* 0x00007300ff0477ac */ /* 0x000e220008000a00 */
[----:B------:R-:W-:Y:S01]  /*31e0*/  VIADD R5, R20, 0xe0 ;  /* 0x000000e014057836 */ /* 0x000fe20000000000 */
[----:B-1----:R1:W-:Y:S01]  /*31f0*/  STS [R19], R10 ;  /* 0x0000000a13007388 */ /* 0x0023e20000000800 */
[--C-:B------:R-:W-:Y:S02]  /*3200*/  IMAD R7, R42, 0x4, R9.reuse ;  /* 0x000000042a077824 */ /* 0x100fe400078e0209 */
[--C-:B------:R-:W-:Y:S01]  /*3210*/  IMAD R11, R44, 0x4, R9.reuse ;  /* 0x000000042c0b7824 */ /* 0x100fe200078e0209 */
[----:B--2---:R2:W-:Y:S01]  /*3220*/  STS [R19+0x4], R0 ;  /* 0x0000040013007388 */ /* 0x0045e20000000800 */
[----:B------:R-:W-:-:S02]  /*3230*/  IMAD R13, R45, 0x4, R9 ;  /* 0x000000042d0d7824 */ /* 0x000fc400078e0209 */
[--C-:B------:R-:W-:Y:S01]  /*3240*/  IMAD R43, R43, 0x4, R9.reuse ;  /* 0x000000042b2b7824 */ /* 0x100fe200078e0209 */
[----:B---3--:R-:W-:Y:S01]  /*3250*/  STS [R19+0x8], R12 ;  /* 0x0000080c13007388 */ /* 0x008fe20000000800 */
[--C-:B------:R-:W-:Y:S01]  /*3260*/  IMAD R8, R8, 0x4, R9.reuse ;  /* 0x0000000408087824 */ /* 0x100fe200078e0209 */
[-C--:B-1----:R-:W-:Y:S02]  /*3270*/  LEA.HI.SX32 R10, R3, R20.reuse, 0x1b ;  /* 0x00000014030a7211 */ /* 0x082fe400078fdaff */
[----:B------:R-:W-:Y:S01]  /*3280*/  LEA.HI.SX32 R20, R5, R20, 0x1b ;  /* 0x0000001405147211 */ /* 0x000fe200078fdaff */
[----:B----4-:R0:W-:Y:S01]  /*3290*/  STS [R19+0xc], R2 ;  /* 0x00000c0213007388 */ /* 0x0101e20000000800 */
[--C-:B------:R-:W-:Y:S01]  /*32a0*/  IMAD R5, R21, 0x4, R9.reuse ;  /* 0x0000000415057824 */ /* 0x100fe200078e0209 */
[----:B------:R-:W-:Y:S01]  /*32b0*/  LOP3.LUT R3, R22, 0x1f, RZ, 0xc0, !PT ;  /* 0x0000001f16037812 */ /* 0x000fe200078ec0ff */
[----:B------:R-:W-:Y:S01]  /*32c0*/  IMAD R10, R10, 0x4, R9 ;  /* 0x000000040a0a7824 */ /* 0x000fe200078e0209 */
[----:B------:R-:W-:Y:S02]  /*32d0*/  STS [R19+0x10], R14 ;  /* 0x0000100e13007388 */ /* 0x000fe40000000800 */
[----:B------:R-:W-:-:S02]  /*32e0*/  IADD3 R3, P0, P1, R18, UR10, R3 ;  /* 0x0000000a12037c10 */ /* 0x000fc4000f91e003 */
[----:B------:R-:W-:Y:S02]  /*32f0*/  STS [R19+0x14], R4 ;  /* 0x0000140413007388 */ /* 0x000fe40000000800 */
[----:B--2---:R-:W-:Y:S02]  /*3300*/  IADD3.X R0, PT, PT, RZ, UR11, RZ, P0, P1 ;  /* 0x0000000bff007c10 */ /* 0x004fe400087e24ff */
[----:B------:R-:W-:Y:S01]  /*3310*/  STS [R19+0x18], R16 ;  /* 0x0000181013007388 */ /* 0x000fe20000000800 */
[----:B0-----:R-:W-:-:S03]  /*3320*/  LEA R2, P0, R3, UR4, 0x2 ;  /* 0x0000000403027c11 */ /* 0x001fc6000f8010ff */
[----:B------:R0:W-:Y:S01]  /*3330*/  STS [R19+0x1c], R6 ;  /* 0x00001c0613007388 */ /* 0x0001e20000000800 */
[----:B------:R-:W-:-:S03]  /*3340*/  NOP ;  /* 0x0000000000007918 */ /* 0x000fc60000000000 */
[----:B------:R-:W1:Y:S01]  /*3350*/  LDS R5, [R5] ;  /* 0x0000000005057984 */ /* 0x000e620000000800 */
[----:B------:R-:W-:Y:S01]  /*3360*/  LEA.HI.X R3, R3, UR5, R0, 0x2, P0 ;  /* 0x0000000503037c11 */ /* 0x000fe200080f1400 */
[----:B0-----:R-:W-:Y:S02]  /*3370*/  IMAD R19, R20, 0x4, R9 ;  /* 0x0000000414137824 */ /* 0x001fe400078e0209 */
[----:B------:R-:W0:Y:S04]  /*3380*/  LDS R7, [R7+0x80] ;  /* 0x0000800007077984 */ /* 0x000e280000000800 */
        /* <DEDUP_REMOVED lines=15> */
.L_x_0:
[----:B------:R-:W0:Y:S01]  /*3480*/  LDCU.64 UR6, c[0x0][0x3c0] ;  /* 0x00007800ff0677ac */ /* 0x000e220008000a00 */
[----:B------:R-:W1:Y:S01]  /*3490*/  LDC.64 R10, c[0x0][0x3a0] ;  /* 0x0000e800ff0a7b82 */ /* 0x000e620000000a00 */
[----:B----4-:R-:W-:Y:S02]  /*34a0*/  IADD3 R0, P2, PT, RZ, -R4, RZ ;  /* 0x80000004ff007210 */ /* 0x010fe40007f5e0ff */
[----:B------:R-:W-:Y:S01]  /*34b0*/  SHF.L.U64.HI R12, R4, 0xa, R5 ;  /* 0x0000000a040c7819 */ /* 0x000fe20000010205 */
[----:B------:R-:W3:Y:S01]  /*34c0*/  LDCU.U8 UR4, c[0x0][0x380] ;  /* 0x00007000ff0477ac */ /* 0x000ee20008000000 */
[----:B0-----:R-:W-:-:S04]  /*34d0*/  ULEA UR6, UP0, UR5, UR6, 0x3 ;  /* 0x0000000605067291 */ /* 0x001fc8000f8018ff */
[----:B------:R-:W-:Y:S02]  /*34e0*/  ULEA.HI.X UR7, UR5, UR7, URZ, 0x3, UP0 ;  /* 0x0000000705077291 */ /* 0x000fe400080f1cff */
[----:B------:R-:W-:-:S04]  /*34f0*/  IMAD.U32 R6, RZ, RZ, UR6 ;  /* 0x00000006ff067e24 */ /* 0x000fc8000f8e00ff */
[----:B------:R-:W-:-:S05]  /*3500*/  IMAD.U32 R7, RZ, RZ, UR7 ;  /* 0x00000007ff077e24 */ /* 0x000fca000f8e00ff */
[----:B------:R-:W4:Y:S04]  /*3510*/  LDG.E.64 R2, desc[UR8][R6.64+0x8] ;  /* 0x0000080806027981 */ /* 0x000f28000c1e1b00 */
[----:B------:R0:W5:Y:S01]  /*3520*/  LDG.E.64 R8, desc[UR8][R6.64] ;  /* 0x0000000806087981 */ /* 0x000162000c1e1b00 */
[C---:B------:R-:W-:Y:S01]  /*3530*/  LOP3.LUT R14, R0.reuse, UR5, RZ, 0xc0, !PT ;  /* 0x00000005000e7c12 */ /* 0x040fe2000f8ec0ff */
[----:B------:R-:W-:Y:S01]  /*3540*/  IMAD.X R5, RZ, RZ, ~R5, P2 ;  /* 0x000000ffff057224 */ /* 0x000fe200010e0e05 */
[----:B------:R-:W-:Y:S01]  /*3550*/  LOP3.LUT R0, R0, UR5, RZ, 0xfc, !PT ;  /* 0x0000000500007c12 */ /* 0x000fe2000f8efcff */
[----:B---3--:R-:W-:Y:S01]  /*3560*/  UPRMT UR4, UR4, 0x8880, URZ ;  /* 0x0000888004047896 */ /* 0x008fe200080000ff */
[C---:B------:R-:W-:Y:S01]  /*3570*/  SHF.L.U64.HI R17, R14.reuse, 0xb, RZ ;  /* 0x0000000b0e117819 */ /* 0x040fe200000102ff */
[C---:B------:R-:W-:Y:S01]  /*3580*/  IMAD.SHL.U32 R19, R14.reuse, 0x800, RZ ;  /* 0x000008000e137824 */ /* 0x040fe200078e00ff */
[----:B------:R-:W-:Y:S01]  /*3590*/  IADD3 R14, P3, PT, -R14, UR5, RZ ;  /* 0x000000050e0e7c10 */ /* 0x000fe2000ff7e1ff */
[----:B------:R-:W-:Y:S01]  /*35a0*/  UISETP.NE.AND UP0, UPT, UR4, URZ, UPT ;  /* 0x000000ff0400728c */ /* 0x000fe2000bf05270 */
[----:B------:R-:W-:Y:S01]  /*35b0*/  ISETP.NE.U32.AND P0, PT, R0, -0x1, PT ;  /* 0xffffffff0000780c */ /* 0x000fe20003f05070 */
[----:B0-----:R-:W-:Y:S01]  /*35c0*/  IMAD.MOV.U32 R7, RZ, RZ, 0x7ff ;  /* 0x000007ffff077424 */ /* 0x001fe200078e00ff */
[----:B------:R-:W-:Y:S01]  /*35d0*/  BSSY.RECONVERGENT B0, `(.L_x_27) ;  /* 0x0000104000007945 */ /* 0x000fe20003800200 */
[----:B------:R-:W-:Y:S01]  /*35e0*/  IMAD.SHL.U32 R0, R14, 0x800, RZ ;  /* 0x000008000e007824 */ /* 0x000fe200078e00ff */
[----:B------:R-:W-:Y:S01]  /*35f0*/  ISETP.NE.AND.EX P0, PT, R5, -0x1, PT, P0 ;  /* 0xffffffff0500780c */ /* 0x000fe20003f05300 */
[----:B------:R-:W-:Y:S01]  /*3600*/  ACQBULK ;  /* 0x000000000000782e */ /* 0x000fe20000000000 */
[----:B----4-:R-:W-:-:S05]  /*3610*/  IADD3 R13, P1, PT, R2, -R19, RZ ;  /* 0x80000013020d7210 */ /* 0x010fca0007f3e0ff */
[--C-:B------:R-:W-:Y:S01]  /*3620*/  IMAD.X R2, R3, 0x1, ~R17.reuse, P1 ;  /* 0x0000000103027824 */ /* 0x100fe200008e0e11 */
[----:B-1----:R-:W-:Y:S01]  /*3630*/  IADD3 R21, P1, PT, -R19, R10, RZ ;  /* 0x0000000a13157210 */ /* 0x002fe20007f3e1ff */
[----:B------:R-:W-:Y:S02]  /*3640*/  IMAD.SHL.U32 R10, R4, 0x400, RZ ;  /* 0x00000400040a7824 */ /* 0x000fe400078e00ff */
[----:B------:R-:W-:Y:S01]  /*3650*/  IMAD.X R3, RZ, RZ, -0x1, P3 ;  /* 0xffffffffff037424 */ /* 0x000fe200018e06ff */
[----:B-----5:R-:W-:Y:S01]  /*3660*/  IADD3 R6, P3, PT, R8, -R19, RZ ;  /* 0x8000001308067210 */ /* 0x020fe20007f7e0ff */
[----:B------:R-:W-:Y:S01]  /*3670*/  IMAD.X R11, R11, 0x1, ~R17, P1 ;  /* 0x000000010b0b7824 */ /* 0x000fe200008e0e11 */
[----:B------:R-:W-:Y:S02]  /*3680*/  ISETP.NE.U32.AND P1, PT, R14, -0x1, PT ;  /* 0xffffffff0e00780c */ /* 0x000fe40003f25070 */
[----:B------:R-:W-:Y:S02]  /*3690*/  LOP3.LUT R10, R10, 0xfffff800, RZ, 0xc0, !PT ;  /* 0xfffff8000a0a7812 */ /* 0x000fe400078ec0ff */
[----:B------:R-:W-:-:S02]  /*36a0*/  ISETP.NE.AND.EX P2, PT, R3, -0x1, PT, P1 ;  /* 0xffffffff0300780c */ /* 0x000fc40003f45310 */
[----:B------:R-:W-:Y:S02]  /*36b0*/  ISETP.GT.U32.AND P1, PT, R21, R10, PT ;  /* 0x0000000a1500720c */ /* 0x000fe40003f24070 */
[----:B------:R-:W-:Y:S02]  /*36c0*/  SHF.L.U64.HI R4, R14, 0xb, R3 ;  /* 0x0000000b0e047819 */ /* 0x000fe40000010203 */
[----:B------:R-:W-:Y:S01]  /*36d0*/  SEL R3, R7, 0x800, !P2 ;  /* 0x0000080007037807 */ /* 0x000fe20005000000 */
[----:B------:R-:W-:Y:S01]  /*36e0*/  IMAD.X R7, R9, 0x1, ~R17, P3 ;  /* 0x0000000109077824 */ /* 0x000fe200018e0e11 */
[----:B------:R-:W-:Y:S02]  /*36f0*/  ISETP.GT.U32.AND.EX P1, PT, R11, R12, PT, P1 ;  /* 0x0000000c0b00720c */ /* 0x000fe40003f24110 */
[----:B------:R-:W-:Y:S02]  /*3700*/  IADD3 R15, P2, PT, -R6, R0, RZ ;  /* 0x00000000060f7210 */ /* 0x000fe40007f5e1ff */
[----:B------:R-:W-:-:S02]  /*3710*/  IADD3 R0, P3, P4, -R13, R3, R0 ;  /* 0x000000030d007210 */ /* 0x000fc40007c7e100 */
[----:B------:R-:W-:Y:S01]  /*3720*/  SEL R3, R21, R10, P1 ;  /* 0x0000000a15037207 */ /* 0x000fe20000800000 */
[----:B------:R-:W-:Y:S01]  /*3730*/  IMAD.X R7, R4, 0x1, ~R7, P2 ;  /* 0x0000000104077824 */ /* 0x000fe200010e0e07 */
[----:B------:R-:W-:Y:S02]  /*3740*/  IADD3.X R2, PT, PT, ~R2, RZ, R4, P3, P4 ;  /* 0x000000ff02027210 */ /* 0x000fe40001fe8504 */
[----:B------:R-:W-:Y:S02]  /*3750*/  SEL R4, R11, R12, P1 ;  /* 0x0000000c0b047207 */ /* 0x000fe40000800000 */
[----:B------:R-:W-:Y:S02]  /*3760*/  IADD3 R3, P1, PT, R3, -R10, RZ ;  /* 0x8000000a03037210 */ /* 0x000fe40007f3e0ff */
[C---:B------:R-:W-:Y:S02]  /*3770*/  SEL R0, R10.reuse, R0, !P0 ;  /* 0x000000000a007207 */ /* 0x040fe40004000000 */
[----:B------:R-:W-:Y:S01]  /*3780*/  ISETP.LT.U32.AND P2, PT, R10, R21, PT ;  /* 0x000000150a00720c */ /* 0x000fe20003f41070 */
[----:B------:R-:W-:Y:S01]  /*3790*/  IMAD.X R4, R4, 0x1, ~R12, P1 ;  /* 0x0000000104047824 */ /* 0x000fe200008e0e0c */
[----:B------:R-:W-:-:S02]  /*37a0*/  ISETP.LT.U32.AND P1, PT, R15, R3, PT ;  /* 0x000000030f00720c */ /* 0x000fc40003f21070 */
[----:B------:R-:W-:Y:S02]  /*37b0*/  SEL R2, R12, R2, !P0 ;  /* 0x000000020c027207 */ /* 0x000fe40004000000 */
[----:B------:R-:W-:Y:S02]  /*37c0*/  ISETP.LT.U32.AND P3, PT, R0, R3, PT ;  /* 0x000000030000720c */ /* 0x000fe40003f61070 */
[----:B------:R-:W-:Y:S02]  /*37d0*/  ISETP.LT.U32.AND.EX P2, PT, R12, R11, PT, P2 ;  /* 0x0000000b0c00720c */ /* 0x000fe40003f41120 */
[-C--:B------:R-:W-:Y:S02]  /*37e0*/  ISETP.LT.U32.AND.EX P1, PT, R7, R4.reuse, PT, P1 ;  /* 0x000000040700720c */ /* 0x080fe40003f21110 */
[----:B------:R-:W-:Y:S02]  /*37f0*/  ISETP.LT.U32.AND.EX P3, PT, R2, R4, PT, P3 ;  /* 0x000000040200720c */ /* 0x000fe40003f61130 */
[----:B------:R-:W-:-:S02]  /*3800*/  @!P0 SEL R13, R10, R21, P2 ;  /* 0x000000150a0d8207 */ /* 0x000fc40001000000 */
[-C--:B------:R-:W-:Y:S02]  /*3810*/  SEL R15, R15, R3.reuse, P1 ;  /* 0x000000030f0f7207 */ /* 0x080fe40000800000 */
[----:B------:R-:W-:Y:S01]  /*3820*/  SEL R0, R0, R3, P3 ;  /* 0x0000000300007207 */ /* 0x000fe20001800000 */
[----:B------:R-:W-:Y:S01]  /*3830*/  IMAD.IADD R13, R13, 0x1, -R6 ;  /* 0x000000010d0d7824 */ /* 0x000fe200078e0a06 */
[----:B------:R-:W-:-:S03]  /*3840*/  SEL R7, R7, R4, P1 ;  /* 0x0000000407077207 */ /* 0x000fc60000800000 */
[----:B------:R-:W-:Y:S01]  /*3850*/  IMAD.IADD R0, R0, 0x1, -R15 ;  /* 0x0000000100007824 */ /* 0x000fe200078e0a0f */
[----:B------:R-:W-:Y:S06]  /*3860*/  BRA.U !UP0, `(.L_x_28) ;  /* 0x0000000508d47547 */ /* 0x000fec000b800000 */
[----:B------:R-:W0:Y:S01]  /*3870*/  LDCU.64 UR6, c[0x0][0x388] ;  /* 0x00007100ff0677ac */ /* 0x000e220008000a00 */
[----:B------:R-:W-:Y:S01]  /*3880*/  IADD3 R15, P0, P1, R15, R19, R10 ;  /* 0x000000130f0f7210 */ /* 0x000fe2000791e00a */
[C---:B--2---:R-:W-:Y:S01]  /*3890*/  IMAD.IADD R11, R22.reuse, 0x1, -R13 ;  /* 0x00000001160b7824 */ /* 0x044fe200078e0a0d */
[C---:B------:R-:W-:Y:S01]  /*38a0*/  LOP3.LUT R6, R22.reuse, 0x400, RZ, 0xfc, !PT ;  /* 0x0000040016067812 */ /* 0x040fe200078efcff */
[----:B------:R-:W-:Y:S01]  /*38b0*/  IMAD.IADD R23, R13, 0x1, R0 ;  /* 0x000000010d177824 */ /* 0x000fe200078e0200 */
[----:B------:R-:W-:Y:S01]  /*38c0*/  IADD3.X R7, PT, PT, R7, R17, R12, P0, P1 ;  /* 0x0000001107077210 */ /* 0x000fe200007e240c */
[----:B------:R-:W-:Y:S01]  /*38d0*/  VIADD R42, R22, 0x100 ;  /* 0x00000100162a7836 */ /* 0x000fe20000000000 */
[----:B------:R-:W-:Y:S01]  /*38e0*/  IADD3 R39, P0, PT, R8, R22, RZ ;  /* 0x0000001608277210 */ /* 0x000fe20007f1e0ff */
[C---:B------:R-:W-:Y:S01]  /*38f0*/  VIADD R40, R22.reuse, 0x200 ;  /* 0x0000020016287836 */ /* 0x040fe20000000000 */
[----:B------:R-:W-:Y:S01]  /*3900*/  SHF.R.S32.HI R2, RZ, 0x1f, R11 ;  /* 0x0000001fff027819 */ /* 0x000fe2000001140b */
[C---:B------:R-:W-:Y:S01]  /*3910*/  VIADD R38, R22.reuse, 0x300 ;  /* 0x0000030016267836 */ /* 0x040fe20000000000 */
[----:B------:R-:W-:Y:S01]  /*3920*/  IADD3 R44, P1, PT, R11, R15, RZ ;  /* 0x0000000f0b2c7210 */ /* 0x000fe20007f3e0ff */
[----:B------:R-:W-:Y:S01]  /*3930*/  IMAD.X R48, RZ, RZ, R9, P0 ;  /* 0x000000ffff307224 */ /* 0x000fe200000e0609 */
[-C--:B------:R-:W-:Y:S01]  /*3940*/  ISETP.GE.AND P6, PT, R22, R23.reuse, PT ;  /* 0x000000171600720c */ /* 0x080fe20003fc6270 */
[C---:B------:R-:W-:Y:S01]  /*3950*/  IMAD.SHL.U32 R28, R39.reuse, 0x4, RZ ;  /* 0x00000004271c7824 */ /* 0x040fe200078e00ff */
[----:B------:R-:W-:Y:S01]  /*3960*/  ISETP.GE.AND P5, PT, R42, R23, PT ;  /* 0x000000172a00720c */ /* 0x000fe20003fa6270 */
[----:B------:R-:W-:Y:S01]  /*3970*/  IMAD.X R3, R2, 0x1, R7, P1 ;  /* 0x0000000102037824 */ /* 0x000fe200008e0607 */
[----:B------:R-:W-:Y:S01]  /*3980*/  SHF.L.U64.HI R26, R39, 0x2, R48 ;  /* 0x00000002271a7819 */ /* 0x000fe20000010230 */
[----:B------:R-:W-:Y:S01]  /*3990*/  IMAD.SHL.U32 R36, R44, 0x4, RZ ;  /* 0x000000042c247824 */ /* 0x000fe200078e00ff */
[----:B0-----:R-:W-:Y:S01]  /*39a0*/  IADD3 R32, P0, PT, R28, UR6, RZ ;  /* 0x000000061c207c10 */ /* 0x001fe2000ff1e0ff */
[----:B------:R-:W-:Y:S01]  /*39b0*/  VIADD R14, R22, 0x500 ;  /* 0x00000500160e7836 */ /* 0x000fe20000000000 */
[----:B------:R-:W-:Y:S01]  /*39c0*/  SHF.L.U64.HI R10, R44, 0x2, R3 ;  /* 0x000000022c0a7819 */ /* 0x000fe20000010203 */
[----:B------:R-:W-:Y:S01]  /*39d0*/  BSSY.RECONVERGENT B1, `(.L_x_29) ;  /* 0x000001c000017945 */ /* 0x000fe20003800200 */
[----:B------:R-:W-:Y:S01]  /*39e0*/  IADD3 R34, P1, PT, R36, UR6, RZ ;  /* 0x0000000624227c10 */ /* 0x000fe2000ff3e0ff */
[----:B------:R-:W-:Y:S01]  /*39f0*/  VIADD R12, R22, 0x600 ;  /* 0x00000600160c7836 */ /* 0x000fe20000000000 */
[----:B------:R-:W-:-:S02]  /*3a00*/  IADD3.X R33, PT, PT, R26, UR7, RZ, P0, !PT ;  /* 0x000000071a217c10 */ /* 0x000fc400087fe4ff */
[----:B------:R-:W-:Y:S02]  /*3a10*/  CS2R R4, SRZ ;  /* 0x0000000000047805 */ /* 0x000fe4000001ff00 */
[----:B------:R-:W-:Y:S01]  /*3a20*/  IADD3.X R35, PT, PT, R10, UR7, RZ, P1, !PT ;  /* 0x000000070a237c10 */ /* 0x000fe20008ffe4ff */
[----:B------:R-:W0:Y:S01]  /*3a30*/  LDCU.64 UR6, c[0x0][0x390] ;  /* 0x00007200ff0677ac */ /* 0x000e220008000a00 */
[----:B------:R-:W-:Y:S02]  /*3a40*/  CS2R R16, SRZ ;  /* 0x0000000000107805 */ /* 0x000fe4000001ff00 */
[----:B------:R-:W-:Y:S02]  /*3a50*/  CS2R R18, SRZ ;  /* 0x0000000000127805 */ /* 0x000fe4000001ff00 */
[----:B------:R-:W-:Y:S02]  /*3a60*/  CS2R R20, SRZ ;  /* 0x0000000000147805 */ /* 0x000fe4000001ff00 */
[----:B------:R-:W-:-:S02]  /*3a70*/  CS2R R24, SRZ ;  /* 0x0000000000187805 */ /* 0x000fc4000001ff00 */
[-C--:B------:R-:W-:Y:S02]  /*3a80*/  ISETP.GE.AND P0, PT, R40, R23.reuse, PT ;  /* 0x000000172800720c */ /* 0x080fe40003f06270 */
[----:B------:R-:W-:Y:S02]  /*3a90*/  P2R R41, PR, RZ, 0x40 ;  /* 0x00000040ff297803 */ /* 0x000fe40000000000 */
[-C--:B------:R-:W-:Y:S02]  /*3aa0*/  ISETP.GE.AND P1, PT, R38, R23.reuse, PT ;  /* 0x000000172600720c */ /* 0x080fe40003f26270 */
[----:B------:R-:W-:Y:S02]  /*3ab0*/  P2R R43, PR, RZ, 0x20 ;  /* 0x00000020ff2b7803 */ /* 0x000fe40000000000 */
[----:B------:R-:W-:Y:S02]  /*3ac0*/  ISETP.GE.AND P3, PT, R14, R23, PT ;  /* 0x000000170e00720c */ /* 0x000fe40003f66270 */
[----:B0-----:R-:W-:-:S02]  /*3ad0*/  IADD3 R28, P2, PT, R28, UR6, RZ ;  /* 0x000000061c1c7c10 */ /* 0x001fc4000ff5e0ff */
[----:B------:R-:W-:Y:S02]  /*3ae0*/  IADD3 R36, P4, PT, R36, UR6, RZ ;  /* 0x0000000624247c10 */ /* 0x000fe4000ff9e0ff */
[----:B------:R-:W-:Y:S02]  /*3af0*/  IADD3.X R29, PT, PT, R26, UR7, RZ, P2, !PT ;  /* 0x000000071a1d7c10 */ /* 0x000fe400097fe4ff */
[----:B------:R-:W-:Y:S02]  /*3b00*/  CS2R R26, SRZ ;  /* 0x00000000001a7805 */ /* 0x000fe4000001ff00 */
[----:B------:R-:W-:Y:S02]  /*3b10*/  ISETP.GE.AND P2, PT, R6, R23, PT ;  /* 0x000000170600720c */ /* 0x000fe40003f46270 */
[----:B------:R-:W-:Y:S01]  /*3b20*/  IADD3.X R37, PT, PT, R10, UR7, RZ, P4, !PT ;  /* 0x000000070a257c10 */ /* 0x000fe2000a7fe4ff */
[----:B------:R-:W-:Y:S10]  /*3b30*/  @P6 BRA `(.L_x_30) ;  /* 0x0000000000146947 */ /* 0x000ff40003800000 */
[----:B------:R-:W-:-:S13]  /*3b40*/  ISETP.GE.AND P4, PT, R22, R13, PT ;  /* 0x0000000d1600720c */ /* 0x000fda0003f86270 */
[----:B------:R0:W5:Y:S04]  /*3b50*/  @!P4 LDG.E R4, desc[UR8][R32.64] ;  /* 0x000000082004c981 */ /* 0x000168000c1e1900 */
[----:B------:R0:W5:Y:S04]  /*3b60*/  @!P4 LDG.E R5, desc[UR8][R28.64] ;  /* 0x000000081c05c981 */ /* 0x000168000c1e1900 */
[----:B------:R0:W5:Y:S04]  /*3b70*/  @P4 LDG.E R4, desc[UR8][R34.64] ;  /* 0x0000000822044981 */ /* 0x000168000c1e1900 */
[----:B------:R0:W5:Y:S02]  /*3b80*/  @P4 LDG.E R5, desc[UR8][R36.64] ;  /* 0x0000000824054981 */ /* 0x000164000c1e1900 */
.L_x_30:
[----:B------:R-:W-:Y:S05]  /*3b90*/  BSYNC.RECONVERGENT B1 ;  /* 0x0000000000017941 */ /* 0x000fea0003800200 */
.L_x_29:
[----:B------:R-:W-:Y:S04]  /*3ba0*/  BSSY.RECONVERGENT B1, `(.L_x_31) ;  /* 0x0000007000017945 */ /* 0x000fe80003800200 */
[----:B------:R-:W-:Y:S05]  /*3bb0*/  @P5 BRA `(.L_x_32) ;  /* 0x0000000000145947 */ /* 0x000fea0003800000 */
[----:B------:R-:W-:-:S13]  /*3bc0*/  ISETP.GE.AND P4, PT, R42, R13, PT ;  /* 0x0000000d2a00720c */ /* 0x000fda0003f86270 */
[----:B------:R1:W5:Y:S04]  /*3bd0*/  @P4 LDG.E R16, desc[UR8][R34.64+0x400] ;  /* 0x0004000822104981 */ /* 0x000368000c1e1900 */
[----:B------:R1:W5:Y:S04]  /*3be0*/  @P4 LDG.E R17, desc[UR8][R36.64+0x400] ;  /* 0x0004000824114981 */ /* 0x000368000c1e1900 */
[----:B------:R1:W5:Y:S04]  /*3bf0*/  @!P4 LDG.E R16, desc[UR8][R32.64+0x400] ;  /* 0x000400082010c981 */ /* 0x000368000c1e1900 */
[----:B------:R1:W5:Y:S02]  /*3c00*/  @!P4 LDG.E R17, desc[UR8][R28.64+0x400] ;  /* 0x000400081c11c981 */ /* 0x000364000c1e1900 */
.L_x_32:
[----:B------:R-:W-:Y:S05]  /*3c10*/  BSYNC.RECONVERGENT B1 ;  /* 0x0000000000017941 */ /* 0x000fea0003800200 */
.L_x_31:
[----:B------:R-:W-:Y:S04]  /*3c20*/  BSSY.RECONVERGENT B1, `(.L_x_33) ;  /* 0x0000007000017945 */ /* 0x000fe80003800200 */
[----:B------:R-:W-:Y:S05]  /*3c30*/  @P0 BRA `(.L_x_34) ;  /* 0x0000000000140947 */ /* 0x000fea0003800000 */
[----:B------:R-:W-:-:S13]  /*3c40*/  ISETP.GE.AND P4, PT, R40, R13, PT ;  /* 0x0000000d2800720c */ /* 0x000fda0003f86270 */
[----:B------:R2:W5:Y:S04]  /*3c50*/  @P4 LDG.E R18, desc[UR8][R34.64+0x800] ;  /* 0x0008000822124981 */ /* 0x000568000c1e1900 */
[----:B------:R2:W5:Y:S04]  /*3c60*/  @P4 LDG.E R19, desc[UR8][R36.64+0x800] ;  /* 0x0008000824134981 */ /* 0x000568000c1e1900 */
[----:B------:R2:W5:Y:S04]  /*3c70*/  @!P4 LDG.E R18, desc[UR8][R32.64+0x800] ;  /* 0x000800082012c981 */ /* 0x000568000c1e1900 */
[----:B------:R2:W5:Y:S02]  /*3c80*/  @!P4 LDG.E R19, desc[UR8][R28.64+0x800] ;  /* 0x000800081c13c981 */ /* 0x000564000c1e1900 */
.L_x_34:
[----:B------:R-:W-:Y:S05]  /*3c90*/  BSYNC.RECONVERGENT B1 ;  /* 0x0000000000017941 */ /* 0x000fea0003800200 */
.L_x_33:
[----:B------:R-:W-:Y:S04]  /*3ca0*/  BSSY.RECONVERGENT B1, `(.L_x_35) ;  /* 0x0000007000017945 */ /* 0x000fe80003800200 */
[----:B------:R-:W-:Y:S05]  /*3cb0*/  @P1 BRA `(.L_x_36) ;  /* 0x0000000000141947 */ /* 0x000fea0003800000 */
[----:B------:R-:W-:-:S13]  /*3cc0*/  ISETP.GE.AND P4, PT, R38, R13, PT ;  /* 0x0000000d2600720c */ /* 0x000fda0003f86270 */
[----:B------:R3:W5:Y:S04]  /*3cd0*/  @P4 LDG.E R20, desc[UR8][R34.64+0xc00] ;  /* 0x000c000822144981 */ /* 0x000768000c1e1900 */
[----:B------:R3:W5:Y:S04]  /*3ce0*/  @P4 LDG.E R21, desc[UR8][R36.64+0xc00] ;  /* 0x000c000824154981 */ /* 0x000768000c1e1900 */
[----:B------:R3:W5:Y:S04]  /*3cf0*/  @!P4 LDG.E R20, desc[UR8][R32.64+0xc00] ;  /* 0x000c00082014c981 */ /* 0x000768000c1e1900 */
[----:B------:R3:W5:Y:S02]  /*3d00*/  @!P4 LDG.E R21, desc[UR8][R28.64+0xc00] ;  /* 0x000c00081c15c981 */ /* 0x000764000c1e1900 */
.L_x_36:
[----:B------:R-:W-:Y:S05]  /*3d10*/  BSYNC.RECONVERGENT B1 ;  /* 0x0000000000017941 */ /* 0x000fea0003800200 */
.L_x_35:
[----:B------:R-:W-:Y:S04]  /*3d20*/  BSSY.RECONVERGENT B1, `(.L_x_37) ;  /* 0x0000007000017945 */ /* 0x000fe80003800200 */
[----:B------:R-:W-:Y:S05]  /*3d30*/  @P2 BRA `(.L_x_38) ;  /* 0x0000000000142947 */ /* 0x000fea0003800000 */
[----:B------:R-:W-:-:S13]  /*3d40*/  ISETP.GE.AND P4, PT, R6, R13, PT ;  /* 0x0000000d0600720c */ /* 0x000fda0003f86270 */
[----:B------:R4:W5:Y:S04]  /*3d50*/  @P4 LDG.E R24, desc[UR8][R34.64+0x1000] ;  /* 0x0010000822184981 */ /* 0x000968000c1e1900 */
[----:B------:R4:W5:Y:S04]  /*3d60*/  @P4 LDG.E R25, desc[UR8][R36.64+0x1000] ;  /* 0x0010000824194981 */ /* 0x000968000c1e1900 */
[----:B------:R4:W5:Y:S04]  /*3d70*/  @!P4 LDG.E R24, desc[UR8][R32.64+0x1000] ;  /* 0x001000082018c981 */ /* 0x000968000c1e1900 */
[----:B------:R4:W5:Y:S02]  /*3d80*/  @!P4 LDG.E R25, desc[UR8][R28.64+0x1000] ;  /* 0x001000081c19c981 */ /* 0x000964000c1e1900 */
.L_x_38:
[----:B------:R-:W-:Y:S05]  /*3d90*/  BSYNC.RECONVERGENT B1 ;  /* 0x0000000000017941 */ /* 0x000fea0003800200 */
.L_x_37:
[----:B------:R-:W-:Y:S04]  /*3da0*/  BSSY.RECONVERGENT B1, `(.L_x_39) ;  /* 0x0000007000017945 */ /* 0x000fe80003800200 */
[----:B------:R-:W-:Y:S05]  /*3db0*/  @P3 BRA `(.L_x_40) ;  /* 0x0000000000143947 */ /* 0x000fea0003800000 */
[----:B------:R-:W-:-:S13]  /*3dc0*/  ISETP.GE.AND P4, PT, R14, R13, PT ;  /* 0x0000000d0e00720c */ /* 0x000fda0003f86270 */
[----:B------:R0:W5:Y:S04]  /*3dd0*/  @P4 LDG.E R26, desc[UR8][R34.64+0x1400] ;  /* 0x00140008221a4981 */ /* 0x000168000c1e1900 */
[----:B------:R0:W5:Y:S04]  /*3de0*/  @P4 LDG.E R27, desc[UR8][R36.64+0x1400] ;  /* 0x00140008241b4981 */ /* 0x000168000c1e1900 */
[----:B------:R0:W5:Y:S04]  /*3df0*/  @!P4 LDG.E R26, desc[UR8][R32.64+0x1400] ;  /* 0x00140008201ac981 */ /* 0x000168000c1e1900 */
[----:B------:R0:W5:Y:S02]  /*3e00*/  @!P4 LDG.E R27, desc[UR8][R28.64+0x1400] ;  /* 0x001400081c1bc981 */ /* 0x000164000c1e1900 */
.L_x_40:
[----:B------:R-:W-:Y:S05]  /*3e10*/  BSYNC.RECONVERGENT B1 ;  /* 0x0000000000017941 */ /* 0x000fea0003800200 */
.L_x_39:
[----:B------:R-:W-:Y:S01]  /*3e20*/  ISETP.GE.AND P4, PT, R12, R23, PT ;  /* 0x000000170c00720c */ /* 0x000fe20003f86270 */
[----:B------:R-:W-:Y:S01]  /*3e30*/  BSSY.RECONVERGENT B1, `(.L_x_41) ;  /* 0x000000c000017945 */ /* 0x000fe20003800200 */
[----:B------:R-:W-:Y:S01]  /*3e40*/  VIADD R10, R22, 0x700 ;  /* 0x00000700160a7836 */ /* 0x000fe20000000000 */
[----:B------:R-:W-:Y:S02]  /*3e50*/  CS2R R30, SRZ ;  /* 0x00000000001e7805 */ /* 0x000fe4000001ff00 */
[----:B01234-:R-:W-:-:S08]  /*3e60*/  CS2R R28, SRZ ;  /* 0x00000000001c7805 */ /* 0x01ffd0000001ff00 */
[----:B------:R-:W-:Y:S05]  /*3e70*/  @P4 BRA `(.L_x_42) ;  /* 0x00000000001c4947 */ /* 0x000fea0003800000 */
[----:B------:R-:W-:-:S13]  /*3e80*/  ISETP.GE.AND P5, PT, R12, R13, PT ;  /* 0x0000000d0c00720c */ /* 0x000fda0003fa6270 */
[----:B------:R0:W5:Y:S01]  /*3e90*/  @P5 LDG.E R30, desc[UR8][R34.64+0x1800] ;  /* 0x00180008221e5981 */ /* 0x000162000c1e1900 */
[----:B------:R-:W-:-:S03]  /*3ea0*/  @!P5 LEA R46, P6, R39, UR6, 0x2 ;  /* 0x00000006272edc11 */ /* 0x000fc6000f8c10ff */
[----:B------:R0:W5:Y:S01]  /*3eb0*/  @P5 LDG.E R31, desc[UR8][R36.64+0x1800] ;  /* 0x00180008241f5981 */ /* 0x000162000c1e1900 */
[----:B------:R-:W-:-:S03]  /*3ec0*/  @!P5 LEA.HI.X R47, R39, UR7, R48, 0x2, P6 ;  /* 0x00000007272fdc11 */ /* 0x000fc6000b0f1430 */
[----:B------:R0:W5:Y:S04]  /*3ed0*/  @!P5 LDG.E R30, desc[UR8][R32.64+0x1800] ;  /* 0x00180008201ed981 */ /* 0x000168000c1e1900 */
[----:B------:R0:W5:Y:S02]  /*3ee0*/  @!P5 LDG.E R31, desc[UR8][R46.64+0x1800] ;  /* 0x001800082e1fd981 */ /* 0x000164000c1e1900 */
.L_x_42:
[----:B------:R-:W-:Y:S05]  /*3ef0*/  BSYNC.RECONVERGENT B1 ;  /* 0x0000000000017941 */ /* 0x000fea0003800200 */
.L_x_41:
[----:B------:R-:W-:-:S13]  /*3f00*/  ISETP.GE.AND P5, PT, R10, R23, PT ;  /* 0x000000170a00720c */ /* 0x000fda0003fa6270 */
[----:B------:R-:W-:Y:S05]  /*3f10*/  @P5 BRA `(.L_x_43) ;  /* 0x0000000400bc5947 */ /* 0x000fea0003800000 */
[----:B------:R-:W-:Y:S02]  /*3f20*/  ISETP.GE.AND P6, PT, R10, R13, PT ;  /* 0x0000000d0a00720c */ /* 0x000fe40003fc6270 */
[----:B------:R-:W-:-:S11]  /*3f30*/  P2R R28, PR, RZ, 0x1 ;  /* 0x00000001ff1c7803 */ /* 0x000fd60000000000 */
[C---:B0-----:R-:W-:Y:S01]  /*3f40*/  @!P6 LEA R46, P0, R39.reuse, UR6, 0x2 ;  /* 0x00000006272eec11 */ /* 0x041fe2000f8010ff */
[----:B------:R0:W5:Y:S03]  /*3f50*/  @P6 LDG.E R29, desc[UR8][R36.64+0x1c00] ;  /* 0x001c0008241d6981 */ /* 0x000166000c1e1900 */
[----:B------:R-:W-:Y:S02]  /*3f60*/  @!P6 LEA.HI.X R47, R39, UR7, R48, 0x2, P0 ;  /* 0x00000007272fec11 */ /* 0x000fe400080f1430 */
[----:B------:R-:W-:Y:S02]  /*3f70*/  ISETP.NE.AND P0, PT, R28, RZ, PT ;  /* 0x000000ff1c00720c */ /* 0x000fe40003f05270 */
[----:B------:R0:W5:Y:S04]  /*3f80*/  @P6 LDG.E R28, desc[UR8][R34.64+0x1c00] ;  /* 0x001c0008221c6981 */ /* 0x000168000c1e1900 */
[----:B------:R0:W5:Y:S04]  /*3f90*/  @!P6 LDG.E R29, desc[UR8][R46.64+0x1c00] ;  /* 0x001c00082e1de981 */ /* 0x000168000c1e1900 */
[----:B------:R0:W5:Y:S01]  /*3fa0*/  @!P6 LDG.E R28, desc[UR8][R32.64+0x1c00] ;  /* 0x001c0008201ce981 */ /* 0x000162000c1e1900 */
[----:B------:R-:W-:Y:S05]  /*3fb0*/  BRA `(.L_x_43) ;  /* 0x0000000400947947 */ /* 0x000fea0003800000 */
.L_x_28:
[----:B------:R-:W0:Y:S01]  /*3fc0*/  LDCU.64 UR6, c[0x0][0x3a8] ;  /* 0x00007500ff0677ac */ /* 0x000e220008000a00 */
[----:B------:R-:W-:Y:S01]  /*3fd0*/  IMAD.IADD R23, R13, 0x1, R0 ;  /* 0x000000010d177824 */ /* 0x000fe200078e0200 */
[----:B------:R-:W-:Y:S01]  /*3fe0*/  IADD3 R15, P0, P1, R15, R19, R10 ;  /* 0x000000130f0f7210 */ /* 0x000fe2000791e00a */
[C---:B--2---:R-:W-:Y:S01]  /*3ff0*/  IMAD.IADD R11, R22.reuse, 0x1, -R13 ;  /* 0x00000001160b7824 */ /* 0x044fe200078e0a0d */
[C---:B------:R-:W-:Y:S01]  /*4000*/  LOP3.LUT R6, R22.reuse, 0x400, RZ, 0xfc, !PT ;  /* 0x0000040016067812 */ /* 0x040fe200078efcff */
[C---:B------:R-:W-:Y:S01]  /*4010*/  VIADD R42, R22.reuse, 0x100 ;  /* 0x00000100162a7836 */ /* 0x040fe20000000000 */
[C---:B------:R-:W-:Y:S01]  /*4020*/  ISETP.GE.AND P4, PT, R22.reuse, R23, PT ;  /* 0x000000171600720c */ /* 0x040fe20003f86270 */
[C---:B------:R-:W-:Y:S01]  /*4030*/  VIADD R40, R22.reuse, 0x200 ;  /* 0x0000020016287836 */ /* 0x040fe20000000000 */
[----:B------:R-:W-:Y:S01]  /*4040*/  IADD3.X R7, PT, PT, R7, R17, R12, P0, P1 ;  /* 0x0000001107077210 */ /* 0x000fe200007e240c */
[----:B------:R-:W-:Y:S01]  /*4050*/  VIADD R38, R22, 0x300 ;  /* 0x0000030016267836 */ /* 0x000fe20000000000 */
[----:B------:R-:W-:Y:S01]  /*4060*/  IADD3 R39, P0, PT, R8, R22, RZ ;  /* 0x0000001608277210 */ /* 0x000fe20007f1e0ff */
[----:B------:R-:W-:Y:S01]  /*4070*/  VIADD R14, R22, 0x500 ;  /* 0x00000500160e7836 */ /* 0x000fe20000000000 */
[----:B------:R-:W-:Y:S01]  /*4080*/  SHF.R.S32.HI R2, RZ, 0x1f, R11 ;  /* 0x0000001fff027819 */ /* 0x000fe2000001140b */
[----:B------:R-:W-:Y:S01]  /*4090*/  BSSY.RECONVERGENT B1, `(.L_x_44) ;  /* 0x000001c000017945 */ /* 0x000fe20003800200 */
[----:B------:R-:W-:Y:S01]  /*40a0*/  IADD3 R44, P1, PT, R11, R15, RZ ;  /* 0x0000000f0b2c7210 */ /* 0x000fe20007f3e0ff */
[----:B------:R-:W-:Y:S01]  /*40b0*/  IMAD.X R48, RZ, RZ, R9, P0 ;  /* 0x000000ffff307224 */ /* 0x000fe200000e0609 */
[----:B------:R-:W-:Y:S01]  /*40c0*/  ISETP.GE.AND P5, PT, R42, R23, PT ;  /* 0x000000172a00720c */ /* 0x000fe20003fa6270 */
[----:B------:R-:W-:Y:S01]  /*40d0*/  VIADD R12, R22, 0x600 ;  /* 0x00000600160c7836 */ /* 0x000fe20000000000 */
[----:B0-----:R-:W-:Y:S01]  /*40e0*/  LEA R34, P0, R39, UR6, 0x3 ;  /* 0x0000000627227c11 */ /* 0x001fe2000f8018ff */
[----:B------:R-:W-:Y:S01]  /*40f0*/  IMAD.X R3, R2, 0x1, R7, P1 ;  /* 0x0000000102037824 */ /* 0x000fe200008e0607 */
[----:B------:R-:W-:-:S02]  /*4100*/  LEA R32, P1, R44, UR6, 0x3 ;  /* 0x000000062c207c11 */ /* 0x000fc4000f8218ff */
[----:B------:R-:W-:Y:S02]  /*4110*/  CS2R R4, SRZ ;  /* 0x0000000000047805 */ /* 0x000fe4000001ff00 */
[----:B------:R-:W-:Y:S02]  /*4120*/  LEA.HI.X R35, R39, UR7, R48, 0x3, P0 ;  /* 0x0000000727237c11 */ /* 0x000fe400080f1c30 */
[----:B------:R-:W-:Y:S02]  /*4130*/  CS2R R16, SRZ ;  /* 0x0000000000107805 */ /* 0x000fe4000001ff00 */
[----:B------:R-:W-:Y:S02]  /*4140*/  LEA.HI.X R33, R44, UR7, R3, 0x3, P1 ;  /* 0x000000072c217c11 */ /* 0x000fe400088f1c03 */
[----:B------:R-:W-:Y:S02]  /*4150*/  CS2R R18, SRZ ;  /* 0x0000000000127805 */ /* 0x000fe4000001ff00 */
[----:B------:R-:W-:-:S02]  /*4160*/  CS2R R20, SRZ ;  /* 0x0000000000147805 */ /* 0x000fc4000001ff00 */
[-C--:B------:R-:W-:Y:S02]  /*4170*/  ISETP.GE.AND P0, PT, R40, R23.reuse, PT ;  /* 0x000000172800720c */ /* 0x080fe40003f06270 */
[----:B------:R-:W-:Y:S02]  /*4180*/  CS2R R24, SRZ ;  /* 0x0000000000187805 */ /* 0x000fe4000001ff00 */
[-C--:B------:R-:W-:Y:S02]  /*4190*/  ISETP.GE.AND P1, PT, R38, R23.reuse, PT ;  /* 0x000000172600720c */ /* 0x080fe40003f26270 */
[----:B------:R-:W-:Y:S02]  /*41a0*/  CS2R R26, SRZ ;  /* 0x00000000001a7805 */ /* 0x000fe4000001ff00 */
[----:B------:R-:W-:Y:S02]  /*41b0*/  P2R R41, PR, RZ, 0x10 ;  /* 0x00000010ff297803 */ /* 0x000fe40000000000 */
[----:B------:R-:W-:-:S02]  /*41c0*/  ISETP.GE.AND P2, PT, R6, R23, PT ;  /* 0x000000170600720c */ /* 0x000fc40003f46270 */
[----:B------:R-:W-:Y:S02]  /*41d0*/  P2R R43, PR, RZ, 0x20 ;  /* 0x00000020ff2b7803 */ /* 0x000fe40000000000 */
[----:B------:R-:W-:Y:S01]  /*41e0*/  ISETP.GE.AND P3, PT, R14, R23, PT ;  /* 0x000000170e00720c */ /* 0x000fe20003f66270 */
[----:B------:R-:W-:-:S12]  /*41f0*/  @P4 BRA `(.L_x_45) ;  /* 0x0000000000144947 */ /* 0x000fd80003800000 */
[----:B------:R-:W-:-:S13]  /*4200*/  ISETP.GE.AND P4, PT, R22, R13, PT ;  /* 0x0000000d1600720c */ /* 0x000fda0003f86270 */
[----:B------:R0:W5:Y:S04]  /*4210*/  @!P4 LDG.E R4, desc[UR8][R34.64] ;  /* 0x000000082204c981 */ /* 0x000168000c1e1900 */
[----:B------:R0:W5:Y:S04]  /*4220*/  @!P4 LDG.E R5, desc[UR8][R34.64+0x4] ;  /* 0x000004082205c981 */ /* 0x000168000c1e1900 */
[----:B------:R0:W5:Y:S04]  /*4230*/  @P4 LDG.E R4, desc[UR8][R32.64] ;  /* 0x0000000820044981 */ /* 0x000168000c1e1900 */
[----:B------:R0:W5:Y:S02]  /*4240*/  @P4 LDG.E R5, desc[UR8][R32.64+0x4] ;  /* 0x0000040820054981 */ /* 0x000164000c1e1900 */
.L_x_45:
[----:B------:R-:W-:Y:S05]  /*4250*/  BSYNC.RECONVERGENT B1 ;  /* 0x0000000000017941 */ /* 0x000fea0003800200 */
.L_x_44:
[----:B------:R-:W-:Y:S04]  /*4260*/  BSSY.RECONVERGENT B1, `(.L_x_46) ;  /* 0x0000007000017945 */ /* 0x000fe80003800200 */
[----:B------:R-:W-:Y:S05]  /*4270*/  @P5 BRA `(.L_x_47) ;  /* 0x0000000000145947 */ /* 0x000fea0003800000 */
[----:B------:R-:W-:-:S13]  /*4280*/  ISETP.GE.AND P4, PT, R42, R13, PT ;  /* 0x0000000d2a00720c */ /* 0x000fda0003f86270 */
[----:B------:R1:W5:Y:S04]  /*4290*/  @P4 LDG.E R16, desc[UR8][R32.64+0x800] ;  /* 0x0008000820104981 */ /* 0x000368000c1e1900 */
[----:B------:R1:W5:Y:S04]  /*42a0*/  @P4 LDG.E R17, desc[UR8][R32.64+0x804] ;  /* 0x0008040820114981 */ /* 0x000368000c1e1900 */
[----:B------:R1:W5:Y:S04]  /*42b0*/  @!P4 LDG.E R16, desc[UR8][R34.64+0x800] ;  /* 0x000800082210c981 */ /* 0x000368000c1e1900 */
[----:B------:R1:W5:Y:S02]  /*42c0*/  @!P4 LDG.E R17, desc[UR8][R34.64+0x804] ;  /* 0x000804082211c981 */ /* 0x000364000c1e1900 */
.L_x_47:
[----:B------:R-:W-:Y:S05]  /*42d0*/  BSYNC.RECONVERGENT B1 ;  /* 0x0000000000017941 */ /* 0x000fea0003800200 */
.L_x_46:
[----:B------:R-:W-:Y:S04]  /*42e0*/  BSSY.RECONVERGENT B1, `(.L_x_48) ;  /* 0x0000007000017945 */ /* 0x000fe80003800200 */
[----:B------:R-:W-:Y:S05]  /*42f0*/  @P0 BRA `(.L_x_49) ;  /* 0x0000000000140947 */ /* 0x000fea0003800000 */
[----:B------:R-:W-:-:S13]  /*4300*/  ISETP.GE.AND P4, PT, R40, R13, PT ;  /* 0x0000000d2800720c */ /* 0x000fda0003f86270 */
[----:B------:R2:W5:Y:S04]  /*4310*/  @P4 LDG.E R18, desc[UR8][R32.64+0x1000] ;  /* 0x0010000820124981 */ /* 0x000568000c1e1900 */
[----:B------:R2:W5:Y:S04]  /*4320*/  @P4 LDG.E R19, desc[UR8][R32.64+0x1004] ;  /* 0x0010040820134981 */ /* 0x000568000c1e1900 */
[----:B------:R2:W5:Y:S04]  /*4330*/  @!P4 LDG.E R18, desc[UR8][R34.64+0x1000] ;  /* 0x001000082212c981 */ /* 0x000568000c1e1900 */
[----:B------:R2:W5:Y:S02]  /*4340*/  @!P4 LDG.E R19, desc[UR8][R34.64+0x1004] ;  /* 0x001004082213c981 */ /* 0x000564000c1e1900 */
.L_x_49:
[----:B------:R-:W-:Y:S05]  /*4350*/  BSYNC.RECONVERGENT B1 ;  /* 0x0000000000017941 */ /* 0x000fea0003800200 */
.L_x_48:
[----:B------:R-:W-:Y:S04]  /*4360*/  BSSY.RECONVERGENT B1, `(.L_x_50) ;  /* 0x0000007000017945 */ /* 0x000fe80003800200 */
[----:B------:R-:W-:Y:S05]  /*4370*/  @P1 BRA `(.L_x_51) ;  /* 0x0000000000141947 */ /* 0x000fea0003800000 */
[----:B------:R-:W-:-:S13]  /*4380*/  ISETP.GE.AND P4, PT, R38, R13, PT ;  /* 0x0000000d2600720c */ /* 0x000fda0003f86270 */
[----:B------:R3:W5:Y:S04]  /*4390*/  @P4 LDG.E R20, desc[UR8][R32.64+0x1800] ;  /* 0x0018000820144981 */ /* 0x000768000c1e1900 */
[----:B------:R3:W5:Y:S04]  /*43a0*/  @P4 LDG.E R21, desc[UR8][R32.64+0x1804] ;  /* 0x0018040820154981 */ /* 0x000768000c1e1900 */
[----:B------:R3:W5:Y:S04]  /*43b0*/  @!P4 LDG.E R20, desc[UR8][R34.64+0x1800] ;  /* 0x001800082214c981 */ /* 0x000768000c1e1900 */
[----:B------:R3:W5:Y:S02]  /*43c0*/  @!P4 LDG.E R21, desc[UR8][R34.64+0x1804] ;  /* 0x001804082215c981 */ /* 0x000764000c1e1900 */
.L_x_51:
[----:B------:R-:W-:Y:S05]  /*43d0*/  BSYNC.RECONVERGENT B1 ;  /* 0x0000000000017941 */ /* 0x000fea0003800200 */
.L_x_50:
[----:B------:R-:W-:Y:S04]  /*43e0*/  BSSY.RECONVERGENT B1, `(.L_x_52) ;  /* 0x0000007000017945 */ /* 0x000fe80003800200 */
[----:B------:R-:W-:Y:S05]  /*43f0*/  @P2 BRA `(.L_x_53) ;  /* 0x0000000000142947 */ /* 0x000fea0003800000 */
[----:B------:R-:W-:-:S13]  /*4400*/  ISETP.GE.AND P4, PT, R6, R13, PT ;  /* 0x0000000d0600720c */ /* 0x000fda0003f86270 */
[----:B------:R4:W5:Y:S04]  /*4410*/  @P4 LDG.E R24, desc[UR8][R32.64+0x2000] ;  /* 0x0020000820184981 */ /* 0x000968000c1e1900 */
[----:B------:R4:W5:Y:S04]  /*4420*/  @P4 LDG.E R25, desc[UR8][R32.64+0x2004] ;  /* 0x0020040820194981 */ /* 0x000968000c1e1900 */
[----:B------:R4:W5:Y:S04]  /*4430*/  @!P4 LDG.E R24, desc[UR8][R34.64+0x2000] ;  /* 0x002000082218c981 */ /* 0x000968000c1e1900 */
[----:B------:R4:W5:Y:S02]  /*4440*/  @!P4 LDG.E R25, desc[UR8][R34.64+0x2004] ;  /* 0x002004082219c981 */ /* 0x000964000c1e1900 */
.L_x_53:
[----:B------:R-:W-:Y:S05]  /*4450*/  BSYNC.RECONVERGENT B1 ;  /* 0x0000000000017941 */ /* 0x000fea0003800200 */
.L_x_52:
[----:B------:R-:W-:Y:S04]  /*4460*/  BSSY.RECONVERGENT B1, `(.L_x_54) ;  /* 0x0000007000017945 */ /* 0x000fe80003800200 */
[----:B------:R-:W-:Y:S05]  /*4470*/  @P3 BRA `(.L_x_55) ;  /* 0x0000000000143947 */ /* 0x000fea0003800000 */
[----:B------:R-:W-:-:S13]  /*4480*/  ISETP.GE.AND P4, PT, R14, R13, PT ;  /* 0x0000000d0e00720c */ /* 0x000fda0003f86270 */
[----:B------:R0:W5:Y:S04]  /*4490*/  @P4 LDG.E R26, desc[UR8][R32.64+0x2800] ;  /* 0x00280008201a4981 */ /* 0x000168000c1e1900 */
[----:B------:R0:W5:Y:S04]  /*44a0*/  @P4 LDG.E R27, desc[UR8][R32.64+0x2804] ;  /* 0x00280408201b4981 */ /* 0x000168000c1e1900 */
[----:B------:R0:W5:Y:S04]  /*44b0*/  @!P4 LDG.E R26, desc[UR8][R34.64+0x2800] ;  /* 0x00280008221ac981 */ /* 0x000168000c1e1900 */
[----:B------:R0:W5:Y:S02]  /*44c0*/  @!P4 LDG.E R27, desc[UR8][R34.64+0x2804] ;  /* 0x00280408221bc981 */ /* 0x000164000c1e1900 */
.L_x_55:
[----:B------:R-:W-:Y:S05]  /*44d0*/  BSYNC.RECONVERGENT B1 ;  /* 0x0000000000017941 */ /* 0x000fea0003800200 */
.L_x_54:
[----:B------:R-:W-:Y:S01]  /*44e0*/  ISETP.GE.AND P4, PT, R12, R23, PT ;  /* 0x000000170c00720c */ /* 0x000fe20003f86270 */
[----:B------:R-:W-:Y:S01]  /*44f0*/  BSSY.RECONVERGENT B1, `(.L_x_56) ;  /* 0x000000a000017945 */ /* 0x000fe20003800200 */
[----:B------:R-:W-:Y:S01]  /*4500*/  VIADD R10, R22, 0x700 ;  /* 0x00000700160a7836 */ /* 0x000fe20000000000 */
[----:B------:R-:W-:Y:S02]  /*4510*/  CS2R R30, SRZ ;  /* 0x00000000001e7805 */ /* 0x000fe4000001ff00 */
[----:B------:R-:W-:-:S08]  /*4520*/  CS2R R28, SRZ ;  /* 0x00000000001c7805 */ /* 0x000fd0000001ff00 */
[----:B------:R-:W-:Y:S05]  /*4530*/  @P4 BRA `(.L_x_57) ;  /* 0x0000000000144947 */ /* 0x000fea0003800000 */
[----:B------:R-:W-:-:S13]  /*4540*/  ISETP.GE.AND P5, PT, R12, R13, PT ;  /* 0x0000000d0c00720c */ /* 0x000fda0003fa6270 */
[----:B------:R0:W5:Y:S04]  /*4550*/  @P5 LDG.E R30, desc[UR8][R32.64+0x3000] ;  /* 0x00300008201e5981 */ /* 0x000168000c1e1900 */
[----:B------:R0:W5:Y:S04]  /*4560*/  @P5 LDG.E R31, desc[UR8][R32.64+0x3004] ;  /* 0x00300408201f5981 */ /* 0x000168000c1e1900 */
[----:B------:R0:W5:Y:S04]  /*4570*/  @!P5 LDG.E R30, desc[UR8][R34.64+0x3000] ;  /* 0x00300008221ed981 */ /* 0x000168000c1e1900 */
[----:B------:R0:W5:Y:S02]  /*4580*/  @!P5 LDG.E R31, desc[UR8][R34.64+0x3004] ;  /* 0x00300408221fd981 */ /* 0x000164000c1e1900 */
.L_x_57:
[----:B------:R-:W-:Y:S05]  /*4590*/  BSYNC.RECONVERGENT B1 ;  /* 0x0000000000017941 */ /* 0x000fea0003800200 */
.L_x_56:
[----:B------:R-:W-:-:S13]  /*45a0*/  ISETP.GE.AND P5, PT, R10, R23, PT ;  /* 0x000000170a00720c */ /* 0x000fda0003fa6270 */
[----:B------:R-:W-:Y:S05]  /*45b0*/  @P5 BRA `(.L_x_43) ;  /* 0x0000000000145947 */ /* 0x000fea0003800000 */
[----:B------:R-:W-:-:S13]  /*45c0*/  ISETP.GE.AND P6, PT, R10, R13, PT ;  /* 0x0000000d0a00720c */ /* 0x000fda0003fc6270 */
[----:B------:R0:W5:Y:S04]  /*45d0*/  @P6 LDG.E R28, desc[UR8][R32.64+0x3800] ;  /* 0x00380008201c6981 */ /* 0x000168000c1e1900 */
[----:B------:R0:W5:Y:S04]  /*45e0*/  @P6 LDG.E R29, desc[UR8][R32.64+0x3804] ;  /* 0x00380408201d6981 */ /* 0x000168000c1e1900 */
[----:B------:R0:W5:Y:S04]  /*45f0*/  @!P6 LDG.E R28, desc[UR8][R34.64+0x3800] ;  /* 0x00380008221ce981 */ /* 0x000168000c1e1900 */
[----:B------:R0:W5:Y:S02]  /*4600*/  @!P6 LDG.E R29, desc[UR8][R34.64+0x3804] ;  /* 0x00380408221de981 */ /* 0x000164000c1e1900 */
.L_x_43:
[----:B------:R-:W-:Y:S05]  /*4610*/  BSYNC.RECONVERGENT B0 ;  /* 0x0000000000007941 */ /* 0x000fea0003800200 */
.L_x_27:
[----:B------:R-:W0:Y:S01]  /*4620*/  S2UR UR6, SR_CgaCtaId ;  /* 0x00000000000679c3 */ /* 0x000e220000008800 */
[----:B------:R-:W-:Y:S01]  /*4630*/  UMOV UR4, 0x400 ;  /* 0x0000040000047882 */ /* 0x000fe20000000000 */
[----:B01234-:R-:W-:Y:S01]  /*4640*/  IMAD.SHL.U32 R32, R22, 0x8, RZ ;  /* 0x0000000816207824 */ /* 0x01ffe200078e00ff */
[----:B------:R-:W-:Y:S01]  /*4650*/  BSSY.RECONVERGENT B0, `(.L_x_58) ;  /* 0x00000b6000007945 */ /* 0x000fe20003800200 */
[----:B------:R-:W-:-:S09]  /*4660*/  ULEA UR4, UR6, UR4, 0x18 ;  /* 0x0000000406047291 */ /* 0x000fd2000f8ec0ff */
        /* <DEDUP_REMOVED lines=9> */
[----:B------:R-:W0:Y:S01]  /*4700*/  LDCU.64 UR6, c[0x0][0x398] ;  /* 0x00007300ff0677ac */ /* 0x000e220008000a00 */
[----:B------:R-:W-:Y:S01]  /*4710*/  BSSY.RECONVERGENT B1, `(.L_x_60) ;  /* 0x000000a000017945 */ /* 0x000fe20003800200 */
[----:B0-----:R-:W-:-:S04]  /*4720*/  LEA R16, P6, R39, UR6, 0x2 ;  /* 0x0000000627107c11 */ /* 0x001fc8000f8c10ff */
[----:B------:R-:W-:Y:S02]  /*4730*/  LEA.HI.X R17, R39, UR7, R48, 0x2, P6 ;  /* 0x0000000727117c11 */ /* 0x000fe4000b0f1430 */
[----:B------:R-:W-:-:S04]  /*4740*/  LEA R18, P6, R44, UR6, 0x2 ;  /* 0x000000062c127c11 */ /* 0x000fc8000f8c10ff */
[----:B------:R-:W-:Y:S02]  /*4750*/  LEA.HI.X R19, R44, UR7, R3, 0x2, P6 ;  /* 0x000000072c137c11 */ /* 0x000fe4000b0f1403 */
[----:B------:R-:W-:-:S13]  /*4760*/  ISETP.NE.AND P6, PT, R41, RZ, PT ;  /* 0x000000ff2900720c */ /* 0x000fda0003fc5270 */
[----:B------:R-:W-:Y:S05]  /*4770*/  @P6 BRA `(.L_x_61) ;  /* 0x00000000000c6947 */ /* 0x000fea0003800000 */
[----:B------:R-:W-:-:S13]  /*4780*/  ISETP.GE.AND P6, PT, R22, R13, PT ;  /* 0x0000000d1600720c */ /* 0x000fda0003fc6270 */
[----:B------:R0:W5:Y:S04]  /*4790*/  @!P6 LDG.E R2, desc[UR8][R16.64] ;  /* 0x000000081002e981 */ /* 0x000168000c1e1900 */
[----:B------:R0:W5:Y:S02]  /*47a0*/  @P6 LDG.E R2, desc[UR8][R18.64] ;  /* 0x0000000812026981 */ /* 0x000164000c1e1900 */
.L_x_61:
[----:B------:R-:W-:Y:S05]  /*47b0*/  BSYNC.RECONVERGENT B1 ;  /* 0x0000000000017941 */ /* 0x000fea0003800200 */
.L_x_60:
[----:B------:R-:W-:Y:S01]  /*47c0*/  ISETP.NE.AND P6, PT, R43, RZ, PT ;  /* 0x000000ff2b00720c */ /* 0x000fe20003fc5270 */
[----:B------:R-:W-:-:S12]  /*47d0*/  BSSY.RECONVERGENT B1, `(.L_x_62) ;  /* 0x0000005000017945 */ /* 0x000fd80003800200 */
[----:B------:R-:W-:Y:S05]  /*47e0*/  @P6 BRA `(.L_x_63) ;  /* 0x00000000000c6947 */ /* 0x000fea0003800000 */
[----:B------:R-:W-:-:S13]  /*47f0*/  ISETP.GE.AND P6, PT, R42, R13, PT ;  /* 0x0000000d2a00720c */ /* 0x000fda0003fc6270 */
[----:B------:R1:W5:Y:S04]  /*4800*/  @P6 LDG.E R3, desc[UR8][R18.64+0x400] ;  /* 0x0004000812036981 */ /* 0x000368000c1e1900 */
[----:B------:R1:W5:Y:S02]  /*4810*/  @!P6 LDG.E R3, desc[UR8][R16.64+0x400] ;  /* 0x000400081003e981 */ /* 0x000364000c1e1900 */
.L_x_63:
[----:B------:R-:W-:Y:S05]  /*4820*/  BSYNC.RECONVERGENT B1 ;  /* 0x0000000000017941 */ /* 0x000fea0003800200 */
.L_x_62:
[----:B------:R-:W-:Y:S04]  /*4830*/  BSSY.RECONVERGENT B1, `(.L_x_64) ;  /* 0x0000005000017945 */ /* 0x000fe80003800200 */
[----:B------:R-:W-:Y:S05]  /*4840*/  @P0 BRA `(.L_x_65) ;  /* 0x00000000000c0947 */ /* 0x000fea0003800000 */
[----:B------:R-:W-:-:S13]  /*4850*/  ISETP.GE.AND P0, PT, R40, R13, PT ;  /* 0x0000000d2800720c */ /* 0x000fda0003f06270 */
[----:B------:R2:W5:Y:S04]  /*4860*/  @P0 LDG.E R4, desc[UR8][R18.64+0x800] ;  /* 0x0008000812040981 */ /* 0x000568000c1e1900 */
[----:B------:R2:W5:Y:S02]  /*4870*/  @!P0 LDG.E R4, desc[UR8][R16.64+0x800] ;  /* 0x0008000810048981 */ /* 0x000564000c1e1900 */
.L_x_65:
[----:B------:R-:W-:Y:S05]  /*4880*/  BSYNC.RECONVERGENT B1 ;  /* 0x0000000000017941 */ /* 0x000fea0003800200 */
.L_x_64:
[----:B------:R-:W-:Y:S04]  /*4890*/  BSSY.RECONVERGENT B1, `(.L_x_66) ;  /* 0x0000005000017945 */ /* 0x000fe80003800200 */
[----:B------:R-:W-:Y:S05]  /*48a0*/  @P1 BRA `(.L_x_67) ;  /* 0x00000000000c1947 */ /* 0x000fea0003800000 */
[----:B------:R-:W-:-:S13]  /*48b0*/  ISETP.GE.AND P0, PT, R38, R13, PT ;  /* 0x0000000d2600720c */ /* 0x000fda0003f06270 */
[----:B------:R3:W5:Y:S04]  /*48c0*/  @P0 LDG.E R5, desc[UR8][R18.64+0xc00] ;  /* 0x000c000812050981 */ /* 0x000768000c1e1900 */
[----:B------:R3:W5:Y:S02]  /*48d0*/  @!P0 LDG.E R5, desc[UR8][R16.64+0xc00] ;  /* 0x000c000810058981 */ /* 0x000764000c1e1900 */
.L_x_67:
[----:B------:R-:W-:Y:S05]  /*48e0*/  BSYNC.RECONVERGENT B1 ;  /* 0x0000000000017941 */ /* 0x000fea0003800200 */
.L_x_66:
[----:B------:R-:W-:Y:S04]  /*48f0*/  BSSY.RECONVERGENT B1, `(.L_x_68) ;  /* 0x0000005000017945 */ /* 0x000fe80003800200 */
[----:B------:R-:W-:Y:S05]  /*4900*/  @P2 BRA `(.L_x_69) ;  /* 0x00000000000c2947 */ /* 0x000fea0003800000 */
[----:B------:R-:W-:-:S13]  /*4910*/  ISETP.GE.AND P0, PT, R6, R13, PT ;  /* 0x0000000d0600720c */ /* 0x000fda0003f06270 */
[----:B------:R4:W5:Y:S04]  /*4920*/  @P0 LDG.E R6, desc[UR8][R18.64+0x1000] ;  /* 0x0010000812060981 */ /* 0x000968000c1e1900 */
[----:B------:R4:W5:Y:S02]  /*4930*/  @!P0 LDG.E R6, desc[UR8][R16.64+0x1000] ;  /* 0x0010000810068981 */ /* 0x000964000c1e1900 */
.L_x_69:
[----:B------:R-:W-:Y:S05]  /*4940*/  BSYNC.RECONVERGENT B1 ;  /* 0x0000000000017941 */ /* 0x000fea0003800200 */
.L_x_68:
[----:B------:R-:W-:Y:S04]  /*4950*/  BSSY.RECONVERGENT B1, `(.L_x_70) ;  /* 0x0000005000017945 */ /* 0x000fe80003800200 */
[----:B------:R-:W-:Y:S05]  /*4960*/  @P3 BRA `(.L_x_71) ;  /* 0x00000000000c3947 */ /* 0x000fea0003800000 */
[----:B------:R-:W-:-:S13]  /*4970*/  ISETP.GE.AND P0, PT, R14, R13, PT ;  /* 0x0000000d0e00720c */ /* 0x000fda0003f06270 */
[----:B------:R0:W5:Y:S04]  /*4980*/  @P0 LDG.E R7, desc[UR8][R18.64+0x1400] ;  /* 0x0014000812070981 */ /* 0x000168000c1e1900 */
[----:B------:R0:W5:Y:S02]  /*4990*/  @!P0 LDG.E R7, desc[UR8][R16.64+0x1400] ;  /* 0x0014000810078981 */ /* 0x000164000c1e1900 */
.L_x_71:
[----:B------:R-:W-:Y:S05]  /*49a0*/  BSYNC.RECONVERGENT B1 ;  /* 0x0000000000017941 */ /* 0x000fea0003800200 */
.L_x_70:
[----:B------:R-:W-:Y:S04]  /*49b0*/  BSSY.RECONVERGENT B1, `(.L_x_72) ;  /* 0x0000005000017945 */ /* 0x000fe80003800200 */
[----:B------:R-:W-:Y:S05]  /*49c0*/  @P4 BRA `(.L_x_73) ;  /* 0x00000000000c4947 */ /* 0x000fea0003800000 */
[----:B------:R-:W-:-:S13]  /*49d0*/  ISETP.GE.AND P0, PT, R12, R13, PT ;  /* 0x0000000d0c00720c */ /* 0x000fda0003f06270 */
[----:B------:R0:W5:Y:S04]  /*49e0*/  @P0 LDG.E R8, desc[UR8][R18.64+0x1800] ;  /* 0x0018000812080981 */ /* 0x000168000c1e1900 */
[----:B------:R0:W5:Y:S02]  /*49f0*/  @!P0 LDG.E R8, desc[UR8][R16.64+0x1800] ;  /* 0x0018000810088981 */ /* 0x000164000c1e1900 */
.L_x_73:
[----:B------:R-:W-:Y:S05]  /*4a00*/  BSYNC.RECONVERGENT B1 ;  /* 0x0000000000017941 */ /* 0x000fea0003800200 */
.L_x_72:
[----:B------:R-:W-:Y:S05]  /*4a10*/  @P5 BRA `(.L_x_74) ;  /* 0x0000000400e45947 */ /* 0x000fea0003800000 */
[----:B------:R-:W-:-:S13]  /*4a20*/  ISETP.GE.AND P0, PT, R10, R13, PT ;  /* 0x0000000d0a00720c */ /* 0x000fda0003f06270 */
[----:B------:R0:W5:Y:S04]  /*4a30*/  @P0 LDG.E R9, desc[UR8][R18.64+0x1c00] ;  /* 0x001c000812090981 */ /* 0x000168000c1e1900 */
[----:B------:R0:W5:Y:S01]  /*4a40*/  @!P0 LDG.E R9, desc[UR8][R16.64+0x1c00] ;  /* 0x001c000810098981 */ /* 0x000162000c1e1900 */
[----:B------:R-:W-:Y:S05]  /*4a50*/  BRA `(.L_x_74) ;  /* 0x0000000400d47947 */ /* 0x000fea0003800000 */
.L_x_59:
[----:B0-----:R-:W-:Y:S02]  /*4a60*/  P2R R25, PR, RZ, 0x20 ;  /* 0x00000020ff197803 */ /* 0x001fe40000000000 */
[----:B------:R-:W-:-:S13]  /*4a70*/  ISETP.NE.AND P5, PT, R43, RZ, PT ;  /* 0x000000ff2b00720c */ /* 0x000fda0003fa5270 */
[C---:B------:R-:W-:Y:S01]  /*4a80*/  @!P5 IMAD.IADD R17, R42.reuse, 0x1, -R13 ;  /* 0x000000012a11d824 */ /* 0x040fe200078e0a0d */
[----:B------:R-:W-:-:S04]  /*4a90*/  @!P5 ISETP.GE.AND P6, PT, R42, R13, PT ;  /* 0x0000000d2a00d20c */ /* 0x000fc80003fc6270 */
[----:B------:R-:W-:Y:S02]  /*4aa0*/  @!P5 SEL R19, R42, R17, !P6 ;  /* 0x000000112a13d207 */ /* 0x000fe40007000000 */
[----:B------:R-:W-:Y:S02]  /*4ab0*/  @!P5 SHF.R.S32.HI R17, RZ, 0x1f, R17 ;  /* 0x0000001fff11d819 */ /* 0x000fe40000011411 */
[----:B------:R-:W-:Y:S02]  /*4ac0*/  @!P5 SEL R16, R8, R15, !P6 ;  /* 0x0000000f0810d207 */ /* 0x000fe40007000000 */
[----:B------:R-:W-:Y:S02]  /*4ad0*/  @!P5 SEL R20, R9, R7, !P6 ;  /* 0x000000070914d207 */ /* 0x000fe40007000000 */
[----:B------:R-:W-:Y:S02]  /*4ae0*/  @!P5 SEL R17, R17, RZ, P6 ;  /* 0x000000ff1111d207 */ /* 0x000fe40003000000 */
[----:B------:R-:W-:-:S05]  /*4af0*/  @!P5 IADD3 R19, P6, PT, R19, R16, RZ ;  /* 0x000000101313d210 */ /* 0x000fca0007fde0ff */
[----:B------:R-:W-:Y:S01]  /*4b00*/  @!P5 IMAD.X R20, R17, 0x1, R20, P6 ;  /* 0x000000011114d824 */ /* 0x000fe200030e0614 */
[C---:B------:R-:W-:Y:S01]  /*4b10*/  @!P0 ISETP.GE.AND P6, PT, R40.reuse, R13, PT ;  /* 0x0000000d2800820c */ /* 0x040fe20003fc6270 */
[----:B------:R-:W-:-:S03]  /*4b20*/  @!P0 IMAD.IADD R17, R40, 0x1, -R13 ;  /* 0x0000000128118824 */ /* 0x000fc600078e0a0d */
[----:B------:R-:W-:Y:S02]  /*4b30*/  @!P0 SEL R16, R8, R15, !P6 ;  /* 0x0000000f08108207 */ /* 0x000fe40007000000 */
[----:B------:R-:W-:Y:S02]  /*4b40*/  @!P0 SEL R21, R40, R17, !P6 ;  /* 0x0000001128158207 */ /* 0x000fe40007000000 */
[----:B------:R-:W-:Y:S02]  /*4b50*/  @!P0 SHF.R.S32.HI R17, RZ, 0x1f, R17 ;  /* 0x0000001fff118819 */ /* 0x000fe40000011411 */
[----:B------:R-:W-:Y:S02]  /*4b60*/  @!P0 SEL R18, R9, R7, !P6 ;  /* 0x0000000709128207 */ /* 0x000fe40007000000 */
[----:B------:R-:W-:Y:S02]  /*4b70*/  @!P0 SEL R17, R17, RZ, P6 ;  /* 0x000000ff11118207 */ /* 0x000fe40003000000 */
[----:B------:R-:W-:-:S05]  /*4b80*/  @!P0 IADD3 R21, P6, PT, R21, R16, RZ ;  /* 0x0000001015158210 */ /* 0x000fca0007fde0ff */
[----:B------:R-:W-:Y:S02]  /*4b90*/  @!P0 IMAD.X R18, R17, 0x1, R18, P6 ;  /* 0x0000000111128824 */ /* 0x000fe400030e0612 */
[----:B------:R-:W0:Y:S02]  /*4ba0*/  @!P5 LDC.64 R16, c[0x0][0x3b0] ;  /* 0x0000ec00ff10db82 */ /* 0x000e240000000a00 */
[----:B0-----:R-:W-:-:S04]  /*4bb0*/  @!P5 LEA R24, P6, R19, R16, 0x2 ;  /* 0x000000101318d211 */ /* 0x001fc800078c10ff */
[----:B------:R-:W-:Y:S02]  /*4bc0*/  @!P5 LEA.HI.X R19, R19, R17, R20, 0x2, P6 ;  /* 0x000000111313d211 */ /* 0x000fe400030f1414 */
[----:B------:R-:W0:Y:S02]  /*4bd0*/  @!P0 LDC.64 R16, c[0x0][0x3b0] ;  /* 0x0000ec00ff108b82 */ /* 0x000e240000000a00 */
[----:B0-----:R-:W-:-:S04]  /*4be0*/  @!P0 LEA R20, P6, R21, R16, 0x2 ;  /* 0x0000001015148211 */ /* 0x001fc800078c10ff */
[----:B------:R-:W-:Y:S01]  /*4bf0*/  @!P0 LEA.HI.X R21, R21, R17, R18, 0x2, P6 ;  /* 0x0000001115158211 */ /* 0x000fe200030f1412 */
[----:B------:R-:W-:Y:S01]  /*4c00*/  @!P5 IMAD.MOV.U32 R18, RZ, RZ, R24 ;  /* 0x000000ffff12d224 */ /* 0x000fe200078e0018 */
[----:B------:R-:W0:Y:S03]  /*4c10*/  @!P1 LDC.64 R16, c[0x0][0x3b0] ;  /* 0x0000ec00ff109b82 */ /* 0x000e260000000a00 */
[----:B------:R-:W5:Y:S01]  /*4c20*/  @!P0 LDG.E R4, desc[UR8][R20.64] ;  /* 0x0000000814048981 */ /* 0x000f62000c1e1900 */
[----:B------:R-:W-:-:S03]  /*4c30*/  @!P1 ISETP.GE.AND P0, PT, R38, R13, PT ;  /* 0x0000000d2600920c */ /* 0x000fc60003f06270 */
[----:B------:R1:W5:Y:S01]  /*4c40*/  @!P5 LDG.E R3, desc[UR8][R18.64] ;  /* 0x000000081203d981 */ /* 0x000362000c1e1900 */
[----:B------:R-:W-:Y:S01]  /*4c50*/  ISETP.NE.AND P5, PT, R25, RZ, PT ;  /* 0x000000ff1900720c */ /* 0x000fe20003fa5270 */
[----:B------:R-:W-:Y:S01]  /*4c60*/  @!P1 IMAD.IADD R25, R38, 0x1, -R13 ;  /* 0x0000000126199824 */ /* 0x000fe200078e0a0d */
[----:B------:R-:W-:Y:S02]  /*4c70*/  @!P1 SEL R27, R8, R15, !P0 ;  /* 0x0000000f081b9207 */ /* 0x000fe40004000000 */
[----:B------:R-:W-:Y:S02]  /*4c80*/  ISETP.NE.AND P6, PT, R41, RZ, PT ;  /* 0x000000ff2900720c */ /* 0x000fe40003fc5270 */
[----:B------:R-:W-:Y:S02]  /*4c90*/  @!P1 SEL R38, R38, R25, !P0 ;  /* 0x0000001926269207 */ /* 0x000fe40004000000 */
[----:B------:R-:W-:Y:S01]  /*4ca0*/  @!P1 SHF.R.S32.HI R25, RZ, 0x1f, R25 ;  /* 0x0000001fff199819 */ /* 0x000fe20000011419 */
[----:B-1----:R-:W1:Y:S01]  /*4cb0*/  @!P2 LDC.64 R18, c[0x0][0x3b0] ;  /* 0x0000ec00ff12ab82 */ /* 0x002e620000000a00 */
[----:B------:R-:W-:-:S02]  /*4cc0*/  @!P1 SEL R29, R9, R7, !P0 ;  /* 0x00000007091d9207 */ /* 0x000fc40004000000 */
[----:B------:R-:W-:Y:S02]  /*4cd0*/  @!P1 SEL R24, R25, RZ, P0 ;  /* 0x000000ff19189207 */ /* 0x000fe40000000000 */
[----:B------:R-:W-:-:S05]  /*4ce0*/  @!P1 IADD3 R25, P0, PT, R38, R27, RZ ;  /* 0x0000001b26199210 */ /* 0x000fca0007f1e0ff */
[----:B------:R-:W-:Y:S01]  /*4cf0*/  @!P1 IMAD.X R24, R24, 0x1, R29, P0 ;  /* 0x0000000118189824 */ /* 0x000fe200000e061d */
[----:B0-----:R-:W-:-:S04]  /*4d00*/  @!P1 LEA R26, P0, R25, R16, 0x2 ;  /* 0x00000010191a9211 */ /* 0x001fc800078010ff */
[----:B------:R-:W-:Y:S01]  /*4d10*/  @!P1 LEA.HI.X R25, R25, R17, R24, 0x2, P0 ;  /* 0x0000001119199211 */ /* 0x000fe200000f1418 */
        /* <DEDUP_REMOVED lines=8> */
[----:B------:R-:W-:Y:S02]  /*4da0*/  @!P2 IMAD.X R24, R17, 0x1, R24, P0 ;  /* 0x000000011118a824 */ /* 0x000fe400000e0618 */
[----:B------:R-:W0:Y:S01]  /*4db0*/  @!P3 LDC.64 R16, c[0x0][0x3b0] ;  /* 0x0000ec00ff10bb82 */ /* 0x000e220000000a00 */
[----:B-1----:R-:W-:-:S04]  /*4dc0*/  @!P2 LEA R20, P0, R27, R18, 0x2 ;  /* 0x000000121b14a211 */ /* 0x002fc800078010ff */
[----:B------:R-:W-:Y:S01]  /*4dd0*/  @!P2 LEA.HI.X R27, R27, R19, R24, 0x2, P0 ;  /* 0x000000131b1ba211 */ /* 0x000fe200000f1418 */
[C---:B------:R-:W-:Y:S01]  /*4de0*/  @!P3 IMAD.IADD R19, R14.reuse, 0x1, -R13 ;  /* 0x000000010e13b824 */ /* 0x040fe200078e0a0d */
[----:B------:R-:W-:-:S04]  /*4df0*/  @!P3 ISETP.GE.AND P0, PT, R14, R13, PT ;  /* 0x0000000d0e00b20c */ /* 0x000fc80003f06270 */
[----:B------:R-:W-:Y:S02]  /*4e00*/  @!P3 SEL R31, R14, R19, !P0 ;  /* 0x000000130e1fb207 */ /* 0x000fe40004000000 */
[----:B------:R-:W-:Y:S02]  /*4e10*/  @!P3 SHF.R.S32.HI R19, RZ, 0x1f, R19 ;  /* 0x0000001fff13b819 */ /* 0x000fe40000011413 */
[----:B------:R-:W-:Y:S01]  /*4e20*/  @!P3 SEL R14, R8, R15, !P0 ;  /* 0x0000000f080eb207 */ /* 0x000fe20004000000 */
[----:B------:R-:W-:Y:S01]  /*4e30*/  @!P1 IMAD.MOV.U32 R24, RZ, RZ, R26 ;  /* 0x000000ffff189224 */ /* 0x000fe200078e001a */
[----:B------:R-:W-:Y:S02]  /*4e40*/  @!P3 SEL R21, R9, R7, !P0 ;  /* 0x000000070915b207 */ /* 0x000fe40004000000 */
[----:B------:R-:W-:Y:S02]  /*4e50*/  @!P3 SEL R18, R19, RZ, P0 ;  /* 0x000000ff1312b207 */ /* 0x000fe40000000000 */
[----:B------:R-:W-:Y:S01]  /*4e60*/  @!P3 IADD3 R31, P0, PT, R31, R14, RZ ;  /* 0x0000000e1f1fb210 */ /* 0x000fe20007f1e0ff */
[----:B------:R1:W5:Y:S04]  /*4e70*/  @!P1 LDG.E R5, desc[UR8][R24.64] ;  /* 0x0000000818059981 */ /* 0x000368000c1e1900 */
[----:B------:R-:W-:Y:S01]  /*4e80*/  @!P3 IMAD.X R18, R18, 0x1, R21, P0 ;  /* 0x000000011212b824 */ /* 0x000fe200000e0615 */
[----:B0-----:R-:W-:-:S02]  /*4e90*/  @!P3 LEA R14, P0, R31, R16, 0x2 ;  /* 0x000000101f0eb211 */ /* 0x001fc400078010ff */
[C---:B------:R-:W-:Y:S01]  /*4ea0*/  @!P4 ISETP.GE.AND P1, PT, R12.reuse, R13, PT ;  /* 0x0000000d0c00c20c */ /* 0x040fe20003f26270 */
[----:B-1----:R-:W-:Y:S02]  /*4eb0*/  @!P2 IMAD.MOV.U32 R24, RZ, RZ, R20 ;  /* 0x000000ffff18a224 */ /* 0x002fe400078e0014 */
[----:B------:R-:W-:Y:S01]  /*4ec0*/  @!P2 IMAD.MOV.U32 R25, RZ, RZ, R27 ;  /* 0x000000ffff19a224 */ /* 0x000fe200078e001b */
[----:B------:R-:W0:Y:S01]  /*4ed0*/  @!P4 LDC.64 R20, c[0x0][0x3b0] ;  /* 0x0000ec00ff14cb82 */ /* 0x000e220000000a00 */
[----:B------:R-:W-:Y:S01]  /*4ee0*/  @!P4 IMAD.IADD R27, R12, 0x1, -R13 ;  /* 0x000000010c1bc824 */ /* 0x000fe200078e0a0d */
[----:B------:R-:W-:Y:S02]  /*4ef0*/  @!P3 LEA.HI.X R31, R31, R17, R18, 0x2, P0 ;  /* 0x000000111f1fb211 */ /* 0x000fe400000f1412 */
[----:B------:R-:W-:Y:S01]  /*4f00*/  @!P4 SEL R29, R8, R15, !P1 ;  /* 0x0000000f081dc207 */ /* 0x000fe20004800000 */
[----:B------:R1:W5:Y:S01]  /*4f10*/  @!P2 LDG.E R6, desc[UR8][R24.64] ;  /* 0x000000081806a981 */ /* 0x000362000c1e1900 */
[----:B------:R-:W-:-:S02]  /*4f20*/  @!P4 SEL R12, R12, R27, !P1 ;  /* 0x0000001b0c0cc207 */ /* 0x000fc40004800000 */
[----:B------:R-:W2:Y:S01]  /*4f30*/  @!P5 LDC.64 R16, c[0x0][0x3b0] ;  /* 0x0000ec00ff10db82 */ /* 0x000ea20000000a00 */
[----:B------:R-:W-:Y:S02]  /*4f40*/  @!P6 ISETP.GE.AND P0, PT, R22, R13, PT ;  /* 0x0000000d1600e20c */ /* 0x000fe40003f06270 */
[----:B------:R-:W-:-:S05]  /*4f50*/  @!P4 SHF.R.S32.HI R27, RZ, 0x1f, R27 ;  /* 0x0000001fff1bc819 */ /* 0x000fca000001141b */
[----:B------:R-:W3:Y:S01]  /*4f60*/  @!P6 LDC.64 R18, c[0x0][0x3b0] ;  /* 0x0000ec00ff12eb82 */ /* 0x000ee20000000a00 */
[----:B-1----:R-:W-:Y:S02]  /*4f70*/  @!P4 IADD3 R24, P2, PT, R12, R29, RZ ;  /* 0x0000001d0c18c210 */ /* 0x002fe40007f5e0ff */
[----:B------:R-:W-:Y:S01]  /*4f80*/  @!P6 SEL R26, R22, R11, !P0 ;  /* 0x0000000b161ae207 */ /* 0x000fe20004000000 */
[----:B------:R-:W-:Y:S01]  /*4f90*/  @!P5 IMAD.IADD R11, R10, 0x1, -R13 ;  /* 0x000000010a0bd824 */ /* 0x000fe200078e0a0d */
[----:B------:R-:W-:Y:S02]  /*4fa0*/  @!P4 SEL R12, R9, R7, !P1 ;  /* 0x00000007090cc207 */ /* 0x000fe40004800000 */
[----:B------:R-:W-:Y:S02]  /*4fb0*/  @!P4 SEL R25, R27, RZ, P1 ;  /* 0x000000ff1b19c207 */ /* 0x000fe40000800000 */
[----:B------:R-:W-:Y:S02]  /*4fc0*/  @!P6 SEL R27, R8, R15, !P0 ;  /* 0x0000000f081be207 */ /* 0x000fe40004000000 */
[----:B------:R-:W-:Y:S01]  /*4fd0*/  @!P5 ISETP.GE.AND P1, PT, R10, R13, PT ;  /* 0x0000000d0a00d20c */ /* 0x000fe20003f26270 */
[----:B------:R-:W-:Y:S01]  /*4fe0*/  @!P4 IMAD.X R25, R25, 0x1, R12, P2 ;  /* 0x000000011919c824 */ /* 0x000fe200010e060c */
[----:B------:R-:W-:-:S02]  /*4ff0*/  @!P6 IADD3 R26, P2, PT, R26, R27, RZ ;  /* 0x0000001b1a1ae210 */ /* 0x000fc40007f5e0ff */
[----:B------:R-:W-:Y:S02]  /*5000*/  @!P5 SEL R10, R10, R11, !P1 ;  /* 0x0000000b0a0ad207 */ /* 0x000fe40004800000 */
[----:B------:R-:W-:Y:S02]  /*5010*/  @!P5 SEL R15, R8, R15, !P1 ;  /* 0x0000000f080fd207 */ /* 0x000fe40004800000 */
[CC--:B------:R-:W-:Y:S02]  /*5020*/  @!P6 SEL R28, R9.reuse, R7.reuse, !P0 ;  /* 0x00000007091ce207 */ /* 0x0c0fe40004000000 */
[----:B------:R-:W-:Y:S02]  /*5030*/  @!P6 SEL R27, R2, RZ, P0 ;  /* 0x000000ff021be207 */ /* 0x000fe40000000000 */
[----:B------:R-:W-:Y:S02]  /*5040*/  @!P5 SHF.R.S32.HI R11, RZ, 0x1f, R11 ;  /* 0x0000001fff0bd819 */ /* 0x000fe4000001140b */
[----:B------:R-:W-:-:S02]  /*5050*/  @!P5 SEL R12, R9, R7, !P1 ;  /* 0x00000007090cd207 */ /* 0x000fc40004800000 */
[----:B------:R-:W-:Y:S01]  /*5060*/  @!P5 IADD3 R10, P0, PT, R10, R15, RZ ;  /* 0x0000000f0a0ad210 */ /* 0x000fe20007f1e0ff */
[----:B------:R-:W-:Y:S01]  /*5070*/  @!P6 IMAD.X R15, R27, 0x1, R28, P2 ;  /* 0x000000011b0fe824 */ /* 0x000fe200010e061c */
[----:B------:R-:W-:Y:S02]  /*5080*/  @!P5 SEL R11, R11, RZ, P1 ;  /* 0x000000ff0b0bd207 */ /* 0x000fe40000800000 */
[----:B0-----:R-:W-:-:S03]  /*5090*/  @!P4 LEA R20, P2, R24, R20, 0x2 ;  /* 0x000000141814c211 */ /* 0x001fc600078410ff */
[----:B------:R-:W-:Y:S01]  /*50a0*/  @!P5 IMAD.X R11, R11, 0x1, R12, P0 ;  /* 0x000000010b0bd824 */ /* 0x000fe200000e060c */
[----:B------:R-:W-:Y:S02]  /*50b0*/  @!P4 LEA.HI.X R21, R24, R21, R25, 0x2, P2 ;  /* 0x000000151815c211 */ /* 0x000fe400010f1419 */
[----:B--2---:R-:W-:Y:S02]  /*50c0*/  @!P5 LEA R16, P0, R10, R16, 0x2 ;  /* 0x000000100a10d211 */ /* 0x004fe400078010ff */
[----:B---3--:R-:W-:Y:S02]  /*50d0*/  @!P6 LEA R18, P1, R26, R18, 0x2 ;  /* 0x000000121a12e211 */ /* 0x008fe400078210ff */
[----:B------:R-:W-:Y:S01]  /*50e0*/  @!P5 LEA.HI.X R17, R10, R17, R11, 0x2, P0 ;  /* 0x000000110a11d211 */ /* 0x000fe200000f140b */
[----:B------:R-:W-:Y:S01]  /*50f0*/  @!P4 IMAD.MOV.U32 R10, RZ, RZ, R20 ;  /* 0x000000ffff0ac224 */ /* 0x000fe200078e0014 */
[----:B------:R-:W-:Y:S01]  /*5100*/  @!P6 LEA.HI.X R19, R26, R19, R15, 0x2, P1 ;  /* 0x000000131a13e211 */ /* 0x000fe200008f140f */
[----:B------:R-:W-:-:S05]  /*5110*/  @!P4 IMAD.MOV.U32 R11, RZ, RZ, R21 ;  /* 0x000000ffff0bc224 */ /* 0x000fca00078e0015 */
[----:B------:R0:W5:Y:S01]  /*5120*/  @!P4 LDG.E R8, desc[UR8][R10.64] ;  /* 0x000000080a08c981 */ /* 0x000162000c1e1900 */
[----:B------:R-:W-:-:S05]  /*5130*/  @!P3 IMAD.MOV.U32 R15, RZ, RZ, R31 ;  /* 0x000000ffff0fb224 */ /* 0x000fca00078e001f */
[----:B------:R-:W5:Y:S01]  /*5140*/  @!P3 LDG.E R7, desc[UR8][R14.64] ;  /* 0x000000080e07b981 */ /* 0x000f62000c1e1900 */
[----:B0-----:R-:W-:Y:S02]  /*5150*/  @!P6 IMAD.MOV.U32 R10, RZ, RZ, R18 ;  /* 0x000000ffff0ae224 */ /* 0x001fe400078e0012 */
[----:B------:R-:W-:-:S05]  /*5160*/  @!P6 IMAD.MOV.U32 R11, RZ, RZ, R19 ;  /* 0x000000ffff0be224 */ /* 0x000fca00078e0013 */
[----:B------:R0:W5:Y:S02]  /*5170*/  @!P6 LDG.E R2, desc[UR8][R10.64] ;  /* 0x000000080a02e981 */ /* 0x000164000c1e1900 */
[----:B0-----:R-:W-:Y:S02]  /*5180*/  @!P5 IMAD.MOV.U32 R10, RZ, RZ, R16 ;  /* 0x000000ffff0ad224 */ /* 0x001fe400078e0010 */
[----:B------:R-:W-:-:S05]  /*5190*/  @!P5 IMAD.MOV.U32 R11, RZ, RZ, R17 ;  /* 0x000000ffff0bd224 */ /* 0x000fca00078e0011 */
[----:B------:R0:W5:Y:S02]  /*51a0*/  @!P5 LDG.E R9, desc[UR8][R10.64] ;  /* 0x000000080a09d981 */ /* 0x000164000c1e1900 */
.L_x_74:
[----:B------:R-:W-:Y:S05]  /*51b0*/  BSYNC.RECONVERGENT B0 ;  /* 0x0000000000007941 */ /* 0x000fea0003800200 */
.L_x_58:
[----:B------:R-:W-:Y:S01]  /*51c0*/  BAR.SYNC.DEFER_BLOCKING 0x0 ;  /* 0x0000000000007b1d */ /* 0x000fe20000010000 */
[----:B0-----:R-:W-:-:S07]  /*51d0*/  VIMNMX R11, PT, PT, R32, R23, PT ;  /* 0x00000017200b7248 */ /* 0x001fce0003fe0100 */
[----:B------:R-:W-:Y:S01]  /*51e0*/  PREEXIT ;  /* 0x000000000000782d */ /* 0x000fe20000000000 */
[----:B------:R-:W-:Y:S01]  /*51f0*/  BSSY.RECONVERGENT B0, `(.L_x_75) ;  /* 0x0000019000007945 */ /* 0x000fe20003800200 */
[----:B------:R-:W-:Y:S02]  /*5200*/  LEA R10, R13, UR4, 0x3 ;  /* 0x000000040d0a7c11 */ /* 0x000fe4000f8e18ff */
[C---:B------:R-:W-:Y:S01]  /*5210*/  ISETP.GE.AND P0, PT, R11.reuse, R0, PT ;  /* 0x000000000b00720c */ /* 0x040fe20003f06270 */
[----:B------:R-:W-:Y:S01]  /*5220*/  IMAD.IADD R0, R11, 0x1, -R0 ;  /* 0x000000010b007824 */ /* 0x000fe200078e0a00 */
[----:B------:R-:W-:-:S04]  /*5230*/  VIMNMX R15, PT, PT, R13, R11, PT ;  /* 0x0000000b0d0f7248 */ /* 0x000fc80003fe0100 */
[----:B------:R-:W-:-:S04]  /*5240*/  SEL R0, R0, RZ, P0 ;  /* 0x000000ff00007207 */ /* 0x000fc80000000000 */
[----:B------:R-:W-:-:S13]  /*5250*/  ISETP.GE.AND P0, PT, R0, R15, PT ;  /* 0x0000000f0000720c */ /* 0x000fda0003f06270 */
[----:B------:R-:W-:Y:S05]  /*5260*/  @P0 BRA `(.L_x_76) ;  /* 0x0000000000440947 */ /* 0x000fea0003800000 */
.L_x_77:
[----:B------:R-:W-:Y:S01]  /*5270*/  IMAD.IADD R12, R15, 0x1, -R0 ;  /* 0x000000010f0c7824 */ /* 0x000fe200078e0a00 */
[----:B------:R-:W-:-:S04]  /*5280*/  PLOP3.LUT P0, PT, PT, PT, PT, 0x8, 0x80 ;  /* 0x000000000080781c */ /* 0x000fc80003f0e170 */
[----:B-1234-:R-:W-:-:S04]  /*5290*/  LEA.HI R17, R12, R12, RZ, 0x1 ;  /* 0x0000000c0c117211 */ /* 0x01efc800078f08ff */
        /* <DEDUP_REMOVED lines=14> */
.L_x_76:
[----:B------:R-:W-:Y:S05]  /*5380*/  BSYNC.RECONVERGENT B0 ;  /* 0x0000000000007941 */ /* 0x000fea0003800200 */
.L_x_75:
[----:B------:R-:W-:Y:S01]  /*5390*/  IMAD.IADD R11, R11, 0x1, -R0 ;  /* 0x000000010b0b7824 */ /* 0x000fe200078e0a00 */
[----:B-1234-:R-:W-:Y:S01]  /*53a0*/  LEA R16, R0, UR4, 0x3 ;  /* 0x0000000400107c11 */ /* 0x01efe2000f8e18ff */
[----:B------:R-:W-:Y:S01]  /*53b0*/  BSSY.RECONVERGENT B0, `(.L_x_78) ;  /* 0x000000f000007945 */ /* 0x000fe20003800200 */
[----:B------:R-:W-:Y:S01]  /*53c0*/  PLOP3.LUT P1, PT, PT, PT, PT, 0x8, 0x80 ;  /* 0x000000000080781c */ /* 0x000fe20003f2e170 */
[----:B------:R-:W-:Y:S02]  /*53d0*/  IMAD R10, R11, 0x8, R10 ;  /* 0x000000080b0a7824 */ /* 0x000fe400078e020a */
[----:B------:R0:W1:Y:S01]  /*53e0*/  LDS.64 R18, [R16] ;  /* 0x0000000010127984 */ /* 0x0000620000000a00 */
        /* <DEDUP_REMOVED lines=11> */
.L_x_79:
[----:B------:R-:W-:Y:S05]  /*54a0*/  BSYNC.RECONVERGENT B0 ;  /* 0x0000000000007941 */ /* 0x000fea0003800200 */
.L_x_78:
        /* <DEDUP_REMOVED lines=20> */
.L_x_81:
[----:B------:R-:W-:Y:S05]  /*55f0*/  BSYNC.RECONVERGENT B0 ;  /* 0x0000000000007941 */ /* 0x000fea0003800200 */
.L_x_80:
        /* <DEDUP_REMOVED lines=19> */
.L_x_83:
[----:B------:R-:W-:Y:S05]  /*5730*/  BSYNC.RECONVERGENT B0 ;  /* 0x0000000000007941 */ /* 0x000fea0003800200 */
.L_x_82:
        /* <DEDUP_REMOVED lines=19> */
.L_x_85:
[----:B------:R-:W-:Y:S05]  /*5870*/  BSYNC.RECONVERGENT B0 ;  /* 0x0000000000007941 */ /* 0x000fea0003800200 */
.L_x_84:
        /* <DEDUP_REMOVED lines=19> */
.L_x_87:
[----:B------:R-:W-:Y:S05]  /*59b0*/  BSYNC.RECONVERGENT B0 ;  /* 0x0000000000007941 */ /* 0x000fea0003800200 */
.L_x_86:
        /* <DEDUP_REMOVED lines=17> */
.L_x_89:
[----:B------:R-:W-:Y:S05]  /*5ad0*/  BSYNC.RECONVERGENT B0 ;  /* 0x0000000000007941 */ /* 0x000fea0003800200 */
.L_x_88:
        /* <DEDUP_REMOVED lines=26> */
.L_x_91:
[----:B------:R-:W-:Y:S05]  /*5c80*/  BSYNC.RECONVERGENT B0 ;  /* 0x0000000000007941 */ /* 0x000fea0003800200 */
.L_x_90:
[----:B0-----:R-:W-:Y:S01]  /*5c90*/  VIADD R45, R44, 0x1 ;  /* 0x000000012c2d7836 */ /* 0x001fe20000000000 */
[----:B------:R-:W-:Y:S01]  /*5ca0*/  ISETP.NE.AND P6, PT, R37, RZ, PT ;  /* 0x000000ff2500720c */ /* 0x000fe20003fc5270 */
[----:B------:R-:W-:Y:S01]  /*5cb0*/  @!P5 IMAD.MOV R45, RZ, RZ, R44 ;  /* 0x000000ffff2dd224 */ /* 0x000fe200078e022c */
[----:B-12---:R-:W-:Y:S01]  /*5cc0*/  SEL R37, R39, R19, P5 ;  /* 0x0000001327257207 */ /* 0x006fe20002800000 */
[----:B------:R-:W-:Y:S01]  /*5cd0*/  VIADD R46, R43, 0x1 ;  /* 0x000000012b2e7836 */ /* 0x000fe20000000000 */
[----:B------:R-:W-:Y:S01]  /*5ce0*/  SEL R11, R36, R0, P6 ;  /* 0x00000000240b7207 */ /* 0x000fe20003000000 */
[C-C-:B------:R-:W-:Y:S01]  /*5cf0*/  @P5 IMAD R48, R45.reuse, 0x8, R10.reuse ;  /* 0x000000082d305824 */ /* 0x140fe200078e020a */
[----:B------:R-:W-:Y:S01]  /*5d00*/  SEL R36, R38, R18, P5 ;  /* 0x0000001226247207 */ /* 0x000fe20002800000 */
[----:B------:R-:W-:Y:S01]  /*5d10*/  @P5 IMAD.MOV R46, RZ, RZ, R43 ;  /* 0x000000ffff2e5224 */ /* 0x000fe200078e022b */
[----:B------:R-:W-:Y:S01]  /*5d20*/  ISETP.GE.AND P6, PT, R45, R23, PT ;  /* 0x000000172d00720c */ /* 0x000fe20003fc6270 */
[----:B------:R-:W-:Y:S01]  /*5d30*/  BSSY.RECONVERGENT B0, `(.L_x_92) ;  /* 0x0000013000007945 */ /* 0x000fe20003800200 */
[----:B------:R-:W0:Y:S01]  /*5d40*/  @P5 LDS.64 R38, [R48] ;  /* 0x0000000030265984 */ /* 0x000e220000000a00 */
[----:B------:R-:W-:Y:S01]  /*5d50*/  @!P5 IMAD R0, R46, 0x8, R10 ;  /* 0x000000082e00d824 */ /* 0x000fe200078e020a */
[----:B------:R-:W-:-:S02]  /*5d60*/  P2R R47, PR, RZ, 0x1 ;  /* 0x00000001ff2f7803 */ /* 0x000fc40000000000 */
[----:B------:R-:W-:Y:S02]  /*5d70*/  PLOP3.LUT P0, PT, PT, PT, PT, 0x8, 0x80 ;  /* 0x000000000080781c */ /* 0x000fe40003f0e170 */
[----:B------:R1:W2:Y:S02]  /*5d80*/  @!P5 LDS.64 R18, [R0] ;  /* 0x000000000012d984 */ /* 0x0002a40000000a00 */
[----:B-1----:R-:W-:Y:S02]  /*5d90*/  P2R R0, PR, RZ, 0x1 ;  /* 0x00000001ff007803 */ /* 0x002fe40000000000 */
[----:B------:R-:W-:Y:S01]  /*5da0*/  ISETP.NE.AND P0, PT, R47, RZ, PT ;  /* 0x000000ff2f00720c */ /* 0x000fe20003f05270 */
[----:B------:R-:W-:-:S12]  /*5db0*/  @P6 BRA `(.L_x_93) ;  /* 0x0000000000286947 */ /* 0x000fd80003800000 */
[----:B0-2---:R-:W-:Y:S02]  /*5dc0*/  ISETP.GE.AND P6, PT, R38, R18, PT ;  /* 0x000000122600720c */ /* 0x005fe40003fc6270 */
[----:B------:R-:W-:Y:S02]  /*5dd0*/  P2R R0, PR, RZ, 0x2 ;  /* 0x00000002ff007803 */ /* 0x000fe40000000000 */
[----:B------:R-:W-:Y:S02]  /*5de0*/  ISETP.GE.OR P6, PT, R46, R13, !P6 ;  /* 0x0000000d2e00720c */ /* 0x000fe400077c6670 */
[----:B------:R-:W-:Y:S02]  /*5df0*/  P2R R47, PR, RZ, 0x1 ;  /* 0x00000001ff2f7803 */ /* 0x000fe40000000000 */
[----:B------:R-:W-:-:S09]  /*5e00*/  PLOP3.LUT P0, PT, PT, PT, PT, 0x80, 0x8 ;  /* 0x000000000008781c */ /* 0x000fd20003f0f070 */
[----:B------:R-:W-:-:S04]  /*5e10*/  @!P6 ISETP.GE.AND P1, PT, R39, R19, PT ;  /* 0x000000132700e20c */ /* 0x000fc80003f26270 */
[----:B------:R-:W-:Y:S02]  /*5e20*/  @!P6 ISETP.GE.AND P0, PT, R18, R38, !P1 ;  /* 0x000000261200e20c */ /* 0x000fe40004f06270 */
[----:B------:R-:W-:Y:S02]  /*5e30*/  ISETP.NE.AND P1, PT, R0, RZ, PT ;  /* 0x000000ff0000720c */ /* 0x000fe40003f25270 */
[----:B------:R-:W-:Y:S02]  /*5e40*/  P2R R0, PR, RZ, 0x1 ;  /* 0x00000001ff007803 */ /* 0x000fe40000000000 */
[----:B------:R-:W-:-:S13]  /*5e50*/  ISETP.NE.AND P0, PT, R47, RZ, PT ;  /* 0x000000ff2f00720c */ /* 0x000fda0003f05270 */
.L_x_93:
[----:B------:R-:W-:Y:S05]  /*5e60*/  BSYNC.RECONVERGENT B0 ;  /* 0x0000000000007941 */ /* 0x000fea0003800200 */
.L_x_92:
[----:B------:R-:W1:Y:S01]  /*5e70*/  LDCU.U8 UR4, c[0x0][0x380] ;  /* 0x00007000ff0477ac */ /* 0x000e620008000000 */
[----:B------:R-:W-:Y:S01]  /*5e80*/  BAR.SYNC.DEFER_BLOCKING 0x0 ;  /* 0x0000000000007b1d */ /* 0x000fe20000010000 */
[----:B------:R-:W-:Y:S02]  /*5e90*/  ISETP.NE.AND P6, PT, R0, RZ, PT ;  /* 0x000000ff0000720c */ /* 0x000fe40003fc5270 */
[----:B------:R-:W-:Y:S02]  /*5ea0*/  SEL R13, R14, R15, P1 ;  /* 0x0000000f0e0d7207 */ /* 0x000fe40000800000 */
[----:B------:R-:W-:Y:S01]  /*5eb0*/  SEL R14, R17, R16, P2 ;  /* 0x00000010110e7207 */ /* 0x000fe20001000000 */
[----:B------:R-:W-:Y:S01]  /*5ec0*/  BSSY.RECONVERGENT B0, `(.L_x_94) ;  /* 0x00000c7000007945 */ /* 0x000fe20003800200 */
[----:B0-2---:R-:W-:Y:S02]  /*5ed0*/  SEL R38, R38, R18, P6 ;  /* 0x0000001226267207 */ /* 0x005fe40003000000 */
[----:B------:R-:W-:-:S02]  /*5ee0*/  SEL R12, R20, R12, P0 ;  /* 0x0000000c140c7207 */ /* 0x000fc40000000000 */
[----:B------:R-:W-:Y:S02]  /*5ef0*/  SEL R15, R40, R21, P3 ;  /* 0x00000015280f7207 */ /* 0x000fe40001800000 */
[----:B------:R-:W-:Y:S02]  /*5f00*/  SEL R16, R42, R41, P4 ;  /* 0x000000292a107207 */ /* 0x000fe40002000000 */
[----:B------:R-:W-:Y:S01]  /*5f10*/  SEL R17, R44, R43, P5 ;  /* 0x0000002b2c117207 */ /* 0x000fe20002800000 */
[----:B-1----:R-:W-:Y:S01]  /*5f20*/  UPRMT UR4, UR4, 0x8880, URZ ;  /* 0x0000888004047896 */ /* 0x002fe200080000ff */
[----:B------:R-:W-:Y:S02]  /*5f30*/  SEL R39, R39, R19, P6 ;  /* 0x0000001327277207 */ /* 0x000fe40003000000 */
[----:B------:R-:W-:Y:S01]  /*5f40*/  SEL R18, R45, R46, P6 ;  /* 0x0000002e2d127207 */ /* 0x000fe20003000000 */
[----:B------:R-:W-:-:S09]  /*5f50*/  UISETP.NE.AND UP0, UPT, UR4, URZ, UPT ;  /* 0x000000ff0400728c */ /* 0x000fd2000bf05270 */
[----:B------:R-:W-:Y:S05]  /*5f60*/  BRA.U !UP0, `(.L_x_95) ;  /* 0x0000000508707547 */ /* 0x000fea000b800000 */
[----:B------:R-:W0:Y:S01]  /*5f70*/  S2R R41, SR_LANEID ;  /* 0x0000000000297919 */ /* 0x000e220000000000 */
[C---:B------:R-:W-:Y:S01]  /*5f80*/  IMAD.SHL.U32 R19, R22.reuse, 0x8, RZ ;  /* 0x0000000816137824 */ /* 0x040fe200078e00ff */
[----:B------:R-:W1:Y:S01]  /*5f90*/  LDCU.64 UR6, c[0x0][0x3a8] ;  /* 0x00007500ff0677ac */ /* 0x000e620008000a00 */
[C---:B------:R-:W-:Y:S02]  /*5fa0*/  LOP3.LUT R0, R22.reuse, 0x1f, RZ, 0xc0, !PT ;  /* 0x0000001f16007812 */ /* 0x040fe400078ec0ff */
[----:B------:R-:W-:Y:S01]  /*5fb0*/  ISETP.NE.AND P1, PT, R22, RZ, PT ;  /* 0x000000ff1600720c */ /* 0x000fe20003f25270 */
[----:B------:R-:W-:Y:S01]  /*5fc0*/  UIMAD.WIDE.U32 UR10, UR5, 0x800, URZ ;  /* 0x00000800050a78a5 */ /* 0x000fe2000f8e00ff */
[----:B------:R-:W-:-:S04]  /*5fd0*/  LOP3.LUT R20, R19, 0x1f00, RZ, 0xc0, !PT ;  /* 0x00001f0013147812 */ /* 0x000fc800078ec0ff */
[----:B------:R-:W-:-:S05]  /*5fe0*/  LOP3.LUT R45, R20, R0, RZ, 0xfc, !PT ;  /* 0x00000000142d7212 */ /* 0x000fca00078efcff */
[----:B------:R-:W-:Y:S02]  /*5ff0*/  VIADD R53, R45, 0x20 ;  /* 0x000000202d357836 */ /* 0x000fe40000000000 */
[----:B0-----:R-:W-:-:S04]  /*6000*/  IMAD R40, R41, 0x8, R20 ;  /* 0x0000000829287824 */ /* 0x001fc800078e0214 */
[----:B------:R-:W-:Y:S01]  /*6010*/  IMAD R22, R41, -0x7, R40 ;  /* 0xfffffff929167824 */ /* 0x000fe200078e0228 */
[----:B------:R-:W-:Y:S02]  /*6020*/  LEA.HI.SX32 R21, R40, R40, 0x1b ;  /* 0x0000002828157211 */ /* 0x000fe400078fdaff */
[----:B------:R-:W-:Y:S01]  /*6030*/  IADD3 R40, P0, PT, R45, UR10, RZ ;  /* 0x0000000a2d287c10 */ /* 0x000fe2000ff1e0ff */
[C---:B------:R-:W-:Y:S01]  /*6040*/  VIADD R47, R22.reuse, 0x40 ;  /* 0x00000040162f7836 */ /* 0x040fe20000000000 */
[-C--:B------:R-:W-:Y:S01]  /*6050*/  LEA.HI.SX32 R49, R22, R22.reuse, 0x1b ;  /* 0x0000001616317211 */ /* 0x080fe200078fdaff */
[----:B------:R-:W-:Y:S02]  /*6060*/  IMAD R42, R21, 0x8, R10 ;  /* 0x00000008152a7824 */ /* 0x000fe400078e020a */
[----:B------:R-:W-:Y:S01]  /*6070*/  IMAD.X R41, RZ, RZ, UR11, P0 ;  /* 0x0000000bff297e24 */ /* 0x000fe200080e06ff */
[----:B-1----:R-:W-:Y:S01]  /*6080*/  LEA R50, P0, R40, UR6, 0x3 ;  /* 0x0000000628327c11 */ /* 0x002fe2000f8018ff */
[----:B------:R-:W-:Y:S01]  /*6090*/  VIADD R43, R22, 0xe0 ;  /* 0x000000e0162b7836 */ /* 0x000fe20000000000 */
[----:B------:R0:W-:Y:S01]  /*60a0*/  STS.64 [R42], R24 ;  /* 0x000000182a007388 */ /* 0x0001e20000000a00 */
[----:B------:R-:W-:-:S02]  /*60b0*/  LEA.HI.SX32 R47, R47, R22, 0x1b ;  /* 0x000000162f2f7211 */ /* 0x000fc400078fdaff */
[----:B------:R-:W-:Y:S01]  /*60c0*/  LEA.HI.X R51, R40, UR7, R41, 0x3, P0 ;  /* 0x0000000728337c11 */ /* 0x000fe200080f1c29 */
[----:B------:R1:W-:Y:S01]  /*60d0*/  STS.64 [R42+0x8], R26 ;  /* 0x0000081a2a007388 */ /* 0x0003e20000000a00 */
[C---:B------:R-:W-:Y:S01]  /*60e0*/  VIADD R41, R22.reuse, 0x80 ;  /* 0x0000008016297836 */ /* 0x040fe20000000000 */
[-C--:B------:R-:W-:Y:S01]  /*60f0*/  LEA.HI.SX32 R43, R43, R22.reuse, 0x1b ;  /* 0x000000162b2b7211 */ /* 0x080fe200078fdaff */
[C---:B------:R-:W-:Y:S01]  /*6100*/  VIADD R40, R22.reuse, 0xa0 ;  /* 0x000000a016287836 */ /* 0x040fe20000000000 */
[----:B------:R2:W-:Y:S02]  /*6110*/  STS.64 [R42+0x10], R28 ;  /* 0x0000101c2a007388 */ /* 0x0005e40000000a00 */
[-C--:B------:R-:W-:Y:S01]  /*6120*/  LEA.HI.SX32 R41, R41, R22.reuse, 0x1b ;  /* 0x0000001629297211 */ /* 0x080fe200078fdaff */
[----:B0-----:R-:W-:Y:S01]  /*6130*/  VIADD R25, R22, 0x20 ;  /* 0x0000002016197836 */ /* 0x001fe20000000000 */
[----:B------:R0:W-:Y:S01]  /*6140*/  STS.64 [R42+0x18], R30 ;  /* 0x0000181e2a007388 */ /* 0x0001e20000000a00 */
[----:B------:R-:W-:Y:S01]  /*6150*/  LEA.HI.SX32 R44, R40, R22, 0x1b ;  /* 0x00000016282c7211 */ /* 0x000fe200078fdaff */
[----:B------:R-:W-:-:S02]  /*6160*/  IMAD R24, R43, 0x8, R10 ;  /* 0x000000082b187824 */ /* 0x000fc400078e020a */
[C---:B-1----:R-:W-:Y:S01]  /*6170*/  VIADD R27, R22.reuse, 0x60 ;  /* 0x00000060161b7836 */ /* 0x042fe20000000000 */
[----:B------:R1:W-:Y:S01]  /*6180*/  STS.64 [R42+0x20], R32 ;  /* 0x000020202a007388 */ /* 0x0003e20000000a00 */
[-C--:B------:R-:W-:Y:S01]  /*6190*/  LEA.HI.SX32 R48, R25, R22.reuse, 0x1b ;  /* 0x0000001619307211 */ /* 0x080fe200078fdaff */
[----:B--2---:R-:W-:Y:S02]  /*61a0*/  VIADD R29, R22, 0xc0 ;  /* 0x000000c0161d7836 */ /* 0x004fe40000000000 */
[----:B------:R2:W-:Y:S01]  /*61b0*/  STS.64 [R42+0x28], R34 ;  /* 0x000028222a007388 */ /* 0x0005e20000000a00 */
[----:B------:R-:W-:Y:S01]  /*61c0*/  LEA.HI.SX32 R46, R27, R22, 0x1b ;  /* 0x000000161b2e7211 */ /* 0x000fe200078fdaff */
[--C-:B------:R-:W-:Y:S02]  /*61d0*/  IMAD R26, R49, 0x8, R10.reuse ;  /* 0x00000008311a7824 */ /* 0x100fe400078e020a */
[----:B------:R3:W-:Y:S01]  /*61e0*/  STS.64 [R42+0x30], R36 ;  /* 0x000030242a007388 */ /* 0x0007e20000000a00 */
[----:B------:R-:W-:-:S02]  /*61f0*/  IMAD R28, R48, 0x8, R10 ;  /* 0x00000008301c7824 */ /* 0x000fc400078e020a */
[--C-:B0-----:R-:W-:Y:S01]  /*6200*/  IMAD R30, R47, 0x8, R10.reuse ;  /* 0x000000082f1e7824 */ /* 0x101fe200078e020a */
[----:B------:R0:W-:Y:S01]  /*6210*/  STS.64 [R42+0x38], R38 ;  /* 0x000038262a007388 */ /* 0x0001e20000000a00 */
[--C-:B-1----:R-:W-:Y:S01]  /*6220*/  IMAD R32, R46, 0x8, R10.reuse ;  /* 0x000000082e207824 */ /* 0x102fe200078e020a */
[----:B------:R-:W-:Y:S01]  /*6230*/  NOP ;  /* 0x0000000000007918 */ /* 0x000fe20000000000 */
[--C-:B--2---:R-:W-:Y:S01]  /*6240*/  IMAD R34, R41, 0x8, R10.reuse ;  /* 0x0000000829227824 */ /* 0x104fe200078e020a */
[----:B------:R-:W-:Y:S01]  /*6250*/  LDS.64 R26, [R26] ;  /* 0x000000001a1a7984 */ /* 0x000fe20000000a00 */
[--C-:B---3--:R-:W-:Y:S01]  /*6260*/  IMAD R36, R44, 0x8, R10.reuse ;  /* 0x000000082c247824 */ /* 0x108fe200078e020a */
[----:B0-----:R-:W-:Y:S02]  /*6270*/  LEA.HI.SX32 R42, R29, R22, 0x1b ;  /* 0x000000161d2a7211 */ /* 0x001fe400078fdaff */
[----:B------:R-:W-:Y:S03]  /*6280*/  LDS.64 R30, [R30+0x200] ;  /* 0x000200001e1e7984 */ /* 0x000fe60000000a00 */
[----:B------:R-:W-:Y:S01]  /*6290*/  IMAD R38, R42, 0x8, R10 ;  /* 0x000000082a267824 */ /* 0x000fe200078e020a */
[----:B------:R-:W-:Y:S04]  /*62a0*/  LDS.64 R28, [R28+0x100] ;  /* 0x000100001c1c7984 */ /* 0x000fe80000000a00 */
[----:B------:R-:W-:Y:S04]  /*62b0*/  LDS.64 R32, [R32+0x300] ;  /* 0x0003000020207984 */ /* 0x000fe80000000a00 */
[----:B------:R-:W-:Y:S04]  /*62c0*/  LDS.64 R34, [R34+0x400] ;  /* 0x0004000022227984 */ /* 0x000fe80000000a00 */
[----:B------:R-:W-:Y:S04]  /*62d0*/  LDS.64 R36, [R36+0x500] ;  /* 0x0005000024247984 */ /* 0x000fe80000000a00 */
[----:B------:R-:W-:Y:S04]  /*62e0*/  LDS.64 R38, [R38+0x600] ;  /* 0x0006000026267984 */ /* 0x000fe80000000a00 */
[----:B------:R-:W-:Y:S04]  /*62f0*/  LDS.64 R24, [R24+0x700] ;  /* 0x0007000018187984 */ /* 0x000fe80000000a00 */
[----:B------:R0:W-:Y:S01]  /*6300*/  @!P1 STS [R10+0x4200], R23 ;  /* 0x004200170a009388 */ /* 0x0001e20000000800 */
[----:B------:R-:W-:Y:S01]  /*6310*/  BAR.SYNC.DEFER_BLOCKING 0x0 ;  /* 0x0000000000007b1d */ /* 0x000fe20000010000 */
[----:B0-----:R-:W-:-:S05]  /*6320*/  VIADD R23, R45, 0x80 ;  /* 0x000000802d177836 */ /* 0x001fca0000000000 */
[----:B------:R-:W0:Y:S02]  /*6330*/  LDS R52, [R10+0x4200] ;  /* 0x004200000a347984 */ /* 0x000e240000000800 */
[-C--:B0-----:R-:W-:Y:S02]  /*6340*/  ISETP.GE.AND P0, PT, R45, R52.reuse, PT ;  /* 0x000000342d00720c */ /* 0x081fe40003f06270 */
[----:B------:R-:W-:Y:S01]  /*6350*/  ISETP.GE.AND P4, PT, R23, R52, PT ;  /* 0x000000341700720c */ /* 0x000fe20003f86270 */
[----:B------:R-:W-:-:S05]  /*6360*/  VIADD R23, R45, 0xa0 ;  /* 0x000000a02d177836 */ /* 0x000fca0000000000 */
[----:B------:R-:W-:Y:S01]  /*6370*/  ISETP.GE.AND P5, PT, R23, R52, PT ;  /* 0x000000341700720c */ /* 0x000fe20003fa6270 */
[----:B------:R-:W-:-:S04]  /*6380*/  VIADD R23, R45, 0xc0 ;  /* 0x000000c02d177836 */ /* 0x000fc80000000000 */
[----:B------:R0:W-:Y:S01]  /*6390*/  @!P0 STG.E desc[UR8][R50.64], R26 ;  /* 0x0000001a32008986 */ /* 0x0001e2000c101908 */
[----:B------:R-:W-:-:S03]  /*63a0*/  ISETP.GE.AND P6, PT, R23, R52, PT ;  /* 0x000000341700720c */ /* 0x000fc60003fc6270 */
[----:B------:R0:W-:Y:S01]  /*63b0*/  @!P0 STG.E desc[UR8][R50.64+0x4], R27 ;  /* 0x0000041b32008986 */ /* 0x0001e2000c101908 */
[-C--:B------:R-:W-:Y:S01]  /*63c0*/  ISETP.GE.AND P0, PT, R53, R52.reuse, PT ;  /* 0x000000343500720c */ /* 0x080fe20003f06270 */
[----:B------:R-:W-:Y:S02]  /*63d0*/  VIADD R53, R45, 0x40 ;  /* 0x000000402d357836 */ /* 0x000fe40000000000 */
[----:B------:R0:W-:Y:S03]  /*63e0*/  @!P4 STG.E desc[UR8][R50.64+0x400], R34 ;  /* 0x000400223200c986 */ /* 0x0001e6000c101908 */
[----:B------:R-:W-:Y:S01]  /*63f0*/  ISETP.GE.AND P2, PT, R53, R52, PT ;  /* 0x000000343500720c */ /* 0x000fe20003f46270 */
[C---:B------:R-:W-:Y:S01]  /*6400*/  VIADD R53, R45.reuse, 0x60 ;  /* 0x000000602d357836 */ /* 0x040fe20000000000 */
[----:B------:R0:W-:Y:S01]  /*6410*/  @!P4 STG.E desc[UR8][R50.64+0x404], R35 ;  /* 0x000404233200c986 */ /* 0x0001e2000c101908 */
[----:B------:R-:W-:-:S03]  /*6420*/  VIADD R45, R45, 0xe0 ;  /* 0x000000e02d2d7836 */ /* 0x000fc60000000000 */
[-C--:B------:R-:W-:Y:S01]  /*6430*/  ISETP.GE.AND P3, PT, R53, R52.reuse, PT ;  /* 0x000000343500720c */ /* 0x080fe20003f66270 */
[----:B------:R0:W-:Y:S04]  /*6440*/  @!P5 STG.E desc[UR8][R50.64+0x500], R36 ;  /* 0x000500243200d986 */ /* 0x0001e8000c101908 */
        /* <DEDUP_REMOVED lines=8> */
[----:B------:R0:W-:Y:S01]  /*64d0*/  @!P0 STG.E desc[UR8][R50.64+0x104], R29 ;  /* 0x0001041d32008986 */ /* 0x0001e2000c101908 */
[----:B------:R-:W-:-:S13]  /*64e0*/  ISETP.GE.AND P0, PT, R45, R52, PT ;  /* 0x000000342d00720c */ /* 0x000fda0003f06270 */
[----:B0-----:R-:W-:Y:S05]  /*64f0*/  @P0 BRA `(.L_x_96) ;  /* 0x00000004008c0947 */ /* 0x001fea0003800000 */
[----:B------:R0:W-:Y:S04]  /*6500*/  STG.E desc[UR8][R50.64+0x700], R24 ;  /* 0x0007001832007986 */ /* 0x0001e8000c101908 */
[----:B------:R0:W-:Y:S01]  /*6510*/  STG.E desc[UR8][R50.64+0x704], R25 ;  /* 0x0007041932007986 */ /* 0x0001e2000c101908 */
[----:B------:R-:W-:Y:S05]  /*6520*/  BRA `(.L_x_96) ;  /* 0x0000000400807947 */ /* 0x000fea0003800000 */
.L_x_95:
[----:B------:R-:W0:Y:S01]  /*6530*/  S2R R0, SR_TID.X ;  /* 0x0000000000007919 */ /* 0x000e220000002100 */
[----:B------:R-:W-:Y:S01]  /*6540*/  UIMAD.WIDE.U32 UR12, UR5, 0x800, URZ ;  /* 0x00000800050c78a5 */ /* 0x000fe2000f8e00ff */
[----:B------:R-:W1:Y:S01]  /*6550*/  LDCU.64 UR6, c[0x0][0x388] ;  /* 0x00007100ff0677ac */ /* 0x000e620008000a00 */
[----:B------:R-:W2:Y:S01]  /*6560*/  S2R R41, SR_LANEID ;  /* 0x0000000000297919 */ /* 0x000ea20000000000 */
[----:B------:R-:W3:Y:S01]  /*6570*/  LDCU.64 UR10, c[0x0][0x390] ;  /* 0x00007200ff0a77ac */ /* 0x000ee20008000a00 */
[C---:B0-----:R-:W-:Y:S01]  /*6580*/  IMAD.SHL.U32 R19, R0.reuse, 0x8, RZ ;  /* 0x0000000800137824 */ /* 0x041fe200078e00ff */
[C---:B------:R-:W-:Y:S02]  /*6590*/  ISETP.NE.AND P1, PT, R0.reuse, RZ, PT ;  /* 0x000000ff0000720c */ /* 0x040fe40003f25270 */
[----:B------:R-:W-:Y:S02]  /*65a0*/  LOP3.LUT R0, R0, 0x1f, RZ, 0xc0, !PT ;  /* 0x0000001f00007812 */ /* 0x000fe400078ec0ff */
[----:B------:R-:W-:-:S04]  /*65b0*/  LOP3.LUT R20, R19, 0x1f00, RZ, 0xc0, !PT ;  /* 0x00001f0013147812 */ /* 0x000fc800078ec0ff */
[C---:B------:R-:W-:Y:S01]  /*65c0*/  IADD3 R50, P0, P2, R20.reuse, UR12, R0 ;  /* 0x0000000c14327c10 */ /* 0x040fe2000fa1e000 */
[C---:B--2---:R-:W-:Y:S01]  /*65d0*/  IMAD R22, R41.reuse, 0x8, R20 ;  /* 0x0000000829167824 */ /* 0x044fe200078e0214 */
[----:B------:R-:W-:Y:S02]  /*65e0*/  LOP3.LUT R54, R20, R0, RZ, 0xfc, !PT ;  /* 0x0000000014367212 */ /* 0x000fe400078efcff */
[----:B------:R-:W-:Y:S02]  /*65f0*/  IADD3.X R51, PT, PT, RZ, UR13, RZ, P0, P2 ;  /* 0x0000000dff337c10 */ /* 0x000fe400087e44ff */
[----:B------:R-:W-:Y:S01]  /*6600*/  LEA.HI.SX32 R21, R22, R22, 0x1b ;  /* 0x0000001616157211 */ /* 0x000fe200078fdaff */
[----:B------:R-:W-:Y:S01]  /*6610*/  IMAD R22, R41, -0x7, R22 ;  /* 0xfffffff929167824 */ /* 0x000fe200078e0216 */
[C---:B------:R-:W-:Y:S01]  /*6620*/  SHF.L.U64.HI R51, R50.reuse, 0x2, R51 ;  /* 0x0000000232337819 */ /* 0x040fe20000010233 */
[----:B------:R-:W-:Y:S02]  /*6630*/  IMAD.SHL.U32 R50, R50, 0x4, RZ ;  /* 0x0000000432327824 */ /* 0x000fe400078e00ff */
[----:B------:R-:W-:Y:S01]  /*6640*/  IMAD R42, R21, 0x8, R10 ;  /* 0x00000008152a7824 */ /* 0x000fe200078e020a */
[CC--:B------:R-:W-:Y:S01]  /*6650*/  LEA.HI.SX32 R49, R22.reuse, R22.reuse, 0x1b ;  /* 0x0000001616317211 */ /* 0x0c0fe200078fdaff */
[----:B------:R-:W-:Y:S01]  /*6660*/  VIADD R41, R22, 0x20 ;  /* 0x0000002016297836 */ /* 0x000fe20000000000 */
[----:B-1----:R-:W-:Y:S01]  /*6670*/  IADD3 R52, P2, PT, R50, UR6, RZ ;  /* 0x0000000632347c10 */ /* 0x002fe2000ff5e0ff */
[C---:B------:R-:W-:Y:S01]  /*6680*/  VIADD R47, R22.reuse, 0x40 ;  /* 0x00000040162f7836 */ /* 0x040fe20000000000 */
[----:B------:R0:W-:Y:S01]  /*6690*/  STS.64 [R42], R24 ;  /* 0x000000182a007388 */ /* 0x0001e20000000a00 */
[C---:B------:R-:W-:Y:S01]  /*66a0*/  VIADD R43, R22.reuse, 0xe0 ;  /* 0x000000e0162b7836 */ /* 0x040fe20000000000 */
[-C--:B------:R-:W-:Y:S01]  /*66b0*/  LEA.HI.SX32 R48, R41, R22.reuse, 0x1b ;  /* 0x0000001629307211 */ /* 0x080fe200078fdaff */
[----:B------:R-:W-:Y:S01]  /*66c0*/  VIADD R40, R22, 0xa0 ;  /* 0x000000a016287836 */ /* 0x000fe20000000000 */
[----:B------:R1:W-:Y:S01]  /*66d0*/  STS.64 [R42+0x8], R26 ;  /* 0x0000081a2a007388 */ /* 0x0003e20000000a00 */
[-C--:B------:R-:W-:Y:S01]  /*66e0*/  LEA.HI.SX32 R47, R47, R22.reuse, 0x1b ;  /* 0x000000162f2f7211 */ /* 0x080fe200078fdaff */
[----:B------:R-:W-:Y:S01]  /*66f0*/  VIADD R56, R54, 0x20 ;  /* 0x0000002036387836 */ /* 0x000fe20000000000 */
[-C--:B------:R-:W-:Y:S01]  /*6700*/  LEA.HI.SX32 R43, R43, R22.reuse, 0x1b ;  /* 0x000000162b2b7211 */ /* 0x080fe200078fdaff */
[----:B------:R2:W-:Y:S01]  /*6710*/  STS.64 [R42+0x10], R28 ;  /* 0x0000101c2a007388 */ /* 0x0005e20000000a00 */
[----:B------:R-:W-:-:S02]  /*6720*/  LEA.HI.SX32 R44, R40, R22, 0x1b ;  /* 0x00000016282c7211 */ /* 0x000fc400078fdaff */
[----:B---3--:R-:W-:Y:S01]  /*6730*/  IADD3 R50, P3, PT, R50, UR10, RZ ;  /* 0x0000000a32327c10 */ /* 0x008fe2000ff7e0ff */
[C---:B0-----:R-:W-:Y:S01]  /*6740*/  VIADD R25, R22.reuse, 0x60 ;  /* 0x0000006016197836 */ /* 0x041fe20000000000 */
[----:B------:R0:W-:Y:S01]  /*6750*/  STS.64 [R42+0x18], R30 ;  /* 0x0000181e2a007388 */ /* 0x0001e20000000a00 */
[--C-:B------:R-:W-:Y:S01]  /*6760*/  IMAD R24, R49, 0x8, R10.reuse ;  /* 0x0000000831187824 */ /* 0x100fe200078e020a */
[----:B------:R-:W-:Y:S01]  /*6770*/  IADD3.X R53, PT, PT, R51, UR7, RZ, P2, !PT ;  /* 0x0000000733357c10 */ /* 0x000fe200097fe4ff */
[----:B-1----:R-:W-:Y:S01]  /*6780*/  VIADD R27, R22, 0x80 ;  /* 0x00000080161b7836 */ /* 0x002fe20000000000 */
[----:B------:R1:W-:Y:S01]  /*6790*/  STS.64 [R42+0x20], R32 ;  /* 0x000020202a007388 */ /* 0x0003e20000000a00 */
[-C--:B------:R-:W-:Y:S01]  /*67a0*/  LEA.HI.SX32 R46, R25, R22.reuse, 0x1b ;  /* 0x00000016192e7211 */ /* 0x080fe200078fdaff */
[--C-:B------:R-:W-:Y:S01]  /*67b0*/  IMAD R26, R48, 0x8, R10.reuse ;  /* 0x00000008301a7824 */ /* 0x100fe200078e020a */
[----:B------:R-:W-:Y:S01]  /*67c0*/  IADD3.X R51, PT, PT, R51, UR11, RZ, P3, !PT ;  /* 0x0000000b33337c10 */ /* 0x000fe20009ffe4ff */
[----:B--2---:R-:W-:Y:S01]  /*67d0*/  VIADD R29, R22, 0xc0 ;  /* 0x000000c0161d7836 */ /* 0x004fe20000000000 */
[----:B------:R2:W-:Y:S01]  /*67e0*/  STS.64 [R42+0x28], R34 ;  /* 0x000028222a007388 */ /* 0x0005e20000000a00 */
[----:B------:R-:W-:Y:S01]  /*67f0*/  LEA.HI.SX32 R41, R27, R22, 0x1b ;  /* 0x000000161b297211 */ /* 0x000fe200078fdaff */
[----:B------:R-:W-:-:S02]  /*6800*/  IMAD R28, R47, 0x8, R10 ;  /* 0x000000082f1c7824 */ /* 0x000fc400078e020a */
[----:B------:R-:W-:Y:S01]  /*6810*/  STS.64 [R42+0x30], R36 ;  /* 0x000030242a007388 */ /* 0x000fe20000000a00 */
[--C-:B0-----:R-:W-:Y:S02]  /*6820*/  IMAD R30, R46, 0x8, R10.reuse ;  /* 0x000000082e1e7824 */ /* 0x101fe400078e020a */
[--C-:B-1----:R-:W-:Y:S01]  /*6830*/  IMAD R32, R41, 0x8, R10.reuse ;  /* 0x0000000829207824 */ /* 0x102fe200078e020a */
[----:B------:R0:W-:Y:S01]  /*6840*/  STS.64 [R42+0x38], R38 ;  /* 0x000038262a007388 */ /* 0x0001e20000000a00 */
[----:B------:R-:W-:Y:S01]  /*6850*/  NOP ;  /* 0x0000000000007918 */ /* 0x000fe20000000000 */
[--C-:B--2---:R-:W-:Y:S02]  /*6860*/  IMAD R34, R44, 0x8, R10.reuse ;  /* 0x000000082c227824 */ /* 0x104fe400078e020a */
[----:B------:R-:W-:Y:S01]  /*6870*/  LDS.64 R24, [R24] ;  /* 0x0000000018187984 */ /* 0x000fe20000000a00 */
[----:B0-----:R-:W-:Y:S01]  /*6880*/  LEA.HI.SX32 R42, R29, R22, 0x1b ;  /* 0x000000161d2a7211 */ /* 0x001fe200078fdaff */
[----:B------:R-:W-:-:S02]  /*6890*/  IMAD R38, R43, 0x8, R10 ;  /* 0x000000082b267824 */ /* 0x000fc400078e020a */
[----:B------:R-:W-:Y:S02]  /*68a0*/  LDS.64 R26, [R26+0x100] ;  /* 0x000100001a1a7984 */ /* 0x000fe40000000a00 */
[----:B------:R-:W-:Y:S02]  /*68b0*/  IMAD R36, R42, 0x8, R10 ;  /* 0x000000082a247824 */ /* 0x000fe400078e020a */
[----:B------:R-:W-:Y:S04]  /*68c0*/  LDS.64 R28, [R28+0x200] ;  /* 0x000200001c1c7984 */ /* 0x000fe80000000a00 */
[----:B------:R-:W-:Y:S04]  /*68d0*/  LDS.64 R30, [R30+0x300] ;  /* 0x000300001e1e7984 */ /* 0x000fe80000000a00 */
[----:B------:R-:W-:Y:S04]  /*68e0*/  LDS.64 R32, [R32+0x400] ;  /* 0x0004000020207984 */ /* 0x000fe80000000a00 */
[----:B------:R-:W-:Y:S04]  /*68f0*/  LDS.64 R34, [R34+0x500] ;  /* 0x0005000022227984 */ /* 0x000fe80000000a00 */
[----:B------:R-:W-:Y:S04]  /*6900*/  LDS.64 R36, [R36+0x600] ;  /* 0x0006000024247984 */ /* 0x000fe80000000a00 */
[----:B------:R-:W-:Y:S04]  /*6910*/  LDS.64 R38, [R38+0x700] ;  /* 0x0007000026267984 */ /* 0x000fe80000000a00 */
[----:B------:R-:W-:Y:S01]  /*6920*/  @!P1 STS [R10+0x4200], R23 ;  /* 0x004200170a009388 */ /* 0x000fe20000000800 */
[----:B------:R-:W-:Y:S06]  /*6930*/  BAR.SYNC.DEFER_BLOCKING 0x0 ;  /* 0x0000000000007b1d */ /* 0x000fec0000010000 */
[----:B------:R-:W0:Y:S02]  /*6940*/  LDS R45, [R10+0x4200] ;  /* 0x004200000a2d7984 */ /* 0x000e240000000800 */
[----:B0-----:R-:W-:-:S13]  /*6950*/  ISETP.GE.AND P0, PT, R54, R45, PT ;  /* 0x0000002d3600720c */ /* 0x001fda0003f06270 */
[----:B------:R0:W-:Y:S04]  /*6960*/  @!P0 STG.E desc[UR8][R52.64], R24 ;  /* 0x0000001834008986 */ /* 0x0001e8000c101908 */
[----:B------:R1:W-:Y:S01]  /*6970*/  @!P0 STG.E desc[UR8][R50.64], R25 ;  /* 0x0000001932008986 */ /* 0x0003e2000c101908 */
[----:B------:R-:W-:Y:S01]  /*6980*/  ISETP.GE.AND P0, PT, R56, R45, PT ;  /* 0x0000002d3800720c */ /* 0x000fe20003f06270 */
[C---:B------:R-:W-:Y:S02]  /*6990*/  VIADD R56, R54.reuse, 0x40 ;  /* 0x0000004036387836 */ /* 0x040fe40000000000 */
[----:B0-----:R-:W-:-:S05]  /*69a0*/  VIADD R24, R54, 0xa0 ;  /* 0x000000a036187836 */ /* 0x001fca0000000000 */
[----:B------:R-:W-:-:S05]  /*69b0*/  ISETP.GE.AND P4, PT, R24, R45, PT ;  /* 0x0000002d1800720c */ /* 0x000fca0003f86270 */
[----:B------:R1:W-:Y:S01]  /*69c0*/  @!P0 STG.E desc[UR8][R52.64+0x80], R26 ;  /* 0x0000801a34008986 */ /* 0x0003e2000c101908 */
[----:B------:R-:W-:-:S03]  /*69d0*/  VIADD R24, R54, 0xc0 ;  /* 0x000000c036187836 */ /* 0x000fc60000000000 */
[----:B------:R1:W-:Y:S01]  /*69e0*/  @!P0 STG.E desc[UR8][R50.64+0x80], R27 ;  /* 0x0000801b32008986 */ /* 0x0003e2000c101908 */
[-C--:B------:R-:W-:Y:S01]  /*69f0*/  ISETP.GE.AND P0, PT, R56, R45.reuse, PT ;  /* 0x0000002d3800720c */ /* 0x080fe20003f06270 */
[----:B------:R-:W-:Y:S01]  /*6a00*/  VIADD R56, R54, 0x60 ;  /* 0x0000006036387836 */ /* 0x000fe20000000000 */
[----:B------:R-:W-:-:S04]  /*6a10*/  ISETP.GE.AND P5, PT, R24, R45, PT ;  /* 0x0000002d1800720c */ /* 0x000fc80003fa6270 */
[----:B------:R-:W-:Y:S01]  /*6a20*/  ISETP.GE.AND P2, PT, R56, R45, PT ;  /* 0x0000002d3800720c */ /* 0x000fe20003f46270 */
[C---:B------:R-:W-:Y:S02]  /*6a30*/  VIADD R56, R54.reuse, 0x80 ;  /* 0x0000008036387836 */ /* 0x040fe40000000000 */
[----:B------:R-:W-:-:S03]  /*6a40*/  VIADD R54, R54, 0xe0 ;  /* 0x000000e036367836 */ /* 0x000fc60000000000 */
[-C--:B------:R-:W-:Y:S01]  /*6a50*/  ISETP.GE.AND P3, PT, R56, R45.reuse, PT ;  /* 0x0000002d3800720c */ /* 0x080fe20003f66270 */
[----:B------:R1:W-:Y:S01]  /*6a60*/  @!P0 STG.E desc[UR8][R52.64+0x100], R28 ;  /* 0x0001001c34008986 */ /* 0x0003e2000c101908 */
[----:B------:R-:W-:-:S03]  /*6a70*/  ISETP.GE.AND P6, PT, R54, R45, PT ;  /* 0x0000002d3600720c */ /* 0x000fc60003fc6270 */
        /* <DEDUP_REMOVED lines=10> */
[----:B------:R1:W-:Y:S02]  /*6b20*/  @!P6 STG.E desc[UR8][R50.64+0x380], R39 ;  /* 0x000380273200e986 */ /* 0x0003e4000c101908 */
.L_x_96:
[----:B------:R-:W-:Y:S05]  /*6b30*/  BSYNC.RECONVERGENT B0 ;  /* 0x0000000000007941 */ /* 0x000fea0003800200 */
.L_x_94:
[----:B0-----:R-:W0:Y:S01]  /*6b40*/  S2R R24, SR_TID.X ;  /* 0x0000000000187919 */ /* 0x001e220000002100 */
[--C-:B------:R-:W-:Y:S01]  /*6b50*/  IMAD.IADD R19, R19, 0x1, R10.reuse ;  /* 0x0000000113137824 */ /* 0x100fe200078e020a */
[----:B------:R-:W-:Y:S01]  /*6b60*/  UIMAD.WIDE.U32 UR4, UR5, 0x800, URZ ;  /* 0x00000800050478a5 */ /* 0x000fe2000f8e00ff */
[--C-:B------:R-:W-:Y:S01]  /*6b70*/  IMAD R11, R11, 0x4, R10.reuse ;  /* 0x000000040b0b7824 */ /* 0x100fe200078e020a */
[----:B------:R-:W-:Y:S01]  /*6b80*/  BAR.SYNC.DEFER_BLOCKING 0x0 ;  /* 0x0000000000007b1d */ /* 0x000fe20000010000 */
[--C-:B------:R-:W-:Y:S02]  /*6b90*/  IMAD R12, R12, 0x4, R10.reuse ;  /* 0x000000040c0c7824 */ /* 0x100fe400078e020a */
[--C-:B------:R-:W-:Y:S02]  /*6ba0*/  IMAD R13, R13, 0x4, R10.reuse ;  /* 0x000000040d0d7824 */ /* 0x100fe400078e020a */
[--C-:B------:R-:W-:Y:S02]  /*6bb0*/  IMAD R14, R14, 0x4, R10.reuse ;  /* 0x000000040e0e7824 */ /* 0x100fe400078e020a */
[----:B------:R-:W-:-:S02]  /*6bc0*/  IMAD R15, R15, 0x4, R10 ;  /* 0x000000040f0f7824 */ /* 0x000fc400078e020a */
[--C-:B------:R-:W-:Y:S02]  /*6bd0*/  IMAD R16, R16, 0x4, R10.reuse ;  /* 0x0000000410107824 */ /* 0x100fe400078e020a */
[--C-:B------:R-:W-:Y:S02]  /*6be0*/  IMAD R17, R17, 0x4, R10.reuse ;  /* 0x0000000411117824 */ /* 0x100fe400078e020a */
[----:B------:R-:W-:Y:S02]  /*6bf0*/  IMAD R18, R18, 0x4, R10 ;  /* 0x0000000412127824 */ /* 0x000fe400078e020a */
[----:B0-----:R-:W-:Y:S02]  /*6c00*/  IMAD R19, R24, -0x4, R19 ;  /* 0xfffffffc18137824 */ /* 0x001fe400078e0213 */
[----:B-1----:R-:W0:Y:S03]  /*6c10*/  LDC.64 R24, c[0x0][0x3a0] ;  /* 0x0000e800ff187b82 */ /* 0x002e260000000a00 */
[----:B-----5:R-:W-:Y:S04]  /*6c20*/  STS [R19], R2 ;  /* 0x0000000213007388 */ /* 0x020fe80000000800 */
[----:B------:R1:W-:Y:S04]  /*6c30*/  STS [R19+0x400], R3 ;  /* 0x0004000313007388 */ /* 0x0003e80000000800 */
[----:B------:R2:W-:Y:S04]  /*6c40*/  STS [R19+0x800], R4 ;  /* 0x0008000413007388 */ /* 0x0005e80000000800 */
[----:B------:R2:W-:Y:S04]  /*6c50*/  STS [R19+0xc00], R5 ;  /* 0x000c000513007388 */ /* 0x0005e80000000800 */
[----:B------:R2:W-:Y:S04]  /*6c60*/  STS [R19+0x1000], R6 ;  /* 0x0010000613007388 */ /* 0x0005e80000000800 */
[----:B------:R2:W-:Y:S01]  /*6c70*/  STS [R19+0x1400], R7 ;  /* 0x0014000713007388 */ /* 0x0005e20000000800 */
[----:B0-----:R-:W-:-:S03]  /*6c80*/  IADD3 R24, P0, PT, R24, -UR4, RZ ;  /* 0x8000000418187c10 */ /* 0x001fc6000ff1e0ff */
[----:B------:R2:W-:Y:S01]  /*6c90*/  STS [R19+0x1800], R8 ;  /* 0x0018000813007388 */ /* 0x0005e20000000800 */
[----:B------:R-:W-:Y:S02]  /*6ca0*/  IADD3.X R25, PT, PT, R25, ~UR5, RZ, P0, !PT ;  /* 0x8000000519197c10 */ /* 0x000fe400087fe4ff */
[----:B------:R-:W-:Y:S01]  /*6cb0*/  ISETP.LT.U32.AND P0, PT, R24, 0x800, PT ;  /* 0x000008001800780c */ /* 0x000fe20003f01070 */
[----:B------:R2:W-:Y:S01]  /*6cc0*/  STS [R19+0x1c00], R9 ;  /* 0x001c000913007388 */ /* 0x0005e20000000800 */
[----:B------:R-:W-:Y:S02]  /*6cd0*/  BAR.SYNC.DEFER_BLOCKING 0x0 ;  /* 0x0000000000007b1d */ /* 0x000fe40000010000 */
[----:B------:R-:W-:-:S04]  /*6ce0*/  ISETP.LT.U32.AND.EX P0, PT, R25, RZ, PT, P0 ;  /* 0x000000ff1900720c */ /* 0x000fc80003f01100 */
[----:B-1----:R-:W-:Y:S01]  /*6cf0*/  SEL R3, R24, 0x800, P0 ;  /* 0x0000080018037807 */ /* 0x002fe20000000000 */
[----:B------:R-:W0:Y:S04]  /*6d00*/  LDS R11, [R11] ;  /* 0x000000000b0b7984 */ /* 0x000e280000000800 */
[----:B------:R-:W1:Y:S04]  /*6d10*/  LDS R12, [R12] ;  /* 0x000000000c0c7984 */ /* 0x000e680000000800 */
[----:B------:R-:W3:Y:S04]  /*6d20*/  LDS R13, [R13] ;  /* 0x000000000d0d7984 */ /* 0x000ee80000000800 */
[----:B------:R-:W4:Y:S04]  /*6d30*/  LDS R14, [R14] ;  /* 0x000000000e0e7984 */ /* 0x000f280000000800 */
[----:B------:R-:W0:Y:S04]  /*6d40*/  LDS R15, [R15] ;  /* 0x000000000f0f7984 */ /* 0x000e280000000800 */
[----:B------:R-:W0:Y:S04]  /*6d50*/  LDS R16, [R16] ;  /* 0x0000000010107984 */ /* 0x000e280000000800 */
[----:B------:R-:W0:Y:S04]  /*6d60*/  LDS R17, [R17] ;  /* 0x0000000011117984 */ /* 0x000e280000000800 */
[----:B------:R-:W0:Y:S01]  /*6d70*/  LDS R18, [R18] ;  /* 0x0000000012127984 */ /* 0x000e220000000800 */
[----:B------:R-:W-:Y:S06]  /*6d80*/  BAR.SYNC.DEFER_BLOCKING 0x0 ;  /* 0x0000000000007b1d */ /* 0x000fec0000010000 */
[----:B--2---:R-:W-:Y:S05]  /*6d90*/  BRA.U !UP0, `(.L_x_97) ;  /* 0x0000000508047547 */ /* 0x004fea000b800000 */
[----:B------:R-:W-:Y:S01]  /*6da0*/  VIADD R7, R22, 0xc0 ;  /* 0x000000c016077836 */ /* 0x000fe20000000000 */
[-C--:B------:R-:W-:Y:S01]  /*6db0*/  LEA.HI.SX32 R5, R40, R22.reuse, 0x1b ;  /* 0x0000001628057211 */ /* 0x080fe200078fdaff */
[----:B------:R-:W-:Y:S01]  /*6dc0*/  VIADD R9, R22, 0xe0 ;  /* 0x000000e016097836 */ /* 0x000fe20000000000 */
[----:B------:R-:W2:Y:S01]  /*6dd0*/  LDCU.64 UR6, c[0x0][0x3b0] ;  /* 0x00007600ff0677ac */ /* 0x000ea20008000a00 */
[--C-:B------:R-:W-:Y:S01]  /*6de0*/  IMAD R21, R21, 0x4, R10.reuse ;  /* 0x0000000415157824 */ /* 0x100fe200078e020a */
[-C--:B------:R-:W-:Y:S01]  /*6df0*/  LEA.HI.SX32 R19, R7, R22.reuse, 0x1b ;  /* 0x0000001607137211 */ /* 0x080fe200078fdaff */
[--C-:B------:R-:W-:Y:S01]  /*6e00*/  IMAD R7, R49, 0x4, R10.reuse ;  /* 0x0000000431077824 */ /* 0x100fe200078e020a */
[----:B------:R-:W-:Y:S01]  /*6e10*/  LEA.HI.SX32 R23, R9, R22, 0x1b ;  /* 0x0000001609177211 */ /* 0x000fe200078fdaff */
[--C-:B------:R-:W-:Y:S01]  /*6e20*/  IMAD R9, R48, 0x4, R10.reuse ;  /* 0x0000000430097824 */ /* 0x100fe200078e020a */
[----:B0-----:R0:W-:Y:S01]  /*6e30*/  STS [R21], R11 ;  /* 0x0000000b15007388 */ /* 0x0011e20000000800 */
[----:B------:R-:W-:-:S03]  /*6e40*/  IMAD R19, R19, 0x4, R10 ;  /* 0x0000000413137824 */ /* 0x000fc600078e020a */
[----:B-1----:R-:W-:Y:S04]  /*6e50*/  STS [R21+0x4], R12 ;  /* 0x0000040c15007388 */ /* 0x002fe80000000800 */
[----:B---3--:R1:W-:Y:S01]  /*6e60*/  STS [R21+0x8], R13 ;  /* 0x0000080d15007388 */ /* 0x0083e20000000800 */
[----:B0-----:R-:W-:-:S03]  /*6e70*/  IMAD R11, R47, 0x4, R10 ;  /* 0x000000042f0b7824 */ /* 0x001fc600078e020a */
[----:B----4-:R-:W-:Y:S04]  /*6e80*/  STS [R21+0xc], R14 ;  /* 0x00000c0e15007388 */ /* 0x010fe80000000800 */
[----:B------:R0:W-:Y:S01]  /*6e90*/  STS [R21+0x10], R15 ;  /* 0x0000100f15007388 */ /* 0x0001e20000000800 */
[----:B-1----:R-:W-:-:S03]  /*6ea0*/  IMAD R13, R46, 0x4, R10 ;  /* 0x000000042e0d7824 */ /* 0x002fc600078e020a */
[----:B------:R-:W-:Y:S04]  /*6eb0*/  STS [R21+0x14], R16 ;  /* 0x0000141015007388 */ /* 0x000fe80000000800 */
[----:B------:R1:W-:Y:S01]  /*6ec0*/  STS [R21+0x18], R17 ;  /* 0x0000181115007388 */ /* 0x0003e20000000800 */
[----:B0-----:R-:W-:-:S03]  /*6ed0*/  IMAD R15, R41, 0x4, R10 ;  /* 0x00000004290f7824 */ /* 0x001fc600078e020a */
[----:B------:R0:W-:Y:S01]  /*6ee0*/  STS [R21+0x1c], R18 ;  /* 0x00001c1215007388 */ /* 0x0001e20000000800 */
[----:B------:R-:W-:Y:S01]  /*6ef0*/  NOP ;  /* 0x0000000000007918 */ /* 0x000fe20000000000 */
[--C-:B-1----:R-:W-:Y:S02]  /*6f00*/  IMAD R17, R5, 0x4, R10.reuse ;  /* 0x0000000405117824 */ /* 0x102fe400078e020a */
[----:B------:R-:W-:Y:S01]  /*6f10*/  LDS R7, [R7] ;  /* 0x0000000007077984 */ /* 0x000fe20000000800 */
[----:B0-----:R-:W-:-:S03]  /*6f20*/  IMAD R21, R23, 0x4, R10 ;  /* 0x0000000417157824 */ /* 0x001fc600078e020a */
[----:B------:R-:W-:Y:S01]  /*6f30*/  LDS R9, [R9+0x80] ;  /* 0x0000800009097984 */ /* 0x000fe20000000800 */
[----:B------:R-:W-:-:S03]  /*6f40*/  IMAD.IADD R23, R20, 0x1, R0 ;  /* 0x0000000114177824 */ /* 0x000fc600078e0200 */
[----:B------:R-:W-:Y:S01]  /*6f50*/  LDS R11, [R11+0x100] ;  /* 0x000100000b0b7984 */ /* 0x000fe20000000800 */
[C---:B------:R-:W-:Y:S01]  /*6f60*/  VIADD R25, R23.reuse, 0x20 ;  /* 0x0000002017197836 */ /* 0x040fe20000000000 */
[C---:B------:R-:W-:Y:S01]  /*6f70*/  IADD3 R0, P0, PT, R23.reuse, UR4, RZ ;  /* 0x0000000417007c10 */ /* 0x040fe2000ff1e0ff */
[C---:B------:R-:W-:Y:S01]  /*6f80*/  VIADD R27, R23.reuse, 0x40 ;  /* 0x00000040171b7836 */ /* 0x040fe20000000000 */
[----:B------:R-:W-:Y:S01]  /*6f90*/  LDS R13, [R13+0x180] ;  /* 0x000180000d0d7984 */ /* 0x000fe20000000800 */
[----:B------:R-:W-:Y:S02]  /*6fa0*/  VIADD R29, R23, 0xc0 ;  /* 0x000000c0171d7836 */ /* 0x000fe40000000000 */
[----:B------:R-:W-:Y:S01]  /*6fb0*/  IMAD.X R5, RZ, RZ, UR5, P0 ;  /* 0x00000005ff057e24 */ /* 0x000fe200080e06ff */
[----:B------:R-:W-:Y:S01]  /*6fc0*/  LDS R15, [R15+0x200] ;  /* 0x000200000f0f7984 */ /* 0x000fe20000000800 */
[----:B--2---:R-:W-:-:S03]  /*6fd0*/  LEA R4, P0, R0, UR6, 0x2 ;  /* 0x0000000600047c11 */ /* 0x004fc6000f8010ff */
[----:B------:R-:W-:Y:S01]  /*6fe0*/  LDS R17, [R17+0x280] ;  /* 0x0002800011117984 */ /* 0x000fe20000000800 */
[----:B------:R-:W-:-:S03]  /*6ff0*/  LEA.HI.X R5, R0, UR7, R5, 0x2, P0 ;  /* 0x0000000700057c11 */ /* 0x000fc600080f1405 */
[----:B------:R-:W-:Y:S04]  /*7000*/  LDS R19, [R19+0x300] ;  /* 0x0003000013137984 */ /* 0x000fe80000000800 */
[----:B------:R-:W-:Y:S04]  /*7010*/  LDS R21, [R21+0x380] ;  /* 0x0003800015157984 */ /* 0x000fe80000000800 */
[----:B------:R0:W-:Y:S01]  /*7020*/  @!P1 STS [R10+0x2100], R3 ;  /* 0x002100030a009388 */ /* 0x0001e20000000800 */
[----:B------:R-:W-:Y:S01]  /*7030*/  BAR.SYNC.DEFER_BLOCKING 0x0 ;  /* 0x0000000000007b1d */ /* 0x000fe20000010000 */
[----:B0-----:R-:W-:-:S05]  /*7040*/  VIADD R3, R23, 0x60 ;  /* 0x0000006017037836 */ /* 0x001fca0000000000 */
[----:B------:R-:W0:Y:S02]  /*7050*/  LDS R2, [R10+0x2100] ;  /* 0x002100000a027984 */ /* 0x000e240000000800 */
[-C--:B0-----:R-:W-:Y:S02]  /*7060*/  ISETP.GE.AND P0, PT, R23, R2.reuse, PT ;  /* 0x000000021700720c */ /* 0x081fe40003f06270 */
[-C--:B------:R-:W-:Y:S01]  /*7070*/  ISETP.GE.AND P1, PT, R25, R2.reuse, PT ;  /* 0x000000021900720c */ /* 0x080fe20003f26270 */
[----:B------:R-:W-:Y:S01]  /*7080*/  VIADD R25, R23, 0x80 ;  /* 0x0000008017197836 */ /* 0x000fe20000000000 */
[-C--:B------:R-:W-:Y:S01]  /*7090*/  ISETP.GE.AND P2, PT, R27, R2.reuse, PT ;  /* 0x000000021b00720c */ /* 0x080fe20003f46270 */
[----:B------:R-:W-:Y:S01]  /*70a0*/  VIADD R27, R23, 0xa0 ;  /* 0x000000a0171b7836 */ /* 0x000fe20000000000 */
[-C--:B------:R-:W-:Y:S01]  /*70b0*/  ISETP.GE.AND P3, PT, R3, R2.reuse, PT ;  /* 0x000000020300720c */ /* 0x080fe20003f66270 */
[----:B------:R-:W-:Y:S01]  /*70c0*/  VIADD R23, R23, 0xe0 ;  /* 0x000000e017177836 */ /* 0x000fe20000000000 */
[----:B------:R-:W-:-:S02]  /*70d0*/  ISETP.GE.AND P4, PT, R25, R2, PT ;  /* 0x000000021900720c */ /* 0x000fc40003f86270 */
[-C--:B------:R-:W-:Y:S02]  /*70e0*/  ISETP.GE.AND P5, PT, R27, R2.reuse, PT ;  /* 0x000000021b00720c */ /* 0x080fe40003fa6270 */
        /* <DEDUP_REMOVED lines=8> */
[----:B------:R0:W-:Y:S01]  /*7170*/  @!P6 STG.E desc[UR8][R4.64+0x300], R19 ;  /* 0x000300130400e986 */ /* 0x0001e2000c101908 */
[----:B------:R-:W-:Y:S05]  /*7180*/  @P0 EXIT ;  /* 0x000000000000094d */ /* 0x000fea0003800000 */
[----:B------:R-:W-:Y:S01]  /*7190*/  STG.E desc[UR8][R4.64+0x380], R21 ;  /* 0x0003801504007986 */ /* 0x000fe2000c101908 */
[----:B------:R-:W-:Y:S05]  /*71a0*/  EXIT ;  /* 0x000000000000794d */ /* 0x000fea0003800000 */
.L_x_97:
[--C-:B------:R-:W-:Y:S01]  /*71b0*/  IMAD R21, R21, 0x4, R10.reuse ;  /* 0x0000000415157824 */ /* 0x100fe200078e020a */
[----:B------:R-:W2:Y:S01]  /*71c0*/  LDCU.64 UR6, c[0x0][0x398] ;  /* 0x00007300ff0677ac */ /* 0x000ea20008000a00 */
[--C-:B------:R-:W-:Y:S02]  /*71d0*/  IMAD R7, R49, 0x4, R10.reuse ;  /* 0x0000000431077824 */ /* 0x100fe400078e020a */
[--C-:B------:R-:W-:Y:S01]  /*71e0*/  IMAD R9, R48, 0x4, R10.reuse ;  /* 0x0000000430097824 */ /* 0x100fe200078e020a */
[----:B0-----:R-:W-:Y:S01]  /*71f0*/  STS [R21], R11 ;  /* 0x0000000b15007388 */ /* 0x001fe20000000800 */
[--C-:B------:R-:W-:Y:S02]  /*7200*/  IMAD R19, R42, 0x4, R10.reuse ;  /* 0x000000042a137824 */ /* 0x100fe400078e020a */
[--C-:B------:R-:W-:Y:S01]  /*7210*/  IMAD R47, R47, 0x4, R10.reuse ;  /* 0x000000042f2f7824 */ /* 0x100fe200078e020a */
[----:B-1----:R-:W-:Y:S01]  /*7220*/  STS [R21+0x4], R12 ;  /* 0x0000040c15007388 */ /* 0x002fe20000000800 */
[----:B------:R-:W-:-:S02]  /*7230*/  IMAD R46, R46, 0x4, R10 ;  /* 0x000000042e2e7824 */ /* 0x000fc400078e020a */
[--C-:B------:R-:W-:Y:S01]  /*7240*/  IMAD R41, R41, 0x4, R10.reuse ;  /* 0x0000000429297824 */ /* 0x100fe200078e020a */
[----:B---3--:R-:W-:Y:S01]  /*7250*/  STS [R21+0x8], R13 ;  /* 0x0000080d15007388 */ /* 0x008fe20000000800 */
[--C-:B------:R-:W-:Y:S02]  /*7260*/  IMAD R44, R44, 0x4, R10.reuse ;  /* 0x000000042c2c7824 */ /* 0x100fe400078e020a */
[----:B------:R-:W-:Y:S01]  /*7270*/  IMAD R43, R43, 0x4, R10 ;  /* 0x000000042b2b7824 */ /* 0x000fe200078e020a */
[----:B----4-:R-:W-:Y:S01]  /*7280*/  STS [R21+0xc], R14 ;  /* 0x00000c0e15007388 */ /* 0x010fe20000000800 */
[----:B------:R-:W-:-:S03]  /*7290*/  IMAD.IADD R23, R20, 0x1, R0 ;  /* 0x0000000114177824 */ /* 0x000fc600078e0200 */
[----:B------:R-:W-:Y:S01]  /*72a0*/  STS [R21+0x10], R15 ;  /* 0x0000100f15007388 */ /* 0x000fe20000000800 */
[C---:B------:R-:W-:Y:S02]  /*72b0*/  VIADD R25, R23.reuse, 0x20 ;  /* 0x0000002017197836 */ /* 0x040fe40000000000 */
[C---:B------:R-:W-:Y:S01]  /*72c0*/  VIADD R27, R23.reuse, 0x40 ;  /* 0x00000040171b7836 */ /* 0x040fe20000000000 */
[----:B------:R-:W-:Y:S01]  /*72d0*/  STS [R21+0x14], R16 ;  /* 0x0000141015007388 */ /* 0x000fe20000000800 */
[----:B------:R-:W-:-:S03]  /*72e0*/  VIADD R29, R23, 0xc0 ;  /* 0x000000c0171d7836 */ /* 0x000fc60000000000 */
[----:B------:R-:W-:Y:S04]  /*72f0*/  STS [R21+0x18], R17 ;  /* 0x0000181115007388 */ /* 0x000fe80000000800 */
[----:B------:R-:W-:Y:S01]  /*7300*/  STS [R21+0x1c], R18 ;  /* 0x00001c1215007388 */ /* 0x000fe20000000800 */
[----:B------:R-:W-:-:S03]  /*7310*/  NOP ;  /* 0x0000000000007918 */ /* 0x000fc60000000000 */
[----:B------:R-:W-:Y:S04]  /*7320*/  LDS R7, [R7] ;  /* 0x0000000007077984 */ /* 0x000fe80000000800 */
[----:B------:R-:W-:Y:S04]  /*7330*/  LDS R9, [R9+0x80] ;  /* 0x0000800009097984 */ /* 0x000fe80000000800 */
[----:B------:R-:W-:Y:S04]  /*7340*/  LDS R11, [R47+0x100] ;  /* 0x000100002f0b7984 */ /* 0x000fe80000000800 */
[----:B------:R-:W-:Y:S04]  /*7350*/  LDS R13, [R46+0x180] ;  /* 0x000180002e0d7984 */ /* 0x000fe80000000800 */
[----:B------:R-:W-:Y:S04]  /*7360*/  LDS R15, [R41+0x200] ;  /* 0x00020000290f7984 */ /* 0x000fe80000000800 */
[----:B------:R-:W-:Y:S04]  /*7370*/  LDS R17, [R44+0x280] ;  /* 0x000280002c117984 */ /* 0x000fe80000000800 */
[----:B------:R-:W-:Y:S04]  /*7380*/  LDS R19, [R19+0x300] ;  /* 0x0003000013137984 */ /* 0x000fe80000000800 */
[----:B------:R-:W-:Y:S04]  /*7390*/  LDS R21, [R43+0x380] ;  /* 0x000380002b157984 */ /* 0x000fe80000000800 */
[----:B------:R0:W-:Y:S01]  /*73a0*/  @!P1 STS [R10+0x2100], R3 ;  /* 0x002100030a009388 */ /* 0x0001e20000000800 */
[----:B------:R-:W-:Y:S01]  /*73b0*/  BAR.SYNC.DEFER_BLOCKING 0x0 ;  /* 0x0000000000007b1d */ /* 0x000fe20000010000 */
[----:B------:R-:W-:-:S04]  /*73c0*/  IADD3 R5, P0, P1, R20, UR4, R0 ;  /* 0x0000000414057c10 */ /* 0x000fc8000f91e000 */
[----:B------:R-:W-:Y:S01]  /*73d0*/  IADD3.X R0, PT, PT, RZ, UR5, RZ, P0, P1 ;  /* 0x00000005ff007c10 */ /* 0x000fe200087e24ff */
[----:B0-----:R-:W-:Y:S01]  /*73e0*/  VIADD R3, R23, 0x60 ;  /* 0x0000006017037836 */ /* 0x001fe20000000000 */
[----:B--2---:R-:W-:-:S04]  /*73f0*/  LEA R4, P0, R5, UR6, 0x2 ;  /* 0x0000000605047c11 */ /* 0x004fc8000f8010ff */
[----:B------:R-:W-:Y:S01]  /*7400*/  LEA.HI.X R5, R5, UR7, R0, 0x2, P0 ;  /* 0x0000000705057c11 */ /* 0x000fe200080f1400 */
        /* <DEDUP_REMOVED lines=22> */
.L_x_98:
[----:B------:R-:W-:-:S00]  /*7570*/  BRA `(.L_x_98) ;  /* 0xfffffffc00fc7947 */ /* 0x000fc0000383ffff */
[----:B------:R-:W-:-:S00]  /*7580*/  NOP ;  /* 0x0000000000007918 */ /* 0x000fc00000000000 */
[----:B------:R-:W-:-:S00]  /*7590*/  NOP ;  /* 0x0000000000007918 */ /* 0x000fc00000000000 */
[----:B------:R-:W-:-:S00]  /*75a0*/  NOP ;  /* 0x0000000000007918 */ /* 0x000fc00000000000 */
[----:B------:R-:W-:-:S00]  /*75b0*/  NOP ;  /* 0x0000000000007918 */ /* 0x000fc00000000000 */
[----:B------:R-:W-:-:S00]  /*75c0*/  NOP ;  /* 0x0000000000007918 */ /* 0x000fc00000000000 */
[----:B------:R-:W-:-:S00]  /*75d0*/  NOP ;  /* 0x0000000000007918 */ /* 0x000fc00000000000 */
[----:B------:R-:W-:-:S00]  /*75e0*/  NOP ;  /* 0x0000000000007918 */ /* 0x000fc00000000000 */
[----:B------:R-:W-:-:S00]  /*75f0*/  NOP ;  /* 0x0000000000007918 */ /* 0x000fc00000000000 */
.L_x_778:


//--------------------- .text._ZN3cub18CUB_300001_SM_10006detail10merge_sort30DeviceMergeSortPartitionKernelIN6thrust24THRUST_300001_SM_1000_NS12zip_iteratorIN4cuda3std3__45tupleIJNS5_6detail15normal_iteratorINS5_10device_ptrIiEEEESF_EEEEEmNS9_4lessINSA_IJiiEEEEESJ_EEvbT_PT2_T0_SO_PSO_T1_SO_i --------------------------
	.section	.text._ZN3cub18CUB_300001_SM_10006detail10merge_sort30DeviceMergeSortPartitionKernelIN6thrust24THRUST_300001_SM_1000_NS12zip_iteratorIN4cuda3std3__45tupleIJNS5_6detail15normal_iteratorINS5_10device_ptrIiEEEESF_EEEEEmNS9_4lessINSA_IJiiEEEEESJ_EEvbT_PT2_T0_SO_PSO_T1_SO_i,"ax",@progbits
	.align	128
        .global         _ZN3cub18CUB_300001_SM_10006detail10merge_sort30DeviceMergeSortPartitionKernelIN6thrust24THRUST_300001_SM_1000_NS12zip_iteratorIN4cuda3std3__45tupleIJNS5_6detail15normal_iteratorINS5_10device_ptrIiEEEESF_EEEEEmNS9_4lessINSA_IJiiEEEEESJ_EEvbT_PT2_T0_SO_PSO_T1_SO_i
        .type           _ZN3cub18CUB_300001_SM_10006detail10merge_sort30DeviceMergeSortPartitionKernelIN6thrust24THRUST_300001_SM_1000_NS12zip_iteratorIN4cuda3std3__45tupleIJNS5_6detail15normal_iteratorINS5_10device_ptrIiEEEESF_EEEEEmNS9_4lessINSA_IJiiEEEEESJ_EEvbT_PT2_T0_SO_PSO_T1_SO_i,@function
        .size           _ZN3cub18CUB_300001_SM_10006detail10merge_sort30DeviceMergeSortPartitionKernelIN6thrust24THRUST_300001_SM_1000_NS12zip_iteratorIN4cuda3std3__45tupleIJNS5_6detail15normal_iteratorINS5_10device_ptrIiEEEESF_EEEEEmNS9_4lessINSA_IJiiEEEEESJ_EEvbT_PT2_T0_SO_PSO_T1_SO_i,(.L_x_779 - _ZN3cub18CUB_300001_SM_10006detail10merge_sort30DeviceMergeSortPartitionKernelIN6thrust24THRUST_300001_SM_1000_NS12zip_iteratorIN4cuda3std3__45tupleIJNS5_6detail15normal_iteratorINS5_10device_ptrIiEEEESF_EEEEEmNS9_4lessINSA_IJiiEEEEESJ_EEvbT_PT2_T0_SO_PSO_T1_SO_i)
        .other          _ZN3cub18CUB_300001_SM_10006detail10merge_sort30DeviceMergeSortPartitionKernelIN6thrust24THRUST_300001_SM_1000_NS12zip_iteratorIN4cuda3std3__45tupleIJNS5_6detail15normal_iteratorINS5_10device_ptrIiEEEESF_EEEEEmNS9_4lessINSA_IJiiEEEEESJ_EEvbT_PT2_T0_SO_PSO_T1_SO_i,@"STO_CUDA_ENTRY STV_DEFAULT"
_ZN3cub18CUB_300001_SM_10006detail10merge_sort30DeviceMergeSortPartitionKernelIN6thrust24THRUST_300001_SM_1000_NS12zip_iteratorIN4cuda3std3__45tupleIJNS5_6detail15normal_iteratorINS5_10device_ptrIiEEEESF_EEEEEmNS9_4lessINSA_IJiiEEEEESJ_EEvbT_PT2_T0_SO_PSO_T1_SO_i:
.text._ZN3cub18CUB_300001_SM_10006detail10merge_sort30DeviceMergeSortPartitionKernelIN6thrust24THRUST_300001_SM_1000_NS12zip_iteratorIN4cuda3std3__45tupleIJNS5_6detail15normal_iteratorINS5_10device_ptrIiEEEESF_EEEEEmNS9_4lessINSA_IJiiEEEEESJ_EEvbT_PT2_T0_SO_PSO_T1_SO_i:
[----:B------:R-:W-:Y:S01]  /*0000*/  LDC R1, c[0x0][0x37c] ;  /* 0x0000df00ff017b82 */ /* 0x000fe20000000800 */
[----:B------:R-:W0:Y:S01]  /*0010*/  S2R R0, SR_CTAID.X ;  /* 0x0000000000007919 */ /* 0x000e220000002500 */
[----:B------:R-:W0:Y:S01]  /*0020*/  LDCU UR4, c[0x0][0x360] ;  /* 0x00006c00ff0477ac */ /* 0x000e220008000800 */
[----:B------:R-:W0:Y:S01]  /*0030*/  S2R R3, SR_TID.X ;  /* 0x0000000000037919 */ /* 0x000e220000002100 */
[----:B------:R-:W1:Y:S01]  /*0040*/  LDCU.64 UR10, c[0x0][0x3a8] ;  /* 0x00007500ff0a77ac */ /* 0x000e620008000a00 */
[----:B0-----:R-:W-:-:S05]  /*0050*/  IMAD R0, R0, UR4, R3 ;  /* 0x0000000400007c24 */ /* 0x001fca000f8e0203 */
[----:B-1----:R-:W-:-:S04]  /*0060*/  ISETP.GE.U32.AND P0, PT, R0, UR10, PT ;  /* 0x0000000a00007c0c */ /* 0x002fc8000bf06070 */
[----:B------:R-:W-:-:S13]  /*0070*/  ISETP.GE.U32.AND.EX P0, PT, RZ, UR11, PT, P0 ;  /* 0x0000000bff007c0c */ /* 0x000fda000bf06100 */
[----:B------:R-:W-:Y:S05]  /*0080*/  @P0 EXIT ;  /* 0x000000000000094d */ /* 0x000fea0003800000 */
[----:B------:R-:W0:Y:S01]  /*0090*/  LDCU.64 UR6, c[0x0][0x3c0] ;  /* 0x00007800ff0677ac */ /* 0x000e220008000a00 */
[----:B------:R-:W1:Y:S01]  /*00a0*/  LDC R8, c[0x0][0x3c8] ;  /* 0x0000f200ff087b82 */ /* 0x000e620000000800 */
[----:B------:R-:W-:Y:S01]  /*00b0*/  ACQBULK ;  /* 0x000000000000782e */ /* 0x000fe20000000000 */
[----:B------:R-:W2:Y:S01]  /*00c0*/  LDCU.64 UR8, c[0x0][0x358] ;  /* 0x00006b00ff0877ac */ /* 0x000ea20008000a00 */
[----:B0-----:R-:W-:Y:S02]  /*00d0*/  UIADD3 UR4, UPT, UPT, -UR6, URZ, URZ ;  /* 0x000000ff06047290 */ /* 0x001fe4000fffe1ff */
[----:B------:R-:W-:-:S04]  /*00e0*/  USHF.R.U32.HI UR5, URZ, 0x1, UR7 ;  /* 0x00000001ff057899 */ /* 0x000fc80008011607 */
[----:B------:R-:W-:Y:S01]  /*00f0*/  LOP3.LUT R3, R0, UR4, RZ, 0xc0, !PT ;  /* 0x0000000400037c12 */ /* 0x000fe2000f8ec0ff */
[----:B------:R-:W-:Y:S01]  /*0100*/  USHF.R.U64 UR4, UR6, 0x1, UR7 ;  /* 0x0000000106047899 */ /* 0x000fe20008001207 */
[----:B-1----:R-:W-:Y:S01]  /*0110*/  SHF.R.S32.HI R9, RZ, 0x1f, R8 ;  /* 0x0000001fff097819 */ /* 0x002fe20000011408 */
[----:B------:R-:W-:Y:S02]  /*0120*/  IMAD R2, R8, UR5, RZ ;  /* 0x0000000508027c24 */ /* 0x000fe4000f8e02ff */
[----:B------:R-:W-:-:S04]  /*0130*/  IMAD.WIDE.U32 R4, R3, R8, RZ ;  /* 0x0000000803047225 */ /* 0x000fc800078e00ff */
[----:B------:R-:W-:-:S04]  /*0140*/  IMAD.WIDE.U32 R10, R8, UR4, RZ ;  /* 0x00000004080a7c25 */ /* 0x000fc8000f8e00ff */
[C---:B------:R-:W-:Y:S01]  /*0150*/  IMAD R7, R9.reuse, UR4, R2 ;  /* 0x0000000409077c24 */ /* 0x040fe2000f8e0202 */
[----:B------:R-:W-:Y:S01]  /*0160*/  IADD3 R2, P2, PT, R0, 0x1, RZ ;  /* 0x0000000100027810 */ /* 0x000fe20007f5e0ff */
[----:B------:R-:W-:Y:S01]  /*0170*/  IMAD R12, R9, R3, R5 ;  /* 0x00000003090c7224 */ /* 0x000fe200078e0205 */
[----:B------:R-:W-:Y:S01]  /*0180*/  LOP3.LUT R3, RZ, R4, RZ, 0x33, !PT ;  /* 0x00000004ff037212 */ /* 0x000fe200078e33ff */
[----:B------:R-:W-:Y:S01]  /*0190*/  IMAD.IADD R14, R11, 0x1, R7 ;  /* 0x000000010b0e7824 */ /* 0x000fe200078e0207 */
[----:B------:R-:W0:Y:S01]  /*01a0*/  LDCU.64 UR4, c[0x0][0x3a0] ;  /* 0x00007400ff0477ac */ /* 0x000e220008000a00 */
[----:B------:R-:W-:Y:S01]  /*01b0*/  ISETP.NE.U32.AND P0, PT, R2, UR10, PT ;  /* 0x0000000a02007c0c */ /* 0x000fe2000bf05070 */
[----:B------:R-:W-:Y:S01]  /*01c0*/  IMAD.X R2, RZ, RZ, RZ, P2 ;  /* 0x000000ffff027224 */ /* 0x000fe200010e06ff */
[----:B------:R-:W-:Y:S02]  /*01d0*/  ISETP.LT.U32.AND P1, PT, R10, R3, PT ;  /* 0x000000030a00720c */ /* 0x000fe40003f21070 */
[----:B------:R-:W-:-:S02]  /*01e0*/  LOP3.LUT R5, RZ, R12, RZ, 0x33, !PT ;  /* 0x0000000cff057212 */ /* 0x000fc400078e33ff */
[----:B------:R-:W-:Y:S02]  /*01f0*/  ISETP.NE.AND.EX P0, PT, R2, UR11, PT, P0 ;  /* 0x0000000b02007c0c */ /* 0x000fe4000bf05300 */
[----:B------:R-:W-:-:S04]  /*0200*/  ISETP.LT.U32.AND.EX P1, PT, R14, R5, PT, P1 ;  /* 0x000000050e00720c */ /* 0x000fc80003f21110 */
[----:B------:R-:W-:Y:S02]  /*0210*/  SEL R3, R10, R3, P1 ;  /* 0x000000030a037207 */ /* 0x000fe40000800000 */
[----:B------:R-:W-:Y:S02]  /*0220*/  SEL R5, R14, R5, P1 ;  /* 0x000000050e057207 */ /* 0x000fe40000800000 */
[----:B------:R-:W-:-:S03]  /*0230*/  IADD3 R2, P1, PT, R3, R4, RZ ;  /* 0x0000000403027210 */ /* 0x000fc60007f3e0ff */
[----:B------:R-:W1:Y:S02]  /*0240*/  @!P0 LDC.64 R6, c[0x0][0x3b0] ;  /* 0x0000ec00ff068b82 */ /* 0x000e640000000a00 */
[----:B------:R-:W-:Y:S01]  /*0250*/  IMAD.X R3, R5, 0x1, R12, P1 ;  /* 0x0000000105037824 */ /* 0x000fe200008e060c */
[----:B0-----:R-:W-:-:S04]  /*0260*/  ISETP.LT.U32.AND P1, PT, R2, UR4, PT ;  /* 0x0000000402007c0c */ /* 0x001fc8000bf21070 */
[----:B------:R-:W-:-:S04]  /*0270*/  ISETP.LT.U32.AND.EX P1, PT, R3, UR5, PT, P1 ;  /* 0x0000000503007c0c */ /* 0x000fc8000bf21110 */
[----:B------:R-:W-:Y:S02]  /*0280*/  SEL R2, R2, UR4, P1 ;  /* 0x0000000402027c07 */ /* 0x000fe40008800000 */
[----:B------:R-:W-:Y:S02]  /*0290*/  SEL R3, R3, UR5, P1 ;  /* 0x0000000503037c07 */ /* 0x000fe40008800000 */
[----:B------:R-:W-:Y:S02]  /*02a0*/  LOP3.LUT R17, RZ, R2, RZ, 0x33, !PT ;  /* 0x00000002ff117212 */ /* 0x000fe400078e33ff */
[----:B------:R-:W-:Y:S02]  /*02b0*/  LOP3.LUT R19, RZ, R3, RZ, 0x33, !PT ;  /* 0x00000003ff137212 */ /* 0x000fe400078e33ff */
[----:B------:R-:W-:-:S04]  /*02c0*/  ISETP.LT.U32.AND P1, PT, R10, R17, PT ;  /* 0x000000110a00720c */ /* 0x000fc80003f21070 */
[----:B------:R-:W-:-:S04]  /*02d0*/  ISETP.LT.U32.AND.EX P1, PT, R14, R19, PT, P1 ;  /* 0x000000130e00720c */ /* 0x000fc80003f21110 */
[----:B------:R-:W-:Y:S02]  /*02e0*/  SEL R17, R10, R17, P1 ;  /* 0x000000110a117207 */ /* 0x000fe40000800000 */
[----:B------:R-:W-:Y:S02]  /*02f0*/  SEL R19, R14, R19, P1 ;  /* 0x000000130e137207 */ /* 0x000fe40000800000 */
[----:B------:R-:W-:Y:S02]  /*0300*/  IADD3 R17, P3, PT, R17, R2, RZ ;  /* 0x0000000211117210 */ /* 0x000fe40007f7e0ff */
[----:B-1----:R-:W-:Y:S02]  /*0310*/  @!P0 LEA R10, P2, R0, R6, 0x3 ;  /* 0x00000006000a8211 */ /* 0x002fe400078418ff */
[----:B------:R-:W-:Y:S01]  /*0320*/  ISETP.LT.U32.AND P1, PT, R4, UR4, PT ;  /* 0x0000000404007c0c */ /* 0x000fe2000bf21070 */
[----:B------:R-:W-:Y:S01]  /*0330*/  IMAD.X R19, R19, 0x1, R3, P3 ;  /* 0x0000000113137824 */ /* 0x000fe200018e0603 */
[----:B------:R-:W-:-:S02]  /*0340*/  @!P0 LEA.HI.X R11, R0, R7, RZ, 0x3, P2 ;  /* 0x00000007000b8211 */ /* 0x000fc400010f1cff */
[----:B------:R-:W-:Y:S02]  /*0350*/  ISETP.LT.U32.AND P2, PT, R17, UR4, PT ;  /* 0x0000000411007c0c */ /* 0x000fe4000bf41070 */
[----:B------:R-:W-:Y:S01]  /*0360*/  ISETP.LT.U32.AND.EX P1, PT, R12, UR5, PT, P1 ;  /* 0x000000050c007c0c */ /* 0x000fe2000bf21110 */
[----:B--2---:R0:W-:Y:S01]  /*0370*/  @!P0 STG.E.64 desc[UR8][R10.64], R2 ;  /* 0x000000020a008986 */ /* 0x0041e2000c101b08 */
[----:B------:R-:W-:Y:S02]  /*0380*/  ISETP.LT.U32.AND.EX P2, PT, R19, UR5, PT, P2 ;  /* 0x0000000513007c0c */ /* 0x000fe4000bf41120 */
[----:B------:R-:W-:Y:S02]  /*0390*/  SEL R5, R4, UR4, P1 ;  /* 0x0000000404057c07 */ /* 0x000fe40008800000 */
[----:B------:R-:W-:Y:S02]  /*03a0*/  SEL R7, R12, UR5, P1 ;  /* 0x000000050c077c07 */ /* 0x000fe40008800000 */
[----:B------:R-:W-:-:S02]  /*03b0*/  SEL R17, R17, UR4, P2 ;  /* 0x0000000411117c07 */ /* 0x000fc40009000000 */
[----:B------:R-:W-:Y:S01]  /*03c0*/  SEL R19, R19, UR5, P2 ;  /* 0x0000000513137c07 */ /* 0x000fe20009000000 */
[----:B------:R-:W-:Y:S06]  /*03d0*/  @!P0 EXIT ;  /* 0x000000000000894d */ /* 0x000fec0003800000 */
[----:B------:R-:W1:Y:S01]  /*03e0*/  LDCU.U8 UR5, c[0x0][0x380] ;  /* 0x00007000ff0577ac */ /* 0x000e620008000000 */
[----:B------:R-:W-:Y:S01]  /*03f0*/  IADD3 R15, P0, PT, R17, -R5, RZ ;  /* 0x80000005110f7210 */ /* 0x000fe20007f1e0ff */
[----:B------:R-:W-:Y:S01]  /*0400*/  BSSY.RECONVERGENT B0, `(.L_x_99) ;  /* 0x0000089000007945 */ /* 0x000fe20003800200 */
[----:B------:R-:W-:-:S03]  /*0410*/  UIADD3 UR4, UPT, UPT, UR6, -0x1, URZ ;  /* 0xffffffff06047890 */ /* 0x000fc6000fffe0ff */
[----:B------:R-:W-:-:S03]  /*0420*/  IMAD.X R4, R19, 0x1, ~R7, P0 ;  /* 0x0000000113047824 */ /* 0x000fc600000e0e07 */
[----:B------:R-:W-:-:S05]  /*0430*/  LOP3.LUT R13, R0, UR4, RZ, 0xc0, !PT ;  /* 0x00000004000d7c12 */ /* 0x000fca000f8ec0ff */
[----:B0-----:R-:W-:Y:S01]  /*0440*/  IMAD.WIDE.U32 R10, R13, R8, RZ ;  /* 0x000000080d0a7225 */ /* 0x001fe200078e00ff */
[----:B-1----:R-:W-:-:S03]  /*0450*/  UPRMT UR4, UR5, 0x8880, URZ ;  /* 0x0000888005047896 */ /* 0x002fc600080000ff */
[----:B------:R-:W-:Y:S01]  /*0460*/  IMAD R9, R9, R13, R11 ;  /* 0x0000000d09097224 */ /* 0x000fe200078e020b */
[----:B------:R-:W-:Y:S01]  /*0470*/  ISETP.LT.U32.AND P0, PT, R10, R15, PT ;  /* 0x0000000f0a00720c */ /* 0x000fe20003f01070 */
[----:B------:R-:W-:-:S03]  /*0480*/  UISETP.NE.AND UP0, UPT, UR4, URZ, UPT ;  /* 0x000000ff0400728c */ /* 0x000fc6000bf05270 */
[----:B------:R-:W-:-:S04]  /*0490*/  ISETP.LT.U32.AND.EX P0, PT, R9, R4, PT, P0 ;  /* 0x000000040900720c */ /* 0x000fc80003f01100 */
[----:B------:R-:W-:Y:S02]  /*04a0*/  SEL R15, R10, R15, P0 ;  /* 0x0000000f0a0f7207 */ /* 0x000fe40000000000 */
[----:B------:R-:W-:Y:S01]  /*04b0*/  SEL R9, R9, R4, P0 ;  /* 0x0000000409097207 */ /* 0x000fe20000000000 */
[----:B------:R-:W-:Y:S06]  /*04c0*/  BRA.U !UP0, `(.L_x_100) ;  /* 0x0000000508107547 */ /* 0x000fec000b800000 */
[----:B------:R-:W-:Y:S01]  /*04d0*/  IADD3 R11, P0, PT, R17, -R2, RZ ;  /* 0x80000002110b7210 */ /* 0x000fe20007f1e0ff */
[----:B------:R-:W0:Y:S01]  /*04e0*/  LDCU.64 UR4, c[0x0][0x388] ;  /* 0x00007100ff0477ac */ /* 0x000e220008000a00 */
[----:B------:R-:W-:Y:S01]  /*04f0*/  IADD3 R10, P2, PT, R2, -R5, RZ ;  /* 0x80000005020a7210 */ /* 0x000fe20007f5e0ff */
[----:B------:R-:W-:Y:S02]  /*0500*/  BSSY.RECONVERGENT B1, `(.L_x_101) ;  /* 0x000003f000017945 */ /* 0x000fe40003800200 */
[----:B------:R-:W-:Y:S01]  /*0510*/  IMAD.X R8, R19, 0x1, ~R3, P0 ;  /* 0x0000000113087824 */ /* 0x000fe200000e0e03 */
[----:B------:R-:W-:Y:S01]  /*0520*/  ISETP.GT.U32.AND P0, PT, R15, R11, PT ;  /* 0x0000000b0f00720c */ /* 0x000fe20003f04070 */
[----:B------:R-:W-:Y:S01]  /*0530*/  IMAD.X R12, R3, 0x1, ~R7, P2 ;  /* 0x00000001030c7824 */ /* 0x000fe200010e0e07 */
[----:B------:R-:W-:Y:S01]  /*0540*/  ISETP.LT.U32.AND P1, PT, R10, R15, PT ;  /* 0x0000000f0a00720c */ /* 0x000fe20003f21070 */
[----:B------:R-:W1:Y:S01]  /*0550*/  LDCU.64 UR6, c[0x0][0x390] ;  /* 0x00007200ff0677ac */ /* 0x000e620008000a00 */
[----:B------:R-:W-:-:S02]  /*0560*/  ISETP.GT.U32.AND.EX P0, PT, R9, R8, PT, P0 ;  /* 0x000000080900720c */ /* 0x000fc40003f04100 */
[----:B------:R-:W-:Y:S02]  /*0570*/  ISETP.LT.U32.AND.EX P1, PT, R12, R9, PT, P1 ;  /* 0x000000090c00720c */ /* 0x000fe40003f21110 */
[-C--:B------:R-:W-:Y:S02]  /*0580*/  SEL R6, R15, R11.reuse, P0 ;  /* 0x0000000b0f067207 */ /* 0x080fe40000000000 */
[----:B------:R-:W-:Y:S02]  /*0590*/  SEL R4, R9, R8, P0 ;  /* 0x0000000809047207 */ /* 0x000fe40000000000 */
[----:B------:R-:W-:Y:S02]  /*05a0*/  IADD3 R6, P0, PT, R6, -R11, RZ ;  /* 0x8000000b06067210 */ /* 0x000fe40007f1e0ff */
[----:B------:R-:W-:Y:S02]  /*05b0*/  SEL R11, R10, R15, P1 ;  /* 0x0000000f0a0b7207 */ /* 0x000fe40000800000 */
[----:B------:R-:W-:Y:S01]  /*05c0*/  SEL R13, R12, R9, P1 ;  /* 0x000000090c0d7207 */ /* 0x000fe20000800000 */
[----:B------:R-:W-:Y:S01]  /*05d0*/  IMAD.X R4, R4, 0x1, ~R8, P0 ;  /* 0x0000000104047824 */ /* 0x000fe200000e0e08 */
[----:B------:R-:W-:-:S04]  /*05e0*/  ISETP.GE.U32.AND P0, PT, R6, R11, PT ;  /* 0x0000000b0600720c */ /* 0x000fc80003f06070 */
[----:B------:R-:W-:-:S13]  /*05f0*/  ISETP.GE.U32.AND.EX P0, PT, R4, R13, PT, P0 ;  /* 0x0000000d0400720c */ /* 0x000fda0003f06100 */
[----:B01----:R-:W-:Y:S05]  /*0600*/  @P0 BRA `(.L_x_102) ;  /* 0x0000000000b80947 */ /* 0x003fea0003800000 */
[----:B------:R-:W-:-:S05]  /*0610*/  IADD3 R10, P0, PT, R15, R2, RZ ;  /* 0x000000020f0a7210 */ /* 0x000fca0007f1e0ff */
[----:B------:R-:W-:-:S08]  /*0620*/  IMAD.X R12, R9, 0x1, R3, P0 ;  /* 0x00000001090c7824 */ /* 0x000fd000000e0603 */
.L_x_105:
[----:B------:R-:W-:-:S05]  /*0630*/  IADD3 R3, P0, PT, -R6, R11, RZ ;  /* 0x0000000b06037210 */ /* 0x000fca0007f1e1ff */
[----:B------:R-:W-:-:S05]  /*0640*/  IMAD.X R2, R13, 0x1, ~R4, P0 ;  /* 0x000000010d027824 */ /* 0x000fca00000e0e04 */
[--C-:B------:R-:W-:Y:S02]  /*0650*/  SHF.R.U64 R3, R3, 0x1, R2.reuse ;  /* 0x0000000103037819 */ /* 0x100fe40000001202 */
[----:B------:R-:W-:Y:S02]  /*0660*/  SHF.R.U32.HI R9, RZ, 0x1, R2 ;  /* 0x00000001ff097819 */ /* 0x000fe40000011602 */
[----:B------:R-:W-:-:S04]  /*0670*/  IADD3 R14, P0, PT, R6, R3, RZ ;  /* 0x00000003060e7210 */ /* 0x000fc80007f1e0ff */
[----:B------:R-:W-:Y:S01]  /*0680*/  LOP3.LUT R3, RZ, R14, RZ, 0x33, !PT ;  /* 0x0000000eff037212 */ /* 0x000fe200078e33ff */
[----:B------:R-:W-:Y:S01]  /*0690*/  IMAD.X R16, R4, 0x1, R9, P0 ;  /* 0x0000000104107824 */ /* 0x000fe200000e0609 */
[----:B------:R-:W-:Y:S02]  /*06a0*/  IADD3 R2, P0, PT, R14, R5, RZ ;  /* 0x000000050e027210 */ /* 0x000fe40007f1e0ff */
[----:B------:R-:W-:Y:S02]  /*06b0*/  IADD3 R3, P1, PT, R3, R10, RZ ;  /* 0x0000000a03037210 */ /* 0x000fe40007f3e0ff */
[----:B------:R-:W-:Y:S01]  /*06c0*/  LOP3.LUT R9, RZ, R16, RZ, 0x33, !PT ;  /* 0x00000010ff097212 */ /* 0x000fe200078e33ff */
[----:B------:R-:W-:Y:S02]  /*06d0*/  IMAD.X R17, R16, 0x1, R7, P0 ;  /* 0x0000000110117824 */ /* 0x000fe400000e0607 */
[C---:B------:R-:W-:Y:S02]  /*06e0*/  IMAD.SHL.U32 R15, R2.reuse, 0x4, RZ ;  /* 0x00000004020f7824 */ /* 0x040fe400078e00ff */
[----:B------:R-:W-:Y:S01]  /*06f0*/  IMAD.X R8, R9, 0x1, R12, P1 ;  /* 0x0000000109087824 */ /* 0x000fe200008e060c */
[----:B------:R-:W-:Y:S01]  /*0700*/  SHF.L.U64.HI R18, R2, 0x2, R17 ;  /* 0x0000000202127819 */ /* 0x000fe20000010211 */
[----:B------:R-:W-:Y:S01]  /*0710*/  IMAD.SHL.U32 R22, R3, 0x4, RZ ;  /* 0x0000000403167824 */ /* 0x000fe200078e00ff */
[----:B------:R-:W-:-:S02]  /*0720*/  IADD3 R2, P0, PT, R15, UR4, RZ ;  /* 0x000000040f027c10 */ /* 0x000fc4000ff1e0ff */
[----:B------:R-:W-:Y:S02]  /*0730*/  SHF.L.U64.HI R21, R3, 0x2, R8 ;  /* 0x0000000203157819 */ /* 0x000fe40000010208 */
[----:B------:R-:W-:Y:S02]  /*0740*/  IADD3 R8, P1, PT, R22, UR4, RZ ;  /* 0x0000000416087c10 */ /* 0x000fe4000ff3e0ff */
[----:B------:R-:W-:Y:S02]  /*0750*/  IADD3.X R3, PT, PT, R18, UR5, RZ, P0, !PT ;  /* 0x0000000512037c10 */ /* 0x000fe400087fe4ff */
[----:B------:R-:W-:-:S03]  /*0760*/  IADD3.X R9, PT, PT, R21, UR5, RZ, P1, !PT ;  /* 0x0000000515097c10 */ /* 0x000fc60008ffe4ff */
[----:B------:R-:W2:Y:S04]  /*0770*/  LDG.E R20, desc[UR8][R2.64] ;  /* 0x0000000802147981 */ /* 0x000ea8000c1e1900 */
[----:B------:R-:W2:Y:S01]  /*0780*/  LDG.E R23, desc[UR8][R8.64] ;  /* 0x0000000808177981 */ /* 0x000ea2000c1e1900 */
[----:B------:R-:W-:Y:S01]  /*0790*/  IADD3 R17, P0, PT, R14, 0x1, RZ ;  /* 0x000000010e117810 */ /* 0x000fe20007f1e0ff */
[----:B------:R-:W-:Y:S04]  /*07a0*/  BSSY.RECONVERGENT B2, `(.L_x_103) ;  /* 0x000000d000027945 */ /* 0x000fe80003800200 */
[----:B------:R-:W-:Y:S01]  /*07b0*/  IMAD.X R19, RZ, RZ, R16, P0 ;  /* 0x000000ffff137224 */ /* 0x000fe200000e0610 */
[----:B------:R-:W-:-:S02]  /*07c0*/  PLOP3.LUT P0, PT, PT, PT, PT, 0x8, 0x80 ;  /* 0x000000000080781c */ /* 0x000fc40003f0e170 */
[----:B--2---:R-:W-:-:S13]  /*07d0*/  ISETP.GE.AND P1, PT, R23, R20, PT ;  /* 0x000000141700720c */ /* 0x004fda0003f26270 */
[----:B------:R-:W-:Y:S05]  /*07e0*/  @!P1 BRA `(.L_x_104) ;  /* 0x0000000000209947 */ /* 0x000fea0003800000 */
[----:B------:R-:W-:Y:S02]  /*07f0*/  IADD3 R8, P1, PT, R15, UR6, RZ ;  /* 0x000000060f087c10 */ /* 0x000fe4000ff3e0ff */
[----:B------:R-:W-:Y:S02]  /*0800*/  IADD3 R2, P0, PT, R22, UR6, RZ ;  /* 0x0000000616027c10 */ /* 0x000fe4000ff1e0ff */
[----:B------:R-:W-:Y:S02]  /*0810*/  IADD3.X R9, PT, PT, R18, UR7, RZ, P1, !PT ;  /* 0x0000000712097c10 */ /* 0x000fe40008ffe4ff */
[----:B------:R-:W-:-:S04]  /*0820*/  IADD3.X R3, PT, PT, R21, UR7, RZ, P0, !PT ;  /* 0x0000000715037c10 */ /* 0x000fc800087fe4ff */
[----:B------:R-:W2:Y:S04]  /*0830*/  LDG.E R9, desc[UR8][R8.64] ;  /* 0x0000000808097981 */ /* 0x000ea8000c1e1900 */
[----:B------:R-:W2:Y:S02]  /*0840*/  LDG.E R2, desc[UR8][R2.64] ;  /* 0x0000000802027981 */ /* 0x000ea4000c1e1900 */
[----:B--2---:R-:W-:-:S04]  /*0850*/  ISETP.GE.AND P0, PT, R2, R9, PT ;  /* 0x000000090200720c */ /* 0x004fc80003f06270 */
[----:B------:R-:W-:-:S13]  /*0860*/  ISETP.LT.OR P0, PT, R20, R23, P0 ;  /* 0x000000171400720c */ /* 0x000fda0000701670 */
.L_x_104:
[----:B------:R-:W-:Y:S05]  /*0870*/  BSYNC.RECONVERGENT B2 ;  /* 0x0000000000027941 */ /* 0x000fea0003800200 */
.L_x_103:
[----:B------:R-:W-:Y:S02]  /*0880*/  SEL R6, R17, R6, P0 ;  /* 0x0000000611067207 */ /* 0x000fe40000000000 */
[----:B------:R-:W-:Y:S02]  /*0890*/  SEL R11, R11, R14, P0 ;  /* 0x0000000e0b0b7207 */ /* 0x000fe40000000000 */
[----:B------:R-:W-:Y:S02]  /*08a0*/  SEL R4, R19, R4, P0 ;  /* 0x0000000413047207 */ /* 0x000fe40000000000 */
[----:B------:R-:W-:Y:S02]  /*08b0*/  SEL R13, R13, R16, P0 ;  /* 0x000000100d0d7207 */ /* 0x000fe40000000000 */
[----:B------:R-:W-:-:S04]  /*08c0*/  ISETP.GE.U32.AND P0, PT, R6, R11, PT ;  /* 0x0000000b0600720c */ /* 0x000fc80003f06070 */
[----:B------:R-:W-:-:S13]  /*08d0*/  ISETP.GE.U32.AND.EX P0, PT, R4, R13, PT, P0 ;  /* 0x0000000d0400720c */ /* 0x000fda0003f06100 */
[----:B------:R-:W-:Y:S05]  /*08e0*/  @!P0 BRA `(.L_x_105) ;  /* 0xfffffffc00508947 */ /* 0x000fea000383ffff */
.L_x_102:
[----:B------:R-:W-:Y:S05]  /*08f0*/  BSYNC.RECONVERGENT B1 ;  /* 0x0000000000017941 */ /* 0x000fea0003800200 */
.L_x_101:
[----:B------:R-:W-:Y:S05]  /*0900*/  BRA `(.L_x_106) ;  /* 0x0000000000e07947 */ /* 0x000fea0003800000 */
.L_x_100:
[----:B------:R-:W-:Y:S01]  /*0910*/  IADD3 R6, P0, PT, R17, -R2, RZ ;  /* 0x8000000211067210 */ /* 0x000fe20007f1e0ff */
[----:B------:R-:W0:Y:S01]  /*0920*/  LDCU.64 UR4, c[0x0][0x398] ;  /* 0x00007300ff0477ac */ /* 0x000e220008000a00 */
[----:B------:R-:W-:-:S03]  /*0930*/  IADD3 R4, P2, PT, R2, -R5, RZ ;  /* 0x8000000502047210 */ /* 0x000fc60007f5e0ff */
[----:B------:R-:W-:Y:S01]  /*0940*/  IMAD.X R10, R19, 0x1, ~R3, P0 ;  /* 0x00000001130a7824 */ /* 0x000fe200000e0e03 */
[----:B------:R-:W-:Y:S01]  /*0950*/  ISETP.GT.U32.AND P0, PT, R15, R6, PT ;  /* 0x000000060f00720c */ /* 0x000fe20003f04070 */
[----:B------:R-:W-:Y:S01]  /*0960*/  IMAD.X R8, R3, 0x1, ~R7, P2 ;  /* 0x0000000103087824 */ /* 0x000fe200010e0e07 */
[----:B------:R-:W-:Y:S02]  /*0970*/  ISETP.LT.U32.AND P1, PT, R4, R15, PT ;  /* 0x0000000f0400720c */ /* 0x000fe40003f21070 */
[----:B------:R-:W-:Y:S02]  /*0980*/  ISETP.GT.U32.AND.EX P0, PT, R9, R10, PT, P0 ;  /* 0x0000000a0900720c */ /* 0x000fe40003f04100 */
[----:B------:R-:W-:Y:S02]  /*0990*/  ISETP.LT.U32.AND.EX P1, PT, R8, R9, PT, P1 ;  /* 0x000000090800720c */ /* 0x000fe40003f21110 */
[----:B------:R-:W-:Y:S02]  /*09a0*/  SEL R11, R15, R6, P0 ;  /* 0x000000060f0b7207 */ /* 0x000fe40000000000 */
[----:B------:R-:W-:-:S02]  /*09b0*/  SEL R13, R9, R10, P0 ;  /* 0x0000000a090d7207 */ /* 0x000fc40000000000 */
[----:B------:R-:W-:Y:S02]  /*09c0*/  IADD3 R6, P0, PT, R11, -R6, RZ ;  /* 0x800000060b067210 */ /* 0x000fe40007f1e0ff */
[----:B------:R-:W-:-:S03]  /*09d0*/  SEL R11, R4, R15, P1 ;  /* 0x0000000f040b7207 */ /* 0x000fc60000800000 */
[----:B------:R-:W-:Y:S01]  /*09e0*/  IMAD.X R4, R13, 0x1, ~R10, P0 ;  /* 0x000000010d047824 */ /* 0x000fe200000e0e0a */
[----:B------:R-:W-:Y:S02]  /*09f0*/  SEL R13, R8, R9, P1 ;  /* 0x00000009080d7207 */ /* 0x000fe40000800000 */
[----:B------:R-:W-:-:S04]  /*0a00*/  ISETP.GE.U32.AND P0, PT, R6, R11, PT ;  /* 0x0000000b0600720c */ /* 0x000fc80003f06070 */
[----:B------:R-:W-:-:S13]  /*0a10*/  ISETP.GE.U32.AND.EX P0, PT, R4, R13, PT, P0 ;  /* 0x0000000d0400720c */ /* 0x000fda0003f06100 */
[----:B0-----:R-:W-:Y:S05]  /*0a20*/  @P0 BRA `(.L_x_106) ;  /* 0x0000000000980947 */ /* 0x001fea0003800000 */
[----:B------:R-:W-:-:S05]  /*0a30*/  IADD3 R10, P0, PT, R15, R2, RZ ;  /* 0x000000020f0a7210 */ /* 0x000fca0007f1e0ff */
[----:B------:R-:W-:-:S08]  /*0a40*/  IMAD.X R12, R9, 0x1, R3, P0 ;  /* 0x00000001090c7824 */ /* 0x000fd000000e0603 */
.L_x_109:
[----:B------:R-:W-:-:S05]  /*0a50*/  IADD3 R3, P0, PT, -R6, R11, RZ ;  /* 0x0000000b06037210 */ /* 0x000fca0007f1e1ff */
[----:B------:R-:W-:-:S05]  /*0a60*/  IMAD.X R2, R13, 0x1, ~R4, P0 ;  /* 0x000000010d027824 */ /* 0x000fca00000e0e04 */
[----:B------:R-:W-:-:S04]  /*0a70*/  SHF.R.U64 R3, R3, 0x1, R2 ;  /* 0x0000000103037819 */ /* 0x000fc80000001202 */
[----:B------:R-:W-:Y:S02]  /*0a80*/  IADD3 R18, P0, PT, R6, R3, RZ ;  /* 0x0000000306127210 */ /* 0x000fe40007f1e0ff */
[----:B------:R-:W-:Y:S02]  /*0a90*/  SHF.R.U32.HI R3, RZ, 0x1, R2 ;  /* 0x00000001ff037819 */ /* 0x000fe40000011602 */
[----:B------:R-:W-:-:S03]  /*0aa0*/  LOP3.LUT R9, RZ, R18, RZ, 0x33, !PT ;  /* 0x00000012ff097212 */ /* 0x000fc600078e33ff */
[----:B------:R-:W-:Y:S01]  /*0ab0*/  IMAD.X R20, R4, 0x1, R3, P0 ;  /* 0x0000000104147824 */ /* 0x000fe200000e0603 */
[----:B------:R-:W-:Y:S02]  /*0ac0*/  IADD3 R15, P0, PT, R18, R5, RZ ;  /* 0x00000005120f7210 */ /* 0x000fe40007f1e0ff */
[----:B------:R-:W-:Y:S02]  /*0ad0*/  IADD3 R9, P1, PT, R9, R10, RZ ;  /* 0x0000000a09097210 */ /* 0x000fe40007f3e0ff */
[----:B------:R-:W-:Y:S01]  /*0ae0*/  LOP3.LUT R3, RZ, R20, RZ, 0x33, !PT ;  /* 0x00000014ff037212 */ /* 0x000fe200078e33ff */
[----:B------:R-:W-:Y:S01]  /*0af0*/  IMAD.X R16, R20, 0x1, R7, P0 ;  /* 0x0000000114107824 */ /* 0x000fe200000e0607 */
[----:B------:R-:W-:-:S03]  /*0b00*/  LEA R2, P0, R15, UR4, 0x3 ;  /* 0x000000040f027c11 */ /* 0x000fc6000f8018ff */
[----:B------:R-:W-:Y:S01]  /*0b10*/  IMAD.X R14, R3, 0x1, R12, P1 ;  /* 0x00000001030e7824 */ /* 0x000fe200008e060c */
[----:B------:R-:W-:Y:S02]  /*0b20*/  LEA R8, P1, R9, UR4, 0x3 ;  /* 0x0000000409087c11 */ /* 0x000fe4000f8218ff */
[----:B------:R-:W-:Y:S02]  /*0b30*/  LEA.HI.X R3, R15, UR5, R16, 0x3, P0 ;  /* 0x000000050f037c11 */ /* 0x000fe400080f1c10 */
[----:B------:R-:W-:-:S03]  /*0b40*/  LEA.HI.X R9, R9, UR5, R14, 0x3, P1 ;  /* 0x0000000509097c11 */ /* 0x000fc600088f1c0e */
        /* <DEDUP_REMOVED lines=8> */
[----:B------:R-:W2:Y:S04]  /*0bd0*/  LDG.E R8, desc[UR8][R8.64+0x4] ;  /* 0x0000040808087981 */ /* 0x000ea8000c1e1900 */
[----:B------:R-:W2:Y:S02]  /*0be0*/  LDG.E R3, desc[UR8][R2.64+0x4] ;  /* 0x0000040802037981 */ /* 0x000ea4000c1e1900 */
[----:B--2---:R-:W-:-:S04]  /*0bf0*/  ISETP.GE.AND P0, PT, R8, R3, PT ;  /* 0x000000030800720c */ /* 0x004fc80003f06270 */
[----:B------:R-:W-:-:S13]  /*0c00*/  ISETP.LT.OR P0, PT, R14, R19, P0 ;  /* 0x000000130e00720c */ /* 0x000fda0000701670 */
.L_x_108:
[----:B------:R-:W-:Y:S05]  /*0c10*/  BSYNC.RECONVERGENT B1 ;  /* 0x0000000000017941 */ /* 0x000fea0003800200 */
.L_x_107:
[----:B------:R-:W-:Y:S02]  /*0c20*/  SEL R6, R15, R6, P0 ;  /* 0x000000060f067207 */ /* 0x000fe40000000000 */
[----:B------:R-:W-:Y:S02]  /*0c30*/  SEL R11, R11, R18, P0 ;  /* 0x000000120b0b7207 */ /* 0x000fe40000000000 */
[----:B------:R-:W-:Y:S02]  /*0c40*/  SEL R4, R17, R4, P0 ;  /* 0x0000000411047207 */ /* 0x000fe40000000000 */
[----:B------:R-:W-:Y:S02]  /*0c50*/  SEL R13, R13, R20, P0 ;  /* 0x000000140d0d7207 */ /* 0x000fe40000000000 */
[----:B------:R-:W-:-:S04]  /*0c60*/  ISETP.GE.U32.AND P0, PT, R6, R11, PT ;  /* 0x0000000b0600720c */ /* 0x000fc80003f06070 */
[----:B------:R-:W-:-:S13]  /*0c70*/  ISETP.GE.U32.AND.EX P0, PT, R4, R13, PT, P0 ;  /* 0x0000000d0400720c */ /* 0x000fda0003f06100 */
[----:B------:R-:W-:Y:S05]  /*0c80*/  @!P0 BRA `(.L_x_109) ;  /* 0xfffffffc00708947 */ /* 0x000fea000383ffff */
.L_x_106:
[----:B------:R-:W-:Y:S05]  /*0c90*/  BSYNC.RECONVERGENT B0 ;  /* 0x0000000000007941 */ /* 0x000fea0003800200 */
.L_x_99:
[----:B------:R-:W0:Y:S01]  /*0ca0*/  LDCU.64 UR10, c[0x0][0x3b0] ;  /* 0x00007600ff0a77ac */ /* 0x000e220008000a00 */
[----:B------:R-:W-:-:S05]  /*0cb0*/  IADD3 R6, P0, PT, R5, R6, RZ ;  /* 0x0000000605067210 */ /* 0x000fca0007f1e0ff */
[----:B------:R-:W-:Y:S01]  /*0cc0*/  IMAD.X R7, R7, 0x1, R4, P0 ;  /* 0x0000000107077824 */ /* 0x000fe200000e0604 */
[----:B0-----:R-:W-:-:S04]  /*0cd0*/  LEA R2, P1, R0, UR10, 0x3 ;  /* 0x0000000a00027c11 */ /* 0x001fc8000f8218ff */
[----:B------:R-:W-:-:S05]  /*0ce0*/  LEA.HI.X R3, R0, UR11, RZ, 0x3, P1 ;  /* 0x0000000b00037c11 */ /* 0x000fca00088f1cff */
[----:B------:R-:W-:Y:S01]  /*0cf0*/  STG.E.64 desc[UR8][R2.64], R6 ;  /* 0x0000000602007986 */ /* 0x000fe2000c101b08 */
[----:B------:R-:W-:Y:S05]  /*0d00*/  EXIT ;  /* 0x000000000000794d */ /* 0x000fea0003800000 */
.L_x_110:
        /* <DEDUP_REMOVED lines=15> */
.L_x_779:


//--------------------- .text._ZN3cub18CUB_300001_SM_10006detail10merge_sort30DeviceMergeSortBlockSortKernelINS2_10policy_hubIN6thrust24THRUST_300001_SM_1000_NS12zip_iteratorIN4cuda3std3__45tupleIJNS6_6detail15normal_iteratorINS6_10device_ptrIiEEEESG_EEEEEE9Policy600ESI_NSD_INSE_IfEEEESI_SM_mNSA_4lessINSB_IJiiEEEEESO_fEEvbT0_T1_T2_T3_T4_PT6_PT7_T5_NS1_7vsmem_tE --------------------------
	.section	.text._ZN3cub18CUB_300001_SM_10006detail10merge_sort30DeviceMergeSortBlockSortKernelINS2_10policy_hubIN6thrust24THRUST_300001_SM_1000_NS12zip_iteratorIN4cuda3std3__45tupleIJNS6_6detail15normal_iteratorINS6_10device_ptrIiEEEESG_EEEEEE9Policy600ESI_NSD_INSE_IfEEEESI_SM_mNSA_4lessINSB_IJiiEEEEESO_fEEvbT0_T1_T2_T3_T4_PT6_PT7_T5_NS1_7vsmem_tE,"ax",@progbits
	.align	128
        .global         _ZN3cub18CUB_300001_SM_10006detail10merge_sort30DeviceMergeSortBlockSortKernelINS2_10policy_hubIN6thrust24THRUST_300001_SM_1000_NS12zip_iteratorIN4cuda3std3__45tupleIJNS6_6detail15normal_iteratorINS6_10device_ptrIiEEEESG_EEEEEE9Policy600ESI_NSD_INSE_IfEEEESI_SM_mNSA_4lessINSB_IJiiEEEEESO_fEEvbT0_T1_T2_T3_T4_PT6_PT7_T5_NS1_7vsmem_tE
        .type           _ZN3cub18CUB_300001_SM_10006detail10merge_sort30DeviceMergeSortBlockSortKernelINS2_10policy_hubIN6thrust24THRUST_300001_SM_1000_NS12zip_iteratorIN4cuda3std3__45tupleIJNS6_6detail15normal_iteratorINS6_10device_ptrIiEEEESG_EEEEEE9Policy600ESI_NSD_INSE_IfEEEESI_SM_mNSA_4lessINSB_IJiiEEEEESO_fEEvbT0_T1_T2_T3_T4_PT6_PT7_T5_NS1_7vsmem_tE,@function
        .size           _ZN3cub18CUB_300001_SM_10006detail10merge_sort30DeviceMergeSortBlockSortKernelINS2_10policy_hubIN6thrust24THRUST_300001_SM_1000_NS12zip_iteratorIN4cuda3std3__45tupleIJNS6_6detail15normal_iteratorINS6_10device_ptrIiEEEESG_EEEEEE9Policy600ESI_NSD_INSE_IfEEEESI_SM_mNSA_4lessINSB_IJiiEEEEESO_fEEvbT0_T1_T2_T3_T4_PT6_PT7_T5_NS1_7vsmem_tE,(.L_x_780 - _ZN3cub18CUB_300001_SM_10006detail10merge_sort30DeviceMergeSortBlockSortKernelINS2_10policy_hubIN6thrust24THRUST_300001_SM_1000_NS12zip_iteratorIN4cuda3std3__45tupleIJNS6_6detail15normal_iteratorINS6_10device_ptrIiEEEESG_EEEEEE9Policy600ESI_NSD_INSE_IfEEEESI_SM_mNSA_4lessINSB_IJiiEEEEESO_fEEvbT0_T1_T2_T3_T4_PT6_PT7_T5_NS1_7vsmem_tE)
        .other          _ZN3cub18CUB_300001_SM_10006detail10merge_sort30DeviceMergeSortBlockSortKernelINS2_10policy_hubIN6thrust24THRUST_300001_SM_1000_NS12zip_iteratorIN4cuda3std3__45tupleIJNS6_6detail15normal_iteratorINS6_10device_ptrIiEEEESG_EEEEEE9Policy600ESI_NSD_INSE_IfEEEESI_SM_mNSA_4lessINSB_IJiiEEEEESO_fEEvbT0_T1_T2_T3_T4_PT6_PT7_T5_NS1_7vsmem_tE,@"STO_CUDA_ENTRY STV_DEFAULT"
_ZN3cub18CUB_300001_SM_10006detail10merge_sort30DeviceMergeSortBlockSortKernelINS2_10policy_hubIN6thrust24THRUST_300001_SM_1000_NS12zip_iteratorIN4cuda3std3__45tupleIJNS6_6detail15normal_iteratorINS6_10device_ptrIiEEEESG_EEEEEE9Policy600ESI_NSD_INSE_IfEEEESI_SM_mNSA_4lessINSB_IJiiEEEEESO_fEEvbT0_T1_T2_T3_T4_PT6_PT7_T5_NS1_7vsmem_tE:
.text._ZN3cub18CUB_300001_SM_10006detail10merge_sort30DeviceMergeSortBlockSortKernelINS2_10policy_hubIN6thrust24THRUST_300001_SM_1000_NS12zip_iteratorIN4cuda3std3__45tupleIJNS6_6detail15normal_iteratorINS6_10device_ptrIiEEEESG_EEEEEE9Policy600ESI_NSD_INSE_IfEEEESI_SM_mNSA_4lessINSB_IJiiEEEEESO_fEEvbT0_T1_T2_T3_T4_PT6_PT7_T5_NS1_7vsmem_tE:
[----:B------:R-:W0:Y:S01]  /*0000*/  LDC R1, c[0x0][0x37c] ;  /* 0x0000df00ff017b82 */ /* 0x000e220000000800 */
[----:B------:R-:W1:Y:S01]  /*0010*/  S2R R3, SR_CTAID.X ;  /* 0x0000000000037919 */ /* 0x000e620000002500 */
[----:B------:R-:W2:Y:S01]  /*0020*/  LDCU UR4, c[0x0][0x370] ;  /* 0x00006e00ff0477ac */ /* 0x000ea20008000800 */
[----:B0-----:R-:W-:Y:S01]  /*0030*/  VIADD R1, R1, 0xffffffb0 ;  /* 0xffffffb001017836 */ /* 0x001fe20000000000 */
[----:B------:R-:W0:Y:S01]  /*0040*/  LDCU.64 UR6, c[0x0][0x358] ;  /* 0x00006b00ff0677ac */ /* 0x000e220008000a00 */
[----:B--2---:R-:W-:-:S04]  /*0050*/  UIADD3 UR4, UP0, UPT, UR4, -0x1, URZ ;  /* 0xffffffff04047890 */ /* 0x004fc8000ff1e0ff */
[----:B------:R-:W-:-:S06]  /*0060*/  UIADD3.X UR5, UPT, UPT, URZ, -0x1, URZ, UP0, !UPT ;  /* 0xffffffffff057890 */ /* 0x000fcc00087fe4ff */
[----:B------:R-:W-:Y:S01]  /*0070*/  IMAD.U32 R0, RZ, RZ, UR5 ;  /* 0x00000005ff007e24 */ /* 0x000fe2000f8e00ff */
[C---:B-1----:R-:W-:Y:S01]  /*0080*/  ISETP.LT.U32.AND P0, PT, R3.reuse, UR4, PT ;  /* 0x0000000403007c0c */ /* 0x042fe2000bf01070 */
[----:B------:R-:W-:-:S03]  /*0090*/  IMAD.WIDE.U32 R4, R3, 0x800, RZ ;  /* 0x0000080003047825 */ /* 0x000fc600078e00ff */
[----:B------:R-:W-:-:S13]  /*00a0*/  ISETP.GT.U32.AND.EX P0, PT, R0, RZ, PT, P0 ;  /* 0x000000ff0000720c */ /* 0x000fda0003f04100 */
[----:B0-----:R-:W-:Y:S05]  /*00b0*/  @!P0 BRA `(.L_x_111) ;  /* 0x0000003c00ec8947 */ /* 0x001fea0003800000 */
[----:B------:R-:W0:Y:S01]  /*00c0*/  S2R R0, SR_TID.X ;  /* 0x0000000000007919 */ /* 0x000e220000002100 */
[----:B------:R-:W1:Y:S01]  /*00d0*/  LDCU.64 UR4, c[0x0][0x398] ;  /* 0x00007300ff0477ac */ /* 0x000e620008000a00 */
[----:B------:R-:W-:Y:S01]  /*00e0*/  ACQBULK ;  /* 0x000000000000782e */ /* 0x000fe20000000000 */
[----:B------:R-:W2:Y:S01]  /*00f0*/  S2R R12, SR_LANEID ;  /* 0x00000000000c7919 */ /* 0x000ea20000000000 */
[----:B------:R-:W3:Y:S01]  /*0100*/  LDCU.64 UR8, c[0x0][0x388] ;  /* 0x00007100ff0877ac */ /* 0x000ee20008000a00 */
[----:B------:R-:W4:Y:S01]  /*0110*/  LDCU.64 UR10, c[0x0][0x390] ;  /* 0x00007200ff0a77ac */ /* 0x000f220008000a00 */
[----:B0-----:R-:W-:-:S05]  /*0120*/  IMAD.SHL.U32 R2, R0, 0x8, RZ ;  /* 0x0000000800027824 */ /* 0x001fca00078e00ff */
[----:B------:R-:W-:-:S04]  /*0130*/  LOP3.LUT R7, R2, 0x1f00, RZ, 0xc0, !PT ;  /* 0x00001f0002077812 */ /* 0x000fc800078ec0ff */
[----:B------:R-:W-:-:S04]  /*0140*/  LOP3.LUT R3, R7, 0x1f, R0, 0xf8, !PT ;  /* 0x0000001f07037812 */ /* 0x000fc800078ef800 */
[----:B------:R-:W-:-:S05]  /*0150*/  IADD3 R28, P0, PT, R4, R3, RZ ;  /* 0x00000003041c7210 */ /* 0x000fca0007f1e0ff */
[----:B------:R-:W-:Y:S02]  /*0160*/  IMAD.X R29, RZ, RZ, R5, P0 ;  /* 0x000000ffff1d7224 */ /* 0x000fe400000e0605 */
[----:B------:R-:W-:-:S03]  /*0170*/  IMAD.SHL.U32 R16, R28, 0x4, RZ ;  /* 0x000000041c107824 */ /* 0x000fc600078e00ff */
[----:B------:R-:W-:Y:S02]  /*0180*/  SHF.L.U64.HI R17, R28, 0x2, R29 ;  /* 0x000000021c117819 */ /* 0x000fe4000001021d */
[----:B-1----:R-:W-:-:S04]  /*0190*/  IADD3 R2, P0, PT, R16, UR4, RZ ;  /* 0x0000000410027c10 */ /* 0x002fc8000ff1e0ff */
[----:B------:R-:W-:-:S05]  /*01a0*/  IADD3.X R3, PT, PT, R17, UR5, RZ, P0, !PT ;  /* 0x0000000511037c10 */ /* 0x000fca00087fe4ff */
[----:B------:R-:W5:Y:S04]  /*01b0*/  LDG.E R5, desc[UR6][R2.64] ;  /* 0x0000000602057981 */ /* 0x000f68000c1e1900 */
[----:B------:R-:W5:Y:S04]  /*01c0*/  LDG.E R4, desc[UR6][R2.64+0x80] ;  /* 0x0000800602047981 */ /* 0x000f68000c1e1900 */
[----:B------:R-:W5:Y:S04]  /*01d0*/  LDG.E R9, desc[UR6][R2.64+0x100] ;  /* 0x0001000602097981 */ /* 0x000f68000c1e1900 */
[----:B------:R-:W5:Y:S04]  /*01e0*/  LDG.E R6, desc[UR6][R2.64+0x180] ;  /* 0x0001800602067981 */ /* 0x000f68000c1e1900 */
[----:B------:R-:W5:Y:S04]  /*01f0*/  LDG.E R11, desc[UR6][R2.64+0x200] ;  /* 0x00020006020b7981 */ /* 0x000f68000c1e1900 */
[----:B------:R-:W5:Y:S04]  /*0200*/  LDG.E R8, desc[UR6][R2.64+0x280] ;  /* 0x0002800602087981 */ /* 0x000f68000c1e1900 */
[----:B------:R-:W5:Y:S04]  /*0210*/  LDG.E R13, desc[UR6][R2.64+0x300] ;  /* 0x00030006020d7981 */ /* 0x000f68000c1e1900 */
[----:B------:R0:W5:Y:S01]  /*0220*/  LDG.E R10, desc[UR6][R2.64+0x380] ;  /* 0x00038006020a7981 */ /* 0x000162000c1e1900 */
[----:B------:R-:W1:Y:S01]  /*0230*/  S2UR UR5, SR_CgaCtaId ;  /* 0x00000000000579c3 */ /* 0x000e620000008800 */
[----:B--2---:R-:W-:Y:S01]  /*0240*/  IMAD.IADD R7, R7, 0x1, R12 ;  /* 0x0000000107077824 */ /* 0x004fe200078e020c */
[----:B------:R-:W-:Y:S01]  /*0250*/  UMOV UR4, 0x400 ;  /* 0x0000040000047882 */ /* 0x000fe20000000000 */
[----:B---3--:R-:W-:-:S02]  /*0260*/  IADD3 R22, P0, PT, R16, UR8, RZ ;  /* 0x0000000810167c10 */ /* 0x008fc4000ff1e0ff */
[----:B------:R-:W-:Y:S01]  /*0270*/  IMAD R15, R12, 0x7, R7 ;  /* 0x000000070c0f7824 */ /* 0x000fe200078e0207 */
[C---:B------:R-:W-:Y:S01]  /*0280*/  IADD3 R48, PT, PT, R7.reuse, 0x60, RZ ;  /* 0x0000006007307810 */ /* 0x040fe20007ffe0ff */
[C---:B------:R-:W-:Y:S01]  /*0290*/  VIADD R46, R7.reuse, 0x20 ;  /* 0x00000020072e7836 */ /* 0x040fe20000000000 */
[CC--:B------:R-:W-:Y:S01]  /*02a0*/  LEA.HI.SX32 R47, R7.reuse, R7.reuse, 0x1b ;  /* 0x00000007072f7211 */ /* 0x0c0fe200078fdaff */
[C---:B------:R-:W-:Y:S01]  /*02b0*/  VIADD R12, R7.reuse, 0x40 ;  /* 0x00000040070c7836 */ /* 0x040fe20000000000 */
[-C--:B------:R-:W-:Y:S01]  /*02c0*/  LEA.HI.SX32 R48, R48, R7.reuse, 0x1b ;  /* 0x0000000730307211 */ /* 0x080fe200078fdaff */
[C---:B0-----:R-:W-:Y:S01]  /*02d0*/  VIADD R2, R7.reuse, 0x80 ;  /* 0x0000008007027836 */ /* 0x041fe20000000000 */
[-C--:B------:R-:W-:Y:S01]  /*02e0*/  LEA.HI.SX32 R46, R46, R7.reuse, 0x1b ;  /* 0x000000072e2e7211 */ /* 0x080fe200078fdaff */
[C---:B------:R-:W-:Y:S01]  /*02f0*/  VIADD R50, R7.reuse, 0xa0 ;  /* 0x000000a007327836 */ /* 0x040fe20000000000 */
[-C--:B------:R-:W-:Y:S01]  /*0300*/  LEA.HI.SX32 R49, R12, R7.reuse, 0x1b ;  /* 0x000000070c317211 */ /* 0x080fe200078fdaff */
[C---:B------:R-:W-:Y:S01]  /*0310*/  VIADD R14, R7.reuse, 0xc0 ;  /* 0x000000c0070e7836 */ /* 0x040fe20000000000 */
[-C--:B------:R-:W-:Y:S01]  /*0320*/  LEA.HI.SX32 R51, R2, R7.reuse, 0x1b ;  /* 0x0000000702337211 */ /* 0x080fe200078fdaff */
[----:B------:R-:W-:Y:S01]  /*0330*/  VIADD R52, R7, 0xe0 ;  /* 0x000000e007347836 */ /* 0x000fe20000000000 */
[-C--:B------:R-:W-:Y:S01]  /*0340*/  LEA.HI.SX32 R50, R50, R7.reuse, 0x1b ;  /* 0x0000000732327211 */ /* 0x080fe200078fdaff */
[C---:B------:R-:W-:Y:S01]  /*0350*/  VIADD R2, R15.reuse, 0x1 ;  /* 0x000000010f027836 */ /* 0x040fe20000000000 */
[C---:B------:R-:W-:Y:S01]  /*0360*/  IADD3 R56, PT, PT, R15.reuse, 0x4, RZ ;  /* 0x000000040f387810 */ /* 0x040fe20007ffe0ff */
[C---:B------:R-:W-:Y:S01]  /*0370*/  VIADD R60, R15.reuse, 0x2 ;  /* 0x000000020f3c7836 */ /* 0x040fe20000000000 */
[-C--:B------:R-:W-:Y:S01]  /*0380*/  LEA.HI.SX32 R53, R14, R7.reuse, 0x1b ;  /* 0x000000070e357211 */ /* 0x080fe200078fdaff */
[C---:B------:R-:W-:Y:S01]  /*0390*/  VIADD R12, R15.reuse, 0x5 ;  /* 0x000000050f0c7836 */ /* 0x040fe20000000000 */
[----:B-1----:R-:W-:Y:S01]  /*03a0*/  ULEA UR4, UR5, UR4, 0x18 ;  /* 0x0000000405047291 */ /* 0x002fe2000f8ec0ff */
[----:B------:R-:W-:Y:S01]  /*03b0*/  VIADD R58, R15, 0x6 ;  /* 0x000000060f3a7836 */ /* 0x000fe20000000000 */
[----:B------:R-:W-:-:S02]  /*03c0*/  LEA.HI.SX32 R52, R52, R7, 0x1b ;  /* 0x0000000734347211 */ /* 0x000fc400078fdaff */
[----:B------:R-:W-:Y:S02]  /*03d0*/  LEA.HI.SX32 R57, R2, R15, 0x1b ;  /* 0x0000000f02397211 */ /* 0x000fe400078fdaff */
[----:B------:R-:W-:Y:S02]  /*03e0*/  LEA R30, R47, UR4, 0x2 ;  /* 0x000000042f1e7c11 */ /* 0x000fe4000f8e10ff */
[----:B------:R-:W-:Y:S02]  /*03f0*/  LEA R31, R46, UR4, 0x2 ;  /* 0x000000042e1f7c11 */ /* 0x000fe4000f8e10ff */
[----:B------:R-:W-:Y:S02]  /*0400*/  LEA R32, R49, UR4, 0x2 ;  /* 0x0000000431207c11 */ /* 0x000fe4000f8e10ff */
[----:B------:R-:W-:Y:S02]  /*0410*/  LEA R33, R48, UR4, 0x2 ;  /* 0x0000000430217c11 */ /* 0x000fe4000f8e10ff */
[----:B------:R-:W-:-:S02]  /*0420*/  LEA R34, R51, UR4, 0x2 ;  /* 0x0000000433227c11 */ /* 0x000fc4000f8e10ff */
[----:B------:R-:W-:Y:S02]  /*0430*/  LEA R35, R50, UR4, 0x2 ;  /* 0x0000000432237c11 */ /* 0x000fe4000f8e10ff */
[-C--:B------:R-:W-:Y:S02]  /*0440*/  LEA.HI.SX32 R60, R60, R15.reuse, 0x1b ;  /* 0x0000000f3c3c7211 */ /* 0x080fe400078fdaff */
[-C--:B------:R-:W-:Y:S02]  /*0450*/  LEA.HI.SX32 R56, R56, R15.reuse, 0x1b ;  /* 0x0000000f38387211 */ /* 0x080fe400078fdaff */
[-C--:B------:R-:W-:Y:S02]  /*0460*/  LEA.HI.SX32 R61, R12, R15.reuse, 0x1b ;  /* 0x0000000f0c3d7211 */ /* 0x080fe400078fdaff */
[-C--:B------:R-:W-:Y:S02]  /*0470*/  LEA.HI.SX32 R58, R58, R15.reuse, 0x1b ;  /* 0x0000000f3a3a7211 */ /* 0x080fe400078fdaff */
[----:B------:R-:W-:-:S02]  /*0480*/  LEA.HI.SX32 R62, R15, R15, 0x1b ;  /* 0x0000000f0f3e7211 */ /* 0x000fc400078fdaff */
[----:B------:R-:W-:Y:S02]  /*0490*/  LEA R36, R53, UR4, 0x2 ;  /* 0x0000000435247c11 */ /* 0x000fe4000f8e10ff */
[----:B------:R-:W-:Y:S02]  /*04a0*/  LEA R37, R52, UR4, 0x2 ;  /* 0x0000000434257c11 */ /* 0x000fe4000f8e10ff */
[----:B------:R-:W-:Y:S02]  /*04b0*/  LEA R39, R62, UR4, 0x2 ;  /* 0x000000043e277c11 */ /* 0x000fe4000f8e10ff */
[----:B------:R-:W-:Y:S02]  /*04c0*/  LEA R38, R57, UR4, 0x2 ;  /* 0x0000000439267c11 */ /* 0x000fe4000f8e10ff */
[----:B------:R-:W-:Y:S02]  /*04d0*/  LEA R41, R60, UR4, 0x2 ;  /* 0x000000043c297c11 */ /* 0x000fe4000f8e10ff */
[----:B------:R-:W-:-:S02]  /*04e0*/  LEA R43, R56, UR4, 0x2 ;  /* 0x00000004382b7c11 */ /* 0x000fc4000f8e10ff */
[----:B------:R-:W-:Y:S02]  /*04f0*/  LEA R42, R61, UR4, 0x2 ;  /* 0x000000043d2a7c11 */ /* 0x000fe4000f8e10ff */
[----:B------:R-:W-:Y:S02]  /*0500*/  LEA R45, R58, UR4, 0x2 ;  /* 0x000000043a2d7c11 */ /* 0x000fe4000f8e10ff */
[----:B----4-:R-:W-:Y:S02]  /*0510*/  IADD3 R2, P1, PT, R16, UR10, RZ ;  /* 0x0000000a10027c10 */ /* 0x010fe4000ff3e0ff */
[C---:B------:R-:W-:Y:S02]  /*0520*/  IADD3.X R23, PT, PT, R17.reuse, UR9, RZ, P0, !PT ;  /* 0x0000000911177c10 */ /* 0x040fe400087fe4ff */
[----:B------:R-:W-:Y:S01]  /*0530*/  IADD3.X R3, PT, PT, R17, UR11, RZ, P1, !PT ;  /* 0x0000000b11037c10 */ /* 0x000fe20008ffe4ff */
[----:B-----5:R-:W-:Y:S04]  /*0540*/  STS [R30], R5 ;  /* 0x000000051e007388 */ /* 0x020fe80000000800 */
[----:B------:R0:W-:Y:S04]  /*0550*/  STS [R31+0x80], R4 ;  /* 0x000080041f007388 */ /* 0x0001e80000000800 */
[----:B------:R-:W-:Y:S04]  /*0560*/  STS [R32+0x100], R9 ;  /* 0x0001000920007388 */ /* 0x000fe80000000800 */
[----:B------:R1:W-:Y:S01]  /*0570*/  STS [R33+0x180], R6 ;  /* 0x0001800621007388 */ /* 0x0003e20000000800 */
[----:B0-----:R-:W-:-:S03]  /*0580*/  VIADD R4, R15, 0x3 ;  /* 0x000000030f047836 */ /* 0x001fc60000000000 */
[----:B------:R-:W-:Y:S02]  /*0590*/  STS [R34+0x200], R11 ;  /* 0x0002000b22007388 */ /* 0x000fe40000000800 */
[-C--:B------:R-:W-:Y:S02]  /*05a0*/  LEA.HI.SX32 R59, R4, R15.reuse, 0x1b ;  /* 0x0000000f043b7211 */ /* 0x080fe400078fdaff */
[----:B------:R-:W-:Y:S01]  /*05b0*/  STS [R35+0x280], R8 ;  /* 0x0002800823007388 */ /* 0x000fe20000000800 */
[----:B-1----:R-:W-:Y:S01]  /*05c0*/  VIADD R6, R15, 0x7 ;  /* 0x000000070f067836 */ /* 0x002fe20000000000 */
[----:B------:R-:W-:Y:S02]  /*05d0*/  LEA R40, R59, UR4, 0x2 ;  /* 0x000000043b287c11 */ /* 0x000fe4000f8e10ff */
[----:B------:R-:W-:Y:S02]  /*05e0*/  STS [R36+0x300], R13 ;  /* 0x0003000d24007388 */ /* 0x000fe40000000800 */
[----:B------:R-:W-:-:S02]  /*05f0*/  LEA.HI.SX32 R63, R6, R15, 0x1b ;  /* 0x0000000f063f7211 */ /* 0x000fc400078fdaff */
[----:B------:R0:W-:Y:S01]  /*0600*/  STS [R37+0x380], R10 ;  /* 0x0003800a25007388 */ /* 0x0001e20000000800 */
[----:B------:R-:W-:Y:S01]  /*0610*/  NOP ;  /* 0x0000000000007918 */ /* 0x000fe20000000000 */
[----:B------:R-:W-:Y:S02]  /*0620*/  LEA R44, R63, UR4, 0x2 ;  /* 0x000000043f2c7c11 */ /* 0x000fe4000f8e10ff */
[----:B------:R-:W-:Y:S04]  /*0630*/  LDS R55, [R38+0x4] ;  /* 0x0000040026377984 */ /* 0x000fe80000000800 */
[----:B------:R-:W-:Y:S04]  /*0640*/  LDS R54, [R41+0x8] ;  /* 0x0000080029367984 */ /* 0x000fe80000000800 */
[----:B------:R-:W-:Y:S04]  /*0650*/  LDS R27, [R40+0xc] ;  /* 0x00000c00281b7984 */ /* 0x000fe80000000800 */
[----:B------:R-:W-:Y:S04]  /*0660*/  LDS R26, [R43+0x10] ;  /* 0x000010002b1a7984 */ /* 0x000fe80000000800 */
[----:B------:R-:W-:Y:S04]  /*0670*/  LDS R25, [R42+0x14] ;  /* 0x000014002a197984 */ /* 0x000fe80000000800 */
[----:B------:R-:W-:Y:S04]  /*0680*/  LDS R24, [R45+0x18] ;  /* 0x000018002d187984 */ /* 0x000fe80000000800 */
[----:B------:R-:W-:Y:S04]  /*0690*/  LDS R9, [R44+0x1c] ;  /* 0x00001c002c097984 */ /* 0x000fe80000000800 */
[----:B------:R-:W-:Y:S01]  /*06a0*/  LDS R8, [R39] ;  /* 0x0000000027087984 */ /* 0x000fe20000000800 */
[----:B------:R-:W-:Y:S06]  /*06b0*/  BAR.SYNC.DEFER_BLOCKING 0x0 ;  /* 0x0000000000007b1d */ /* 0x000fec0000010000 */
[----:B------:R-:W2:Y:S04]  /*06c0*/  LDG.E R6, desc[UR6][R22.64] ;  /* 0x0000000616067981 */ /* 0x000ea8000c1e1900 */
[----:B------:R-:W2:Y:S04]  /*06d0*/  LDG.E R7, desc[UR6][R2.64] ;  /* 0x0000000602077981 */ /* 0x000ea8000c1e1900 */
[----:B0-----:R-:W3:Y:S04]  /*06e0*/  LDG.E R10, desc[UR6][R22.64+0x80] ;  /* 0x00008006160a7981 */ /* 0x001ee8000c1e1900 */
[----:B------:R-:W3:Y:S04]  /*06f0*/  LDG.E R11, desc[UR6][R2.64+0x80] ;  /* 0x00008006020b7981 */ /* 0x000ee8000c1e1900 */
[----:B------:R-:W4:Y:S04]  /*0700*/  LDG.E R12, desc[UR6][R22.64+0x100] ;  /* 0x00010006160c7981 */ /* 0x000f28000c1e1900 */
[----:B------:R-:W4:Y:S04]  /*0710*/  LDG.E R13, desc[UR6][R2.64+0x100] ;  /* 0x00010006020d7981 */ /* 0x000f28000c1e1900 */
[----:B------:R-:W5:Y:S04]  /*0720*/  LDG.E R14, desc[UR6][R22.64+0x180] ;  /* 0x00018006160e7981 */ /* 0x000f68000c1e1900 */
[----:B------:R-:W5:Y:S04]  /*0730*/  LDG.E R15, desc[UR6][R2.64+0x180] ;  /* 0x00018006020f7981 */ /* 0x000f68000c1e1900 */
[----:B------:R-:W5:Y:S04]  /*0740*/  LDG.E R16, desc[UR6][R22.64+0x200] ;  /* 0x0002000616107981 */ /* 0x000f68000c1e1900 */
[----:B------:R-:W5:Y:S04]  /*0750*/  LDG.E R17, desc[UR6][R2.64+0x200] ;  /* 0x0002000602117981 */ /* 0x000f68000c1e1900 */
[----:B------:R-:W5:Y:S04]  /*0760*/  LDG.E R18, desc[UR6][R22.64+0x280] ;  /* 0x0002800616127981 */ /* 0x000f68000c1e1900 */
[----:B------:R-:W5:Y:S04]  /*0770*/  LDG.E R19, desc[UR6][R2.64+0x280] ;  /* 0x0002800602137981 */ /* 0x000f68000c1e1900 */
[----:B------:R-:W5:Y:S04]  /*0780*/  LDG.E R20, desc[UR6][R22.64+0x300] ;  /* 0x0003000616147981 */ /* 0x000f68000c1e1900 */
[----:B------:R-:W5:Y:S04]  /*0790*/  LDG.E R21, desc[UR6][R2.64+0x300] ;  /* 0x0003000602157981 */ /* 0x000f68000c1e1900 */
[----:B------:R0:W5:Y:S04]  /*07a0*/  LDG.E R4, desc[UR6][R22.64+0x380] ;  /* 0x0003800616047981 */ /* 0x000168000c1e1900 */
[----:B------:R-:W5:Y:S01]  /*07b0*/  LDG.E R5, desc[UR6][R2.64+0x380] ;  /* 0x0003800602057981 */ /* 0x000f62000c1e1900 */
[----:B------:R-:W-:Y:S01]  /*07c0*/  IMAD R47, R47, 0x4, R30 ;  /* 0x000000042f2f7824 */ /* 0x000fe200078e021e */
[----:B------:R-:W-:Y:S01]  /*07d0*/  LEA R64, R51, R34, 0x2 ;  /* 0x0000002233407211 */ /* 0x000fe200078e10ff */
[----:B------:R-:W-:Y:S01]  /*07e0*/  IMAD R46, R46, 0x4, R31 ;  /* 0x000000042e2e7824 */ /* 0x000fe200078e021f */
[----:B------:R-:W-:Y:S01]  /*07f0*/  LEA R51, R56, R43, 0x2 ;  /* 0x0000002b38337211 */ /* 0x000fe200078e10ff */
[----:B------:R-:W-:-:S02]  /*0800*/  IMAD R49, R49, 0x4, R32 ;  /* 0x0000000431317824 */ /* 0x000fc400078e0220 */
[----:B------:R-:W-:Y:S02]  /*0810*/  IMAD R48, R48, 0x4, R33 ;  /* 0x0000000430307824 */ /* 0x000fe400078e0221 */
[----:B------:R-:W-:Y:S02]  /*0820*/  IMAD R65, R50, 0x4, R35 ;  /* 0x0000000432417824 */ /* 0x000fe400078e0223 */
[----:B0-----:R-:W-:Y:S02]  /*0830*/  IMAD R22, R53, 0x4, R36 ;  /* 0x0000000435167824 */ /* 0x001fe400078e0224 */
[----:B------:R-:W-:Y:S02]  /*0840*/  IMAD R23, R52, 0x4, R37 ;  /* 0x0000000434177824 */ /* 0x000fe400078e0225 */
[----:B------:R-:W-:Y:S02]  /*0850*/  IMAD R53, R60, 0x4, R41 ;  /* 0x000000043c357824 */ /* 0x000fe400078e0229 */
[----:B------:R-:W-:-:S02]  /*0860*/  IMAD R52, R59, 0x4, R40 ;  /* 0x000000043b347824 */ /* 0x000fc400078e0228 */
[----:B------:R-:W-:Y:S01]  /*0870*/  IMAD R50, R61, 0x4, R42 ;  /* 0x000000043d327824 */ /* 0x000fe200078e022a */
[----:B--2---:R0:W-:Y:S04]  /*0880*/  STS.64 [R47], R6 ;  /* 0x000000062f007388 */ /* 0x0041e80000000a00 */
[----:B---3--:R1:W-:Y:S01]  /*0890*/  STS.64 [R46+0x100], R10 ;  /* 0x0001000a2e007388 */ /* 0x0083e20000000a00 */
[----:B0-----:R-:W-:-:S03]  /*08a0*/  IMAD R47, R57, 0x4, R38 ;  /* 0x00000004392f7824 */ /* 0x001fc600078e0226 */
[----:B----4-:R0:W-:Y:S01]  /*08b0*/  STS.64 [R49+0x200], R12 ;  /* 0x0002000c31007388 */ /* 0x0101e20000000a00 */
[----:B-1----:R-:W-:-:S03]  /*08c0*/  IMAD R46, R62, 0x4, R39 ;  /* 0x000000043e2e7824 */ /* 0x002fc600078e0227 */
[----:B-----5:R1:W-:Y:S01]  /*08d0*/  STS.64 [R48+0x300], R14 ;  /* 0x0003000e30007388 */ /* 0x0203e20000000a00 */
[----:B0-----:R-:W-:-:S03]  /*08e0*/  IMAD R49, R58, 0x4, R45 ;  /* 0x000000043a317824 */ /* 0x001fc600078e022d */
[----:B------:R-:W-:Y:S01]  /*08f0*/  STS.64 [R64+0x400], R16 ;  /* 0x0004001040007388 */ /* 0x000fe20000000a00 */
[----:B-1----:R-:W-:-:S03]  /*0900*/  IMAD R48, R63, 0x4, R44 ;  /* 0x000000043f307824 */ /* 0x002fc600078e022c */
[----:B------:R-:W-:Y:S04]  /*0910*/  STS.64 [R65+0x500], R18 ;  /* 0x0005001241007388 */ /* 0x000fe80000000a00 */
[----:B------:R-:W-:Y:S04]  /*0920*/  STS.64 [R22+0x600], R20 ;  /* 0x0006001416007388 */ /* 0x000fe80000000a00 */
[----:B------:R-:W-:Y:S01]  /*0930*/  STS.64 [R23+0x700], R4 ;  /* 0x0007000417007388 */ /* 0x000fe20000000a00 */
[----:B------:R-:W-:-:S03]  /*0940*/  NOP ;  /* 0x0000000000007918 */ /* 0x000fc60000000000 */
[----:B------:R-:W-:Y:S04]  /*0950*/  LDS.64 R2, [R47+0x8] ;  /* 0x000008002f027984 */ /* 0x000fe80000000a00 */
[----:B------:R-:W-:Y:S04]  /*0960*/  LDS.64 R6, [R53+0x10] ;  /* 0x0000100035067984 */ /* 0x000fe80000000a00 */
[----:B------:R-:W-:Y:S04]  /*0970*/  LDS.64 R10, [R52+0x18] ;  /* 0x00001800340a7984 */ /* 0x000fe80000000a00 */
[----:B------:R-:W-:Y:S04]  /*0980*/  LDS.64 R12, [R51+0x20] ;  /* 0x00002000330c7984 */ /* 0x000fe80000000a00 */
[----:B------:R-:W-:Y:S04]  /*0990*/  LDS.64 R14, [R50+0x28] ;  /* 0x00002800320e7984 */ /* 0x000fe80000000a00 */
[----:B------:R-:W-:Y:S04]  /*09a0*/  LDS.64 R16, [R49+0x30] ;  /* 0x0000300031107984 */ /* 0x000fe80000000a00 */
[----:B------:R-:W-:Y:S04]  /*09b0*/  LDS.64 R18, [R48+0x38] ;  /* 0x0000380030127984 */ /* 0x000fe80000000a00 */
[----:B------:R-:W0:Y:S01]  /*09c0*/  LDS.64 R4, [R46] ;  /* 0x000000002e047984 */ /* 0x000e220000000a00 */
[----:B------:R-:W-:Y:S01]  /*09d0*/  BAR.SYNC.DEFER_BLOCKING 0x0 ;  /* 0x0000000000007b1d */ /* 0x000fe20000010000 */
[----:B0-----:R-:W-:-:S07]  /*09e0*/  ISETP.GE.AND P0, PT, R2, R4, PT ;  /* 0x000000040200720c */ /* 0x001fce0003f06270 */
[----:B------:R-:W-:Y:S01]  /*09f0*/  PREEXIT ;  /* 0x000000000000782d */ /* 0x000fe20000000000 */
[----:B------:R-:W-:Y:S05]  /*0a00*/  BSSY.RECONVERGENT B0, `(.L_x_112) ;  /* 0x000000e000007945 */ /* 0x000fea0003800200 */
[----:B------:R-:W-:Y:S05]  /*0a10*/  @!P0 BRA `(.L_x_113) ;  /* 0x0000000000188947 */ /* 0x000fea0003800000 */
[----:B------:R-:W-:Y:S01]  /*0a20*/  ISETP.GE.AND P0, PT, R3, R5, PT ;  /* 0x000000050300720c */ /* 0x000fe20003f06270 */
[----:B------:R-:W-:Y:S02]  /*0a30*/  IMAD.MOV.U32 R20, RZ, RZ, R55 ;  /* 0x000000ffff147224 */ /* 0x000fe400078e0037 */
[----:B------:R-:W-:Y:S01]  /*0a40*/  IMAD.MOV.U32 R22, RZ, RZ, R3 ;  /* 0x000000ffff167224 */ /* 0x000fe200078e0003 */
[----:B------:R-:W-:Y:S01]  /*0a50*/  ISETP.LT.OR P0, PT, R4, R2, P0 ;  /* 0x000000020400720c */ /* 0x000fe20000701670 */
[----:B------:R-:W-:-:S12]  /*0a60*/  IMAD.MOV.U32 R21, RZ, RZ, R2 ;  /* 0x000000ffff157224 */ /* 0x000fd800078e0002 */
[----:B------:R-:W-:Y:S05]  /*0a70*/  @P0 BRA `(.L_x_114) ;  /* 0x0000000000180947 */ /* 0x000fea0003800000 */
.L_x_113:
[----:B------:R-:W-:Y:S01]  /*0a80*/  IMAD.MOV.U32 R20, RZ, RZ, R8 ;  /* 0x000000ffff147224 */ /* 0x000fe200078e0008 */
[----:B------:R-:W-:Y:S01]  /*0a90*/  MOV R22, R5 ;  /* 0x0000000500167202 */ /* 0x000fe20000000f00 */
[----:B------:R-:W-:Y:S02]  /*0aa0*/  IMAD.MOV.U32 R21, RZ, RZ, R4 ;  /* 0x000000ffff157224 */ /* 0x000fe400078e0004 */
[----:B------:R-:W-:Y:S02]  /*0ab0*/  IMAD.MOV.U32 R8, RZ, RZ, R55 ;  /* 0x000000ffff087224 */ /* 0x000fe400078e0037 */
[----:B------:R-:W-:Y:S02]  /*0ac0*/  IMAD.MOV.U32 R5, RZ, RZ, R3 ;  /* 0x000000ffff057224 */ /* 0x000fe400078e0003 */
[----:B------:R-:W-:-:S07]  /*0ad0*/  IMAD.MOV.U32 R4, RZ, RZ, R2 ;  /* 0x000000ffff047224 */ /* 0x000fce00078e0002 */
.L_x_114:
[----:B------:R-:W-:Y:S05]  /*0ae0*/  BSYNC.RECONVERGENT B0 ;  /* 0x0000000000007941 */ /* 0x000fea0003800200 */
.L_x_112:
[----:B------:R-:W-:Y:S01]  /*0af0*/  ISETP.GE.AND P0, PT, R10, R6, PT ;  /* 0x000000060a00720c */ /* 0x000fe20003f06270 */
[----:B------:R-:W-:-:S12]  /*0b00*/  BSSY.RECONVERGENT B0, `(.L_x_115) ;  /* 0x000000e000007945 */ /* 0x000fd80003800200 */
[----:B------:R-:W-:Y:S05]  /*0b10*/  @!P0 BRA `(.L_x_116) ;  /* 0x0000000000188947 */ /* 0x000fea0003800000 */
[----:B------:R-:W-:Y:S01]  /*0b20*/  ISETP.GE.AND P0, PT, R11, R7, PT ;  /* 0x000000070b00720c */ /* 0x000fe20003f06270 */
[----:B------:R-:W-:Y:S02]  /*0b30*/  IMAD.MOV.U32 R2, RZ, RZ, R27 ;  /* 0x000000ffff027224 */ /* 0x000fe400078e001b */
[----:B------:R-:W-:Y:S01]  /*0b40*/  IMAD.MOV.U32 R56, RZ, RZ, R11 ;  /* 0x000000ffff387224 */ /* 0x000fe200078e000b */
[----:B------:R-:W-:Y:S01]  /*0b50*/  ISETP.LT.OR P0, PT, R6, R10, P0 ;  /* 0x0000000a0600720c */ /* 0x000fe20000701670 */
[----:B------:R-:W-:-:S12]  /*0b60*/  IMAD.MOV.U32 R3, RZ, RZ, R10 ;  /* 0x000000ffff037224 */ /* 0x000fd800078e000a */
[----:B------:R-:W-:Y:S05]  /*0b70*/  @P0 BRA `(.L_x_117) ;  /* 0x0000000000180947 */ /* 0x000fea0003800000 */
.L_x_116:
[----:B------:R-:W-:Y:S01]  /*0b80*/  MOV R56, R7 ;  /* 0x0000000700387202 */ /* 0x000fe20000000f00 */
[----:B------:R-:W-:Y:S02]  /*0b90*/  IMAD.MOV.U32 R3, RZ, RZ, R6 ;  /* 0x000000ffff037224 */ /* 0x000fe400078e0006 */
[----:B------:R-:W-:Y:S02]  /*0ba0*/  IMAD.MOV.U32 R2, RZ, RZ, R54 ;  /* 0x000000ffff027224 */ /* 0x000fe400078e0036 */
[----:B------:R-:W-:Y:S02]  /*0bb0*/  IMAD.MOV.U32 R54, RZ, RZ, R27 ;  /* 0x000000ffff367224 */ /* 0x000fe400078e001b */
[----:B------:R-:W-:Y:S02]  /*0bc0*/  IMAD.MOV.U32 R7, RZ, RZ, R11 ;  /* 0x000000ffff077224 */ /* 0x000fe400078e000b */
[----:B------:R-:W-:-:S07]  /*0bd0*/  IMAD.MOV.U32 R6, RZ, RZ, R10 ;  /* 0x000000ffff067224 */ /* 0x000fce00078e000a */
.L_x_117:
[----:B------:R-:W-:Y:S05]  /*0be0*/  BSYNC.RECONVERGENT B0 ;  /* 0x0000000000007941 */ /* 0x000fea0003800200 */
.L_x_115:
[----:B------:R-:W-:Y:S01]  /*0bf0*/  ISETP.GE.AND P0, PT, R14, R12, PT ;  /* 0x0000000c0e00720c */ /* 0x000fe20003f06270 */
[----:B------:R-:W-:-:S12]  /*0c00*/  BSSY.RECONVERGENT B0, `(.L_x_118) ;  /* 0x000000e000007945 */ /* 0x000fd80003800200 */
[----:B------:R-:W-:Y:S05]  /*0c10*/  @!P0 BRA `(.L_x_119) ;  /* 0x0000000000188947 */ /* 0x000fea0003800000 */
[----:B------:R-:W-:Y:S01]  /*0c20*/  ISETP.GE.AND P0, PT, R15, R13, PT ;  /* 0x0000000d0f00720c */ /* 0x000fe20003f06270 */
[----:B------:R-:W-:Y:S01]  /*0c30*/  IMAD.MOV.U32 R10, RZ, RZ, R25 ;  /* 0x000000ffff0a7224 */ /* 0x000fe200078e0019 */
[-C--:B------:R-:W-:Y:S01]  /*0c40*/  MOV R11, R14.reuse ;  /* 0x0000000e000b7202 */ /* 0x080fe20000000f00 */
[----:B------:R-:W-:Y:S01]  /*0c50*/  IMAD.MOV.U32 R58, RZ, RZ, R15 ;  /* 0x000000ffff3a7224 */ /* 0x000fe200078e000f */
[----:B------:R-:W-:-:S13]  /*0c60*/  ISETP.LT.OR P0, PT, R12, R14, P0 ;  /* 0x0000000e0c00720c */ /* 0x000fda0000701670 */
[----:B------:R-:W-:Y:S05]  /*0c70*/  @P0 BRA `(.L_x_120) ;  /* 0x0000000000180947 */ /* 0x000fea0003800000 */
.L_x_119:
[----:B------:R-:W-:Y:S02]  /*0c80*/  IMAD.MOV.U32 R58, RZ, RZ, R13 ;  /* 0x000000ffff3a7224 */ /* 0x000fe400078e000d */
[----:B------:R-:W-:Y:S02]  /*0c90*/  IMAD.MOV.U32 R11, RZ, RZ, R12 ;  /* 0x000000ffff0b7224 */ /* 0x000fe400078e000c */
[----:B------:R-:W-:Y:S02]  /*0ca0*/  IMAD.MOV.U32 R10, RZ, RZ, R26 ;  /* 0x000000ffff0a7224 */ /* 0x000fe400078e001a */
[----:B------:R-:W-:Y:S02]  /*0cb0*/  IMAD.MOV.U32 R26, RZ, RZ, R25 ;  /* 0x000000ffff1a7224 */ /* 0x000fe400078e0019 */
[----:B------:R-:W-:Y:S02]  /*0cc0*/  IMAD.MOV.U32 R13, RZ, RZ, R15 ;  /* 0x000000ffff0d7224 */ /* 0x000fe400078e000f */
[----:B------:R-:W-:-:S07]  /*0cd0*/  IMAD.MOV.U32 R12, RZ, RZ, R14 ;  /* 0x000000ffff0c7224 */ /* 0x000fce00078e000e */
.L_x_120:
[----:B------:R-:W-:Y:S05]  /*0ce0*/  BSYNC.RECONVERGENT B0 ;  /* 0x0000000000007941 */ /* 0x000fea0003800200 */
.L_x_118:
[----:B------:R-:W-:Y:S01]  /*0cf0*/  ISETP.GE.AND P0, PT, R18, R16, PT ;  /* 0x000000101200720c */ /* 0x000fe20003f06270 */
[----:B------:R-:W-:-:S12]  /*0d00*/  BSSY.RECONVERGENT B0, `(.L_x_121) ;  /* 0x000000e000007945 */ /* 0x000fd80003800200 */
[----:B------:R-:W-:Y:S05]  /*0d10*/  @!P0 BRA `(.L_x_122) ;  /* 0x0000000000188947 */ /* 0x000fea0003800000 */
[----:B------:R-:W-:Y:S01]  /*0d20*/  ISETP.GE.AND P0, PT, R19, R17, PT ;  /* 0x000000111300720c */ /* 0x000fe20003f06270 */
[----:B------:R-:W-:Y:S01]  /*0d30*/  IMAD.MOV.U32 R14, RZ, RZ, R9 ;  /* 0x000000ffff0e7224 */ /* 0x000fe200078e0009 */
[----:B------:R-:W-:Y:S01]  /*0d40*/  MOV R15, R19 ;  /* 0x00000013000f7202 */ /* 0x000fe20000000f00 */
[----:B------:R-:W-:Y:S01]  /*0d50*/  IMAD.MOV.U32 R23, RZ, RZ, R18 ;  /* 0x000000ffff177224 */ /* 0x000fe200078e0012 */
[----:B------:R-:W-:-:S13]  /*0d60*/  ISETP.LT.OR P0, PT, R16, R18, P0 ;  /* 0x000000121000720c */ /* 0x000fda0000701670 */
[----:B------:R-:W-:Y:S05]  /*0d70*/  @P0 BRA `(.L_x_123) ;  /* 0x0000000000180947 */ /* 0x000fea0003800000 */
.L_x_122:
[----:B------:R-:W-:Y:S02]  /*0d80*/  IMAD.MOV.U32 R15, RZ, RZ, R17 ;  /* 0x000000ffff0f7224 */ /* 0x000fe400078e0011 */
[----:B------:R-:W-:Y:S02]  /*0d90*/  IMAD.MOV.U32 R23, RZ, RZ, R16 ;  /* 0x000000ffff177224 */ /* 0x000fe400078e0010 */
[----:B------:R-:W-:Y:S02]  /*0da0*/  IMAD.MOV.U32 R14, RZ, RZ, R24 ;  /* 0x000000ffff0e7224 */ /* 0x000fe400078e0018 */
[----:B------:R-:W-:Y:S02]  /*0db0*/  IMAD.MOV.U32 R24, RZ, RZ, R9 ;  /* 0x000000ffff187224 */ /* 0x000fe400078e0009 */
[----:B------:R-:W-:Y:S02]  /*0dc0*/  IMAD.MOV.U32 R17, RZ, RZ, R19 ;  /* 0x000000ffff117224 */ /* 0x000fe400078e0013 */
[----:B------:R-:W-:-:S07]  /*0dd0*/  IMAD.MOV.U32 R16, RZ, RZ, R18 ;  /* 0x000000ffff107224 */ /* 0x000fce00078e0012 */
.L_x_123:
[----:B------:R-:W-:Y:S05]  /*0de0*/  BSYNC.RECONVERGENT B0 ;  /* 0x0000000000007941 */ /* 0x000fea0003800200 */
.L_x_121:
        /* <DEDUP_REMOVED lines=9> */
.L_x_125:
[----:B------:R-:W-:Y:S01]  /*0e80*/  IMAD.MOV.U32 R9, RZ, RZ, R20 ;  /* 0x000000ffff097224 */ /* 0x000fe200078e0014 */
[----:B------:R-:W-:Y:S01]  /*0e90*/  MOV R20, R54 ;  /* 0x0000003600147202 */ /* 0x000fe20000000f00 */
[----:B------:R-:W-:Y:S02]  /*0ea0*/  IMAD.MOV.U32 R19, RZ, RZ, R22 ;  /* 0x000000ffff137224 */ /* 0x000fe400078e0016 */
[----:B------:R-:W-:Y:S02]  /*0eb0*/  IMAD.MOV.U32 R18, RZ, RZ, R21 ;  /* 0x000000ffff127224 */ /* 0x000fe400078e0015 */
[----:B------:R-:W-:Y:S02]  /*0ec0*/  IMAD.MOV.U32 R22, RZ, RZ, R7 ;  /* 0x000000ffff167224 */ /* 0x000fe400078e0007 */
[----:B------:R-:W-:-:S07]  /*0ed0*/  IMAD.MOV.U32 R21, RZ, RZ, R6 ;  /* 0x000000ffff157224 */ /* 0x000fce00078e0006 */
.L_x_126:
[----:B------:R-:W-:Y:S05]  /*0ee0*/  BSYNC.RECONVERGENT B0 ;  /* 0x0000000000007941 */ /* 0x000fea0003800200 */
.L_x_124:
        /* <DEDUP_REMOVED lines=9> */
.L_x_128:
[----:B------:R-:W-:Y:S02]  /*0f80*/  IMAD.MOV.U32 R6, RZ, RZ, R2 ;  /* 0x000000ffff067224 */ /* 0x000fe400078e0002 */
[----:B------:R-:W-:Y:S02]  /*0f90*/  IMAD.MOV.U32 R7, RZ, RZ, R56 ;  /* 0x000000ffff077224 */ /* 0x000fe400078e0038 */
[----:B------:R-:W-:Y:S01]  /*0fa0*/  IMAD.MOV.U32 R54, RZ, RZ, R3 ;  /* 0x000000ffff367224 */ /* 0x000fe200078e0003 */
[----:B------:R-:W-:Y:S01]  /*0fb0*/  MOV R3, R12 ;  /* 0x0000000c00037202 */ /* 0x000fe20000000f00 */
[----:B------:R-:W-:Y:S02]  /*0fc0*/  IMAD.MOV.U32 R56, RZ, RZ, R13 ;  /* 0x000000ffff387224 */ /* 0x000fe400078e000d */
[----:B------:R-:W-:-:S07]  /*0fd0*/  IMAD.MOV.U32 R2, RZ, RZ, R26 ;  /* 0x000000ffff027224 */ /* 0x000fce00078e001a */
.L_x_129:
[----:B------:R-:W-:Y:S05]  /*0fe0*/  BSYNC.RECONVERGENT B0 ;  /* 0x0000000000007941 */ /* 0x000fea0003800200 */
.L_x_127:
        /* <DEDUP_REMOVED lines=9> */
.L_x_131:
[----:B------:R-:W-:Y:S02]  /*1080*/  IMAD.MOV.U32 R12, RZ, RZ, R10 ;  /* 0x000000ffff0c7224 */ /* 0x000fe400078e000a */
[----:B------:R-:W-:Y:S01]  /*1090*/  IMAD.MOV.U32 R26, RZ, RZ, R58 ;  /* 0x000000ffff1a7224 */ /* 0x000fe200078e003a */
[----:B------:R-:W-:Y:S01]  /*10a0*/  MOV R58, R17 ;  /* 0x00000011003a7202 */ /* 0x000fe20000000f00 */
[----:B------:R-:W-:Y:S02]  /*10b0*/  IMAD.MOV.U32 R60, RZ, RZ, R11 ;  /* 0x000000ffff3c7224 */ /* 0x000fe400078e000b */
[----:B------:R-:W-:Y:S02]  /*10c0*/  IMAD.MOV.U32 R11, RZ, RZ, R16 ;  /* 0x000000ffff0b7224 */ /* 0x000fe400078e0010 */
[----:B------:R-:W-:-:S07]  /*10d0*/  IMAD.MOV.U32 R10, RZ, RZ, R24 ;  /* 0x000000ffff0a7224 */ /* 0x000fce00078e0018 */
.L_x_132:
[----:B------:R-:W-:Y:S05]  /*10e0*/  BSYNC.RECONVERGENT B0 ;  /* 0x0000000000007941 */ /* 0x000fea0003800200 */
.L_x_130:
        /* <DEDUP_REMOVED lines=9> */
.L_x_134:
[----:B------:R-:W-:Y:S01]  /*1180*/  IMAD.MOV.U32 R13, RZ, RZ, R8 ;  /* 0x000000ffff0d7224 */ /* 0x000fe200078e0008 */
[----:B------:R-:W-:Y:S01]  /*1190*/  MOV R17, R4 ;  /* 0x0000000400117202 */ /* 0x000fe20000000f00 */
[----:B------:R-:W-:Y:S02]  /*11a0*/  IMAD.MOV.U32 R16, RZ, RZ, R5 ;  /* 0x000000ffff107224 */ /* 0x000fe400078e0005 */
[----:B------:R-:W-:Y:S02]  /*11b0*/  IMAD.MOV.U32 R8, RZ, RZ, R20 ;  /* 0x000000ffff087224 */ /* 0x000fe400078e0014 */
[----:B------:R-:W-:Y:S02]  /*11c0*/  IMAD.MOV.U32 R5, RZ, RZ, R22 ;  /* 0x000000ffff057224 */ /* 0x000fe400078e0016 */
[----:B------:R-:W-:-:S07]  /*11d0*/  IMAD.MOV.U32 R4, RZ, RZ, R21 ;  /* 0x000000ffff047224 */ /* 0x000fce00078e0015 */
.L_x_135:
[----:B------:R-:W-:Y:S05]  /*11e0*/  BSYNC.RECONVERGENT B0 ;  /* 0x0000000000007941 */ /* 0x000fea0003800200 */
.L_x_133:
        /* <DEDUP_REMOVED lines=9> */
.L_x_137:
[----:B------:R-:W-:Y:S01]  /*1280*/  IMAD.MOV.U32 R20, RZ, RZ, R9 ;  /* 0x000000ffff147224 */ /* 0x000fe200078e0009 */
[----:B------:R-:W-:Y:S01]  /*1290*/  MOV R22, R19 ;  /* 0x0000001300167202 */ /* 0x000fe20000000f00 */
[----:B------:R-:W-:Y:S02]  /*12a0*/  IMAD.MOV.U32 R21, RZ, RZ, R18 ;  /* 0x000000ffff157224 */ /* 0x000fe400078e0012 */
[----:B------:R-:W-:Y:S02]  /*12b0*/  IMAD.MOV.U32 R9, RZ, RZ, R2 ;  /* 0x000000ffff097224 */ /* 0x000fe400078e0002 */
[----:B------:R-:W-:Y:S02]  /*12c0*/  IMAD.MOV.U32 R19, RZ, RZ, R56 ;  /* 0x000000ffff137224 */ /* 0x000fe400078e0038 */
[----:B------:R-:W-:-:S07]  /*12d0*/  IMAD.MOV.U32 R18, RZ, RZ, R3 ;  /* 0x000000ffff127224 */ /* 0x000fce00078e0003 */
.L_x_138:
[----:B------:R-:W-:Y:S05]  /*12e0*/  BSYNC.RECONVERGENT B0 ;  /* 0x0000000000007941 */ /* 0x000fea0003800200 */
.L_x_136:
        /* <DEDUP_REMOVED lines=9> */
.L_x_140:
[----:B------:R-:W-:Y:S01]  /*1380*/  MOV R2, R6 ;  /* 0x0000000600027202 */ /* 0x000fe20000000f00 */
[----:B------:R-:W-:Y:S02]  /*1390*/  IMAD.MOV.U32 R3, RZ, RZ, R7 ;  /* 0x000000ffff037224 */ /* 0x000fe400078e0007 */
[----:B------:R-:W-:Y:S02]  /*13a0*/  IMAD.MOV.U32 R25, RZ, RZ, R54 ;  /* 0x000000ffff197224 */ /* 0x000fe400078e0036 */
[----:B------:R-:W-:Y:S02]  /*13b0*/  IMAD.MOV.U32 R6, RZ, RZ, R10 ;  /* 0x000000ffff067224 */ /* 0x000fe400078e000a */
[----:B------:R-:W-:Y:S02]  /*13c0*/  IMAD.MOV.U32 R7, RZ, RZ, R58 ;  /* 0x000000ffff077224 */ /* 0x000fe400078e003a */
[----:B------:R-:W-:-:S07]  /*13d0*/  IMAD.MOV.U32 R54, RZ, RZ, R11 ;  /* 0x000000ffff367224 */ /* 0x000fce00078e000b */
.L_x_141:
[----:B------:R-:W-:Y:S05]  /*13e0*/  BSYNC.RECONVERGENT B0 ;  /* 0x0000000000007941 */ /* 0x000fea0003800200 */
.L_x_139:
        /* <DEDUP_REMOVED lines=9> */
.L_x_143:
[----:B------:R-:W-:Y:S02]  /*1480*/  IMAD.MOV.U32 R10, RZ, RZ, R12 ;  /* 0x000000ffff0a7224 */ /* 0x000fe400078e000c */
[----:B------:R-:W-:Y:S02]  /*1490*/  IMAD.MOV.U32 R11, RZ, RZ, R26 ;  /* 0x000000ffff0b7224 */ /* 0x000fe400078e001a */
[----:B------:R-:W-:Y:S02]  /*14a0*/  IMAD.MOV.U32 R24, RZ, RZ, R60 ;  /* 0x000000ffff187224 */ /* 0x000fe400078e003c */
[----:B------:R-:W-:Y:S02]  /*14b0*/  IMAD.MOV.U32 R12, RZ, RZ, R14 ;  /* 0x000000ffff0c7224 */ /* 0x000fe400078e000e */
[----:B------:R-:W-:Y:S02]  /*14c0*/  IMAD.MOV.U32 R26, RZ, RZ, R15 ;  /* 0x000000ffff1a7224 */ /* 0x000fe400078e000f */
[----:B------:R-:W-:-:S07]  /*14d0*/  IMAD.MOV.U32 R60, RZ, RZ, R23 ;  /* 0x000000ffff3c7224 */ /* 0x000fce00078e0017 */
.L_x_144:
[----:B------:R-:W-:Y:S05]  /*14e0*/  BSYNC.RECONVERGENT B0 ;  /* 0x0000000000007941 */ /* 0x000fea0003800200 */
.L_x_142:
        /* <DEDUP_REMOVED lines=9> */
.L_x_146:
[----:B------:R-:W-:Y:S02]  /*1580*/  IMAD.MOV.U32 R14, RZ, RZ, R13 ;  /* 0x000000ffff0e7224 */ /* 0x000fe400078e000d */
[----:B------:R-:W-:Y:S02]  /*1590*/  IMAD.MOV.U32 R15, RZ, RZ, R16 ;  /* 0x000000ffff0f7224 */ /* 0x000fe400078e0010 */
[----:B------:R-:W-:Y:S02]  /*15a0*/  IMAD.MOV.U32 R56, RZ, RZ, R17 ;  /* 0x000000ffff387224 */ /* 0x000fe400078e0011 */
[----:B------:R-:W-:Y:S02]  /*15b0*/  IMAD.MOV.U32 R13, RZ, RZ, R9 ;  /* 0x000000ffff0d7224 */ /* 0x000fe400078e0009 */
[----:B------:R-:W-:Y:S02]  /*15c0*/  IMAD.MOV.U32 R16, RZ, RZ, R19 ;  /* 0x000000ffff107224 */ /* 0x000fe400078e0013 */
[----:B------:R-:W-:-:S07]  /*15d0*/  IMAD.MOV.U32 R17, RZ, RZ, R18 ;  /* 0x000000ffff117224 */ /* 0x000fce00078e0012 */
.L_x_147:
[----:B------:R-:W-:Y:S05]  /*15e0*/  BSYNC.RECONVERGENT B0 ;  /* 0x0000000000007941 */ /* 0x000fea0003800200 */
.L_x_145:
        /* <DEDUP_REMOVED lines=9> */
.L_x_149:
[----:B------:R-:W-:Y:S02]  /*1680*/  IMAD.MOV.U32 R9, RZ, RZ, R20 ;  /* 0x000000ffff097224 */ /* 0x000fe400078e0014 */
[----:B------:R-:W-:Y:S02]  /*1690*/  IMAD.MOV.U32 R18, RZ, RZ, R22 ;  /* 0x000000ffff127224 */ /* 0x000fe400078e0016 */
[----:B------:R-:W-:Y:S01]  /*16a0*/  IMAD.MOV.U32 R58, RZ, RZ, R21 ;  /* 0x000000ffff3a7224 */ /* 0x000fe200078e0015 */
[----:B------:R-:W-:Y:S01]  /*16b0*/  MOV R21, R54 ;  /* 0x0000003600157202 */ /* 0x000fe20000000f00 */
[----:B------:R-:W-:Y:S02]  /*16c0*/  IMAD.MOV.U32 R20, RZ, RZ, R6 ;  /* 0x000000ffff147224 */ /* 0x000fe400078e0006 */
[----:B------:R-:W-:-:S07]  /*16d0*/  IMAD.MOV.U32 R22, RZ, RZ, R7 ;  /* 0x000000ffff167224 */ /* 0x000fce00078e0007 */
.L_x_150:
[----:B------:R-:W-:Y:S05]  /*16e0*/  BSYNC.RECONVERGENT B0 ;  /* 0x0000000000007941 */ /* 0x000fea0003800200 */
.L_x_148:
        /* <DEDUP_REMOVED lines=9> */
.L_x_152:
[----:B------:R-:W-:Y:S02]  /*1780*/  IMAD.MOV.U32 R6, RZ, RZ, R2 ;  /* 0x000000ffff067224 */ /* 0x000fe400078e0002 */
[----:B------:R-:W-:Y:S01]  /*1790*/  IMAD.MOV.U32 R54, RZ, RZ, R3 ;  /* 0x000000ffff367224 */ /* 0x000fe200078e0003 */
[----:B------:R-:W-:Y:S01]  /*17a0*/  MOV R3, R26 ;  /* 0x0000001a00037202 */ /* 0x000fe20000000f00 */
[----:B------:R-:W-:Y:S02]  /*17b0*/  IMAD.MOV.U32 R7, RZ, RZ, R25 ;  /* 0x000000ffff077224 */ /* 0x000fe400078e0019 */
[----:B------:R-:W-:Y:S02]  /*17c0*/  IMAD.MOV.U32 R2, RZ, RZ, R12 ;  /* 0x000000ffff027224 */ /* 0x000fe400078e000c */
[----:B------:R-:W-:-:S07]  /*17d0*/  IMAD.MOV.U32 R25, RZ, RZ, R60 ;  /* 0x000000ffff197224 */ /* 0x000fce00078e003c */
.L_x_153:
[----:B------:R-:W-:Y:S05]  /*17e0*/  BSYNC.RECONVERGENT B0 ;  /* 0x0000000000007941 */ /* 0x000fea0003800200 */
.L_x_151:
        /* <DEDUP_REMOVED lines=9> */
.L_x_155:
[----:B------:R-:W-:Y:S01]  /*1880*/  IMAD.MOV.U32 R12, RZ, RZ, R8 ;  /* 0x000000ffff0c7224 */ /* 0x000fe200078e0008 */
[----:B------:R-:W-:Y:S01]  /*1890*/  MOV R8, R13 ;  /* 0x0000000d00087202 */ /* 0x000fe20000000f00 */
[----:B------:R-:W-:Y:S02]  /*18a0*/  IMAD.MOV.U32 R26, RZ, RZ, R5 ;  /* 0x000000ffff1a7224 */ /* 0x000fe400078e0005 */
[----:B------:R-:W-:Y:S02]  /*18b0*/  IMAD.MOV.U32 R19, RZ, RZ, R4 ;  /* 0x000000ffff137224 */ /* 0x000fe400078e0004 */
[----:B------:R-:W-:Y:S02]  /*18c0*/  IMAD.MOV.U32 R5, RZ, RZ, R16 ;  /* 0x000000ffff057224 */ /* 0x000fe400078e0010 */
[----:B------:R-:W-:-:S07]  /*18d0*/  IMAD.MOV.U32 R4, RZ, RZ, R17 ;  /* 0x000000ffff047224 */ /* 0x000fce00078e0011 */
.L_x_156:
[----:B------:R-:W-:Y:S05]  /*18e0*/  BSYNC.RECONVERGENT B0 ;  /* 0x0000000000007941 */ /* 0x000fea0003800200 */
.L_x_154:
        /* <DEDUP_REMOVED lines=9> */
.L_x_158:
[----:B------:R-:W-:Y:S01]  /*1980*/  IMAD.MOV.U32 R13, RZ, RZ, R14 ;  /* 0x000000ffff0d7224 */ /* 0x000fe200078e000e */
[----:B------:R-:W-:Y:S01]  /*1990*/  MOV R23, R56 ;  /* 0x0000003800177202 */ /* 0x000fe20000000f00 */
[----:B------:R-:W-:Y:S02]  /*19a0*/  IMAD.MOV.U32 R17, RZ, RZ, R15 ;  /* 0x000000ffff117224 */ /* 0x000fe400078e000f */
[----:B------:R-:W-:Y:S02]  /*19b0*/  IMAD.MOV.U32 R14, RZ, RZ, R20 ;  /* 0x000000ffff0e7224 */ /* 0x000fe400078e0014 */
[----:B------:R-:W-:Y:S02]  /*19c0*/  IMAD.MOV.U32 R15, RZ, RZ, R22 ;  /* 0x000000ffff0f7224 */ /* 0x000fe400078e0016 */
[----:B------:R-:W-:-:S07]  /*19d0*/  IMAD.MOV.U32 R56, RZ, RZ, R21 ;  /* 0x000000ffff387224 */ /* 0x000fce00078e0015 */
.L_x_159:
[----:B------:R-:W-:Y:S05]  /*19e0*/  BSYNC.RECONVERGENT B0 ;  /* 0x0000000000007941 */ /* 0x000fea0003800200 */
.L_x_157:
        /* <DEDUP_REMOVED lines=9> */
.L_x_161:
[----:B------:R-:W-:Y:S01]  /*1a80*/  IMAD.MOV.U32 R16, RZ, RZ, R9 ;  /* 0x000000ffff107224 */ /* 0x000fe200078e0009 */
[----:B------:R-:W-:Y:S01]  /*1a90*/  MOV R27, R18 ;  /* 0x00000012001b7202 */ /* 0x000fe20000000f00 */
[----:B------:R-:W-:Y:S02]  /*1aa0*/  IMAD.MOV.U32 R20, RZ, RZ, R58 ;  /* 0x000000ffff147224 */ /* 0x000fe400078e003a */
[----:B------:R-:W-:Y:S02]  /*1ab0*/  IMAD.MOV.U32 R9, RZ, RZ, R2 ;  /* 0x000000ffff097224 */ /* 0x000fe400078e0002 */
[----:B------:R-:W-:Y:S02]  /*1ac0*/  IMAD.MOV.U32 R18, RZ, RZ, R3 ;  /* 0x000000ffff127224 */ /* 0x000fe400078e0003 */
[----:B------:R-:W-:-:S07]  /*1ad0*/  IMAD.MOV.U32 R58, RZ, RZ, R25 ;  /* 0x000000ffff3a7224 */ /* 0x000fce00078e0019 */
.L_x_162:
[----:B------:R-:W-:Y:S05]  /*1ae0*/  BSYNC.RECONVERGENT B0 ;  /* 0x0000000000007941 */ /* 0x000fea0003800200 */
.L_x_160:
        /* <DEDUP_REMOVED lines=9> */
.L_x_164:
[----:B------:R-:W-:Y:S01]  /*1b80*/  MOV R2, R6 ;  /* 0x0000000600027202 */ /* 0x000fe20000000f00 */
[----:B------:R-:W-:Y:S02]  /*1b90*/  IMAD.MOV.U32 R3, RZ, RZ, R54 ;  /* 0x000000ffff037224 */ /* 0x000fe400078e0036 */
[----:B------:R-:W-:Y:S02]  /*1ba0*/  IMAD.MOV.U32 R22, RZ, RZ, R7 ;  /* 0x000000ffff167224 */ /* 0x000fe400078e0007 */
[----:B------:R-:W-:Y:S02]  /*1bb0*/  IMAD.MOV.U32 R6, RZ, RZ, R10 ;  /* 0x000000ffff067224 */ /* 0x000fe400078e000a */
[----:B------:R-:W-:Y:S02]  /*1bc0*/  IMAD.MOV.U32 R54, RZ, RZ, R11 ;  /* 0x000000ffff367224 */ /* 0x000fe400078e000b */
[----:B------:R-:W-:-:S07]  /*1bd0*/  IMAD.MOV.U32 R7, RZ, RZ, R24 ;  /* 0x000000ffff077224 */ /* 0x000fce00078e0018 */
.L_x_165:
[----:B------:R-:W-:Y:S05]  /*1be0*/  BSYNC.RECONVERGENT B0 ;  /* 0x0000000000007941 */ /* 0x000fea0003800200 */
.L_x_163:
        /* <DEDUP_REMOVED lines=9> */
.L_x_167:
[----:B------:R-:W-:Y:S02]  /*1c80*/  IMAD.MOV.U32 R24, RZ, RZ, R12 ;  /* 0x000000ffff187224 */ /* 0x000fe400078e000c */
[----:B------:R-:W-:Y:S02]  /*1c90*/  IMAD.MOV.U32 R60, RZ, RZ, R26 ;  /* 0x000000ffff3c7224 */ /* 0x000fe400078e001a */
[----:B------:R-:W-:Y:S02]  /*1ca0*/  IMAD.MOV.U32 R25, RZ, RZ, R19 ;  /* 0x000000ffff197224 */ /* 0x000fe400078e0013 */
[----:B------:R-:W-:Y:S02]  /*1cb0*/  IMAD.MOV.U32 R12, RZ, RZ, R14 ;  /* 0x000000ffff0c7224 */ /* 0x000fe400078e000e */
[----:B------:R-:W-:Y:S02]  /*1cc0*/  IMAD.MOV.U32 R26, RZ, RZ, R15 ;  /* 0x000000ffff1a7224 */ /* 0x000fe400078e000f */
[----:B------:R-:W-:-:S07]  /*1cd0*/  IMAD.MOV.U32 R19, RZ, RZ, R56 ;  /* 0x000000ffff137224 */ /* 0x000fce00078e0038 */
.L_x_168:
[----:B------:R-:W-:Y:S05]  /*1ce0*/  BSYNC.RECONVERGENT B0 ;  /* 0x0000000000007941 */ /* 0x000fea0003800200 */
.L_x_166:
        /* <DEDUP_REMOVED lines=9> */
.L_x_170:
[----:B------:R-:W-:Y:S02]  /*1d80*/  IMAD.MOV.U32 R55, RZ, RZ, R13 ;  /* 0x000000ffff377224 */ /* 0x000fe400078e000d */
[----:B------:R-:W-:Y:S02]  /*1d90*/  IMAD.MOV.U32 R56, RZ, RZ, R17 ;  /* 0x000000ffff387224 */ /* 0x000fe400078e0011 */
[----:B------:R-:W-:Y:S02]  /*1da0*/  IMAD.MOV.U32 R57, RZ, RZ, R23 ;  /* 0x000000ffff397224 */ /* 0x000fe400078e0017 */
[----:B------:R-:W-:Y:S02]  /*1db0*/  IMAD.MOV.U32 R13, RZ, RZ, R9 ;  /* 0x000000ffff0d7224 */ /* 0x000fe400078e0009 */
[----:B------:R-:W-:Y:S02]  /*1dc0*/  IMAD.MOV.U32 R17, RZ, RZ, R18 ;  /* 0x000000ffff117224 */ /* 0x000fe400078e0012 */
[----:B------:R-:W-:-:S07]  /*1dd0*/  IMAD.MOV.U32 R23, RZ, RZ, R58 ;  /* 0x000000ffff177224 */ /* 0x000fce00078e003a */
.L_x_171:
[----:B------:R-:W-:Y:S05]  /*1de0*/  BSYNC.RECONVERGENT B0 ;  /* 0x0000000000007941 */ /* 0x000fea0003800200 */
.L_x_169:
        /* <DEDUP_REMOVED lines=9> */
.L_x_173:
[----:B------:R-:W-:Y:S02]  /*1e80*/  IMAD.MOV.U32 R58, RZ, RZ, R16 ;  /* 0x000000ffff3a7224 */ /* 0x000fe400078e0010 */
[----:B------:R-:W-:Y:S02]  /*1e90*/  IMAD.MOV.U32 R62, RZ, RZ, R27 ;  /* 0x000000ffff3e7224 */ /* 0x000fe400078e001b */
[----:B------:R-:W-:Y:S01]  /*1ea0*/  IMAD.MOV.U32 R59, RZ, RZ, R20 ;  /* 0x000000ffff3b7224 */ /* 0x000fe200078e0014 */
[----:B------:R-:W-:Y:S01]  /*1eb0*/  MOV R20, R7 ;  /* 0x0000000700147202 */ /* 0x000fe20000000f00 */
[----:B------:R-:W-:Y:S02]  /*1ec0*/  IMAD.MOV.U32 R16, RZ, RZ, R6 ;  /* 0x000000ffff107224 */ /* 0x000fe400078e0006 */
[----:B------:R-:W-:-:S07]  /*1ed0*/  IMAD.MOV.U32 R27, RZ, RZ, R54 ;  /* 0x000000ffff1b7224 */ /* 0x000fce00078e0036 */
.L_x_174:
[----:B------:R-:W-:Y:S05]  /*1ee0*/  BSYNC.RECONVERGENT B0 ;  /* 0x0000000000007941 */ /* 0x000fea0003800200 */
.L_x_172:
        /* <DEDUP_REMOVED lines=9> */
.L_x_176:
[----:B------:R-:W-:Y:S02]  /*1f80*/  IMAD.MOV.U32 R9, RZ, RZ, R8 ;  /* 0x000000ffff097224 */ /* 0x000fe400078e0008 */
[----:B------:R-:W-:Y:S01]  /*1f90*/  IMAD.MOV.U32 R7, RZ, RZ, R5 ;  /* 0x000000ffff077224 */ /* 0x000fe200078e0005 */
[----:B------:R-:W-:Y:S01]  /*1fa0*/  MOV R5, R26 ;  /* 0x0000001a00057202 */ /* 0x000fe20000000f00 */
[----:B------:R-:W-:Y:S02]  /*1fb0*/  IMAD.MOV.U32 R6, RZ, RZ, R4 ;  /* 0x000000ffff067224 */ /* 0x000fe400078e0004 */
[----:B------:R-:W-:Y:S02]  /*1fc0*/  IMAD.MOV.U32 R8, RZ, RZ, R12 ;  /* 0x000000ffff087224 */ /* 0x000fe400078e000c */
[----:B------:R-:W-:-:S07]  /*1fd0*/  IMAD.MOV.U32 R4, RZ, RZ, R19 ;  /* 0x000000ffff047224 */ /* 0x000fce00078e0013 */
.L_x_177:
[----:B------:R-:W-:Y:S05]  /*1fe0*/  BSYNC.RECONVERGENT B0 ;  /* 0x0000000000007941 */ /* 0x000fea0003800200 */
.L_x_175:
        /* <DEDUP_REMOVED lines=9> */
.L_x_179:
[----:B------:R-:W-:Y:S01]  /*2080*/  IMAD.MOV.U32 R11, RZ, RZ, R24 ;  /* 0x000000ffff0b7224 */ /* 0x000fe200078e0018 */
[----:B------:R-:W-:Y:S01]  /*2090*/  MOV R24, R13 ;  /* 0x0000000d00187202 */ /* 0x000fe20000000f00 */
[----:B------:R-:W-:Y:S02]  /*20a0*/  IMAD.MOV.U32 R15, RZ, RZ, R60 ;  /* 0x000000ffff0f7224 */ /* 0x000fe400078e003c */
[----:B------:R-:W-:Y:S02]  /*20b0*/  IMAD.MOV.U32 R14, RZ, RZ, R25 ;  /* 0x000000ffff0e7224 */ /* 0x000fe400078e0019 */
[----:B------:R-:W-:Y:S02]  /*20c0*/  IMAD.MOV.U32 R60, RZ, RZ, R17 ;  /* 0x000000ffff3c7224 */ /* 0x000fe400078e0011 */
[----:B------:R-:W-:-:S07]  /*20d0*/  IMAD.MOV.U32 R25, RZ, RZ, R23 ;  /* 0x000000ffff197224 */ /* 0x000fce00078e0017 */
.L_x_180:
[----:B------:R-:W-:Y:S05]  /*20e0*/  BSYNC.RECONVERGENT B0 ;  /* 0x0000000000007941 */ /* 0x000fea0003800200 */
.L_x_178:
        /* <DEDUP_REMOVED lines=9> */
.L_x_182:
[----:B------:R-:W-:Y:S01]  /*2180*/  IMAD.MOV.U32 R21, RZ, RZ, R55 ;  /* 0x000000ffff157224 */ /* 0x000fe200078e0037 */
[----:B------:R-:W-:Y:S01]  /*2190*/  MOV R18, R57 ;  /* 0x0000003900127202 */ /* 0x000fe20000000f00 */
[----:B------:R-:W-:Y:S02]  /*21a0*/  IMAD.MOV.U32 R19, RZ, RZ, R56 ;  /* 0x000000ffff137224 */ /* 0x000fe400078e0038 */
[----:B------:R-:W-:Y:S02]  /*21b0*/  IMAD.MOV.U32 R55, RZ, RZ, R16 ;  /* 0x000000ffff377224 */ /* 0x000fe400078e0010 */
[----:B------:R-:W-:Y:S02]  /*21c0*/  IMAD.MOV.U32 R56, RZ, RZ, R27 ;  /* 0x000000ffff387224 */ /* 0x000fe400078e001b */
[----:B------:R-:W-:-:S07]  /*21d0*/  IMAD.MOV.U32 R57, RZ, RZ, R20 ;  /* 0x000000ffff397224 */ /* 0x000fce00078e0014 */
.L_x_183:
[----:B------:R-:W-:Y:S05]  /*21e0*/  BSYNC.RECONVERGENT B0 ;  /* 0x0000000000007941 */ /* 0x000fea0003800200 */
.L_x_181:
        /* <DEDUP_REMOVED lines=9> */
.L_x_185:
[----:B------:R-:W-:Y:S01]  /*2280*/  IMAD.MOV.U32 R23, RZ, RZ, R58 ;  /* 0x000000ffff177224 */ /* 0x000fe200078e003a */
[----:B------:R-:W-:Y:S01]  /*2290*/  MOV R27, R62 ;  /* 0x0000003e001b7202 */ /* 0x000fe20000000f00 */
[----:B------:R-:W-:Y:S02]  /*22a0*/  IMAD.MOV.U32 R26, RZ, RZ, R59 ;  /* 0x000000ffff1a7224 */ /* 0x000fe400078e003b */
[----:B------:R-:W-:Y:S02]  /*22b0*/  IMAD.MOV.U32 R58, RZ, RZ, R2 ;  /* 0x000000ffff3a7224 */ /* 0x000fe400078e0002 */
[----:B------:R-:W-:Y:S02]  /*22c0*/  IMAD.MOV.U32 R62, RZ, RZ, R3 ;  /* 0x000000ffff3e7224 */ /* 0x000fe400078e0003 */
[----:B------:R-:W-:-:S07]  /*22d0*/  IMAD.MOV.U32 R59, RZ, RZ, R22 ;  /* 0x000000ffff3b7224 */ /* 0x000fce00078e0016 */
.L_x_186:
[----:B------:R-:W-:Y:S05]  /*22e0*/  BSYNC.RECONVERGENT B0 ;  /* 0x0000000000007941 */ /* 0x000fea0003800200 */
.L_x_184:
        /* <DEDUP_REMOVED lines=9> */
.L_x_188:
[----:B------:R-:W-:Y:S01]  /*2380*/  MOV R10, R9 ;  /* 0x00000009000a7202 */ /* 0x000fe20000000f00 */
[----:B------:R-:W-:Y:S02]  /*2390*/  IMAD.MOV.U32 R13, RZ, RZ, R7 ;  /* 0x000000ffff0d7224 */ /* 0x000fe400078e0007 */
[----:B------:R-:W-:Y:S02]  /*23a0*/  IMAD.MOV.U32 R12, RZ, RZ, R6 ;  /* 0x000000ffff0c7224 */ /* 0x000fe400078e0006 */
[----:B------:R-:W-:Y:S02]  /*23b0*/  IMAD.MOV.U32 R9, RZ, RZ, R24 ;  /* 0x000000ffff097224 */ /* 0x000fe400078e0018 */
[----:B------:R-:W-:Y:S02]  /*23c0*/  IMAD.MOV.U32 R7, RZ, RZ, R60 ;  /* 0x000000ffff077224 */ /* 0x000fe400078e003c */
[----:B------:R-:W-:-:S07]  /*23d0*/  IMAD.MOV.U32 R6, RZ, RZ, R25 ;  /* 0x000000ffff067224 */ /* 0x000fce00078e0019 */
.L_x_189:
[----:B------:R-:W-:Y:S05]  /*23e0*/  BSYNC.RECONVERGENT B0 ;  /* 0x0000000000007941 */ /* 0x000fea0003800200 */
.L_x_187:
        /* <DEDUP_REMOVED lines=9> */
.L_x_191:
[----:B------:R-:W-:Y:S02]  /*2480*/  IMAD.MOV.U32 R20, RZ, RZ, R11 ;  /* 0x000000ffff147224 */ /* 0x000fe400078e000b */
[----:B------:R-:W-:Y:S02]  /*2490*/  IMAD.MOV.U32 R17, RZ, RZ, R15 ;  /* 0x000000ffff117224 */ /* 0x000fe400078e000f */
[----:B------:R-:W-:Y:S02]  /*24a0*/  IMAD.MOV.U32 R16, RZ, RZ, R14 ;  /* 0x000000ffff107224 */ /* 0x000fe400078e000e */
[----:B------:R-:W-:Y:S02]  /*24b0*/  IMAD.MOV.U32 R11, RZ, RZ, R55 ;  /* 0x000000ffff0b7224 */ /* 0x000fe400078e0037 */
[----:B------:R-:W-:Y:S02]  /*24c0*/  IMAD.MOV.U32 R15, RZ, RZ, R56 ;  /* 0x000000ffff0f7224 */ /* 0x000fe400078e0038 */
[----:B------:R-:W-:-:S07]  /*24d0*/  IMAD.MOV.U32 R14, RZ, RZ, R57 ;  /* 0x000000ffff0e7224 */ /* 0x000fce00078e0039 */
.L_x_192:
[----:B------:R-:W-:Y:S05]  /*24e0*/  BSYNC.RECONVERGENT B0 ;  /* 0x0000000000007941 */ /* 0x000fea0003800200 */
.L_x_190:
        /* <DEDUP_REMOVED lines=9> */
.L_x_194:
[----:B------:R-:W-:Y:S02]  /*2580*/  IMAD.MOV.U32 R22, RZ, RZ, R21 ;  /* 0x000000ffff167224 */ /* 0x000fe400078e0015 */
[----:B------:R-:W-:Y:S02]  /*2590*/  IMAD.MOV.U32 R25, RZ, RZ, R19 ;  /* 0x000000ffff197224 */ /* 0x000fe400078e0013 */
[----:B------:R-:W-:Y:S02]  /*25a0*/  IMAD.MOV.U32 R24, RZ, RZ, R18 ;  /* 0x000000ffff187224 */ /* 0x000fe400078e0012 */
[----:B------:R-:W-:Y:S02]  /*25b0*/  IMAD.MOV.U32 R21, RZ, RZ, R58 ;  /* 0x000000ffff157224 */ /* 0x000fe400078e003a */
[----:B------:R-:W-:Y:S02]  /*25c0*/  IMAD.MOV.U32 R19, RZ, RZ, R62 ;  /* 0x000000ffff137224 */ /* 0x000fe400078e003e */
[----:B------:R-:W-:-:S07]  /*25d0*/  IMAD.MOV.U32 R18, RZ, RZ, R59 ;  /* 0x000000ffff127224 */ /* 0x000fce00078e003b */
.L_x_195:
[----:B------:R-:W-:Y:S05]  /*25e0*/  BSYNC.RECONVERGENT B0 ;  /* 0x0000000000007941 */ /* 0x000fea0003800200 */
.L_x_193:
[----:B------:R-:W-:-:S07]  /*25f0*/  HFMA2 R54, -RZ, RZ, 0, 1.1920928955078125e-07 ;  /* 0x00000002ff367431 */ /* 0x000fce00000001ff */
.L_x_215:
[----:B------:R-:W-:Y:S01]  /*2600*/  IMAD.MOV R3, RZ, RZ, -R54 ;  /* 0x000000ffff037224 */ /* 0x000fe200078e0a36 */
[----:B0-----:R-:W0:Y:S08]  /*2610*/  S2UR UR5, SR_CgaCtaId ;  /* 0x00000000000579c3 */ /* 0x001e300000008800 */
[----:B------:R-:W-:Y:S01]  /*2620*/  BAR.SYNC.DEFER_BLOCKING 0x0 ;  /* 0x0000000000007b1d */ /* 0x000fe20000010000 */
[----:B------:R-:W-:Y:S01]  /*2630*/  LOP3.LUT R2, R0, R3, RZ, 0xc0, !PT ;  /* 0x0000000300027212 */ /* 0x000fe200078ec0ff */
[----:B------:R-:W-:-:S04]  /*2640*/  VIADD R3, R54, 0xffffffff ;  /* 0xffffffff36037836 */ /* 0x000fc80000000000 */
[----:B------:R-:W-:Y:S01]  /*2650*/  UMOV UR4, 0x400 ;  /* 0x0000040000047882 */ /* 0x000fe20000000000 */
[----:B------:R-:W-:Y:S01]  /*2660*/  BSSY.RECONVERGENT B0, `(.L_x_196) ;  /* 0x000002c000007945 */ /* 0x000fe20003800200 */
[----:B------:R-:W-:Y:S01]  /*2670*/  IMAD.SHL.U32 R2, R2, 0x8, RZ ;  /* 0x0000000802027824 */ /* 0x000fe200078e00ff */
[----:B------:R-:W-:-:S04]  /*2680*/  LOP3.LUT R3, R3, R0, RZ, 0xc0, !PT ;  /* 0x0000000003037212 */ /* 0x000fc800078ec0ff */
[----:B------:R-:W-:Y:S01]  /*2690*/  VIMNMX.U32 R57, PT, PT, R2, 0x800, PT ;  /* 0x0000080002397848 */ /* 0x000fe20003fe0000 */
[----:B------:R-:W-:-:S04]  /*26a0*/  IMAD.SHL.U32 R3, R3, 0x8, RZ ;  /* 0x0000000803037824 */ /* 0x000fc800078e00ff */
[----:B------:R-:W-:Y:S01]  /*26b0*/  IMAD R55, R54, 0x4, R57 ;  /* 0x0000000436377824 */ /* 0x000fe200078e0239 */
[----:B------:R-:W-:-:S04]  /*26c0*/  VIMNMX.U32 R60, PT, PT, R3, 0x800, PT ;  /* 0x00000800033c7848 */ /* 0x000fc80003fe0000 */
[----:B------:R-:W-:Y:S01]  /*26d0*/  VIMNMX.U32 R55, PT, PT, R55, 0x800, PT ;  /* 0x0000080037377848 */ /* 0x000fe20003fe0000 */
[----:B0-----:R-:W-:-:S03]  /*26e0*/  ULEA UR4, UR5, UR4, 0x18 ;  /* 0x0000000405047291 */ /* 0x001fc6000f8ec0ff */
[----:B------:R-:W-:Y:S01]  /*26f0*/  VIADDMNMX R3, R55, -R57, R60, PT ;  /* 0x8000003937037246 */ /* 0x000fe2000380013c */
[----:B------:R-:W-:-:S05]  /*2700*/  IMAD R56, R54, 0x4, R55 ;  /* 0x0000000436387824 */ /* 0x000fca00078e0237 */
[----:B------:R-:W-:-:S05]  /*2710*/  VIMNMX.U32 R56, PT, PT, R56, 0x800, PT ;  /* 0x0000080038387848 */ /* 0x000fca0003fe0000 */
[----:B------:R-:W-:-:S05]  /*2720*/  IMAD.IADD R2, R56, 0x1, -R55 ;  /* 0x0000000138027824 */ /* 0x000fca00078e0a37 */
[CC--:B------:R-:W-:Y:S02]  /*2730*/  ISETP.GE.AND P0, PT, R60.reuse, R2.reuse, PT ;  /* 0x000000023c00720c */ /* 0x0c0fe40003f06270 */
[----:B------:R-:W-:-:S04]  /*2740*/  IADD3 R2, PT, PT, R60, -R2, RZ ;  /* 0x800000023c027210 */ /* 0x000fc80007ffe0ff */
[----:B------:R-:W-:Y:S02]  /*2750*/  SEL R58, R2, RZ, P0 ;  /* 0x000000ff023a7207 */ /* 0x000fe40000000000 */
[----:B------:R-:W-:Y:S02]  /*2760*/  LEA R2, R0, UR4, 0x6 ;  /* 0x0000000400027c11 */ /* 0x000fe4000f8e30ff */
[----:B------:R-:W-:-:S03]  /*2770*/  ISETP.GE.AND P0, PT, R58, R3, PT ;  /* 0x000000033a00720c */ /* 0x000fc60003f06270 */
[----:B------:R0:W-:Y:S04]  /*2780*/  STS.128 [R2], R4 ;  /* 0x0000000402007388 */ /* 0x0001e80000000c00 */
[----:B------:R0:W-:Y:S04]  /*2790*/  STS.128 [R2+0x10], R12 ;  /* 0x0000100c02007388 */ /* 0x0001e80000000c00 */
[----:B------:R0:W-:Y:S04]  /*27a0*/  STS.128 [R2+0x20], R16 ;  /* 0x0000201002007388 */ /* 0x0001e80000000c00 */
[----:B------:R0:W-:Y:S01]  /*27b0*/  STS.128 [R2+0x30], R24 ;  /* 0x0000301802007388 */ /* 0x0001e20000000c00 */
[----:B------:R-:W-:Y:S06]  /*27c0*/  BAR.SYNC.DEFER_BLOCKING 0x0 ;  /* 0x0000000000007b1d */ /* 0x000fec0000010000 */
[----:B-1234-:R-:W-:Y:S05]  /*27d0*/  @P0 BRA `(.L_x_197) ;  /* 0x0000000000500947 */ /* 0x01efea0003800000 */
[----:B0-----:R-:W-:Y:S02]  /*27e0*/  IMAD.MOV.U32 R7, RZ, RZ, R3 ;  /* 0x000000ffff077224 */ /* 0x001fe400078e0003 */
[----:B------:R-:W-:-:S07]  /*27f0*/  IMAD.IADD R6, R60, 0x1, R55 ;  /* 0x000000013c067824 */ /* 0x000fce00078e0237 */
.L_x_198:
[----:B------:R-:W-:Y:S01]  /*2800*/  IMAD.IADD R2, R7, 0x1, -R58 ;  /* 0x0000000107027824 */ /* 0x000fe200078e0a3a */
[----:B------:R-:W-:-:S04]  /*2810*/  PLOP3.LUT P0, PT, PT, PT, PT, 0x8, 0x80 ;  /* 0x000000000080781c */ /* 0x000fc80003f0e170 */
[----:B------:R-:W-:-:S04]  /*2820*/  LEA.HI R3, R2, R2, RZ, 0x1 ;  /* 0x0000000202037211 */ /* 0x000fc800078f08ff */
[----:B------:R-:W-:-:S04]  /*2830*/  LEA.HI.SX32 R12, R3, R58, 0x1f ;  /* 0x0000003a030c7211 */ /* 0x000fc800078ffaff */
[----:B------:R-:W-:Y:S01]  /*2840*/  LOP3.LUT R3, RZ, R12, RZ, 0x33, !PT ;  /* 0x0000000cff037212 */ /* 0x000fe200078e33ff */
[----:B------:R-:W-:-:S04]  /*2850*/  IMAD.IADD R2, R57, 0x1, R12 ;  /* 0x0000000139027824 */ /* 0x000fc800078e020c */
[----:B------:R-:W-:Y:S01]  /*2860*/  IMAD.IADD R3, R6, 0x1, R3 ;  /* 0x0000000106037824 */ /* 0x000fe200078e0203 */
[----:B------:R-:W-:-:S04]  /*2870*/  LEA R2, R2, UR4, 0x3 ;  /* 0x0000000402027c11 */ /* 0x000fc8000f8e18ff */
[----:B------:R-:W-:Y:S02]  /*2880*/  LEA R4, R3, UR4, 0x3 ;  /* 0x0000000403047c11 */ /* 0x000fe4000f8e18ff */
        /* <DEDUP_REMOVED lines=9> */
.L_x_197:
[----:B------:R-:W-:Y:S05]  /*2920*/  BSYNC.RECONVERGENT B0 ;  /* 0x0000000000007941 */ /* 0x000fea0003800200 */
.L_x_196:
[----:B0-----:R-:W-:Y:S01]  /*2930*/  IMAD.IADD R24, R57, 0x1, R58 ;  /* 0x0000000139187824 */ /* 0x001fe200078e023a */
[----:B------:R-:W-:Y:S01]  /*2940*/  IADD3 R25, PT, PT, -R58, R55, R60 ;  /* 0x000000373a197210 */ /* 0x000fe20007ffe13c */
[----:B------:R-:W-:Y:S01]  /*2950*/  BSSY.RECONVERGENT B0, `(.L_x_199) ;  /* 0x000000d000007945 */ /* 0x000fe20003800200 */
[----:B------:R-:W-:Y:S02]  /*2960*/  PLOP3.LUT P0, PT, PT, PT, PT, 0x8, 0x80 ;  /* 0x000000000080781c */ /* 0x000fe40003f0e170 */
[----:B------:R-:W-:Y:S02]  /*2970*/  LEA R6, R24, UR4, 0x3 ;  /* 0x0000000418067c11 */ /* 0x000fe4000f8e18ff */
[C---:B------:R-:W-:Y:S02]  /*2980*/  LEA R7, R25.reuse, UR4, 0x3 ;  /* 0x0000000419077c11 */ /* 0x040fe4000f8e18ff */
[----:B------:R-:W-:Y:S01]  /*2990*/  ISETP.GE.AND P1, PT, R25, R56, PT ;  /* 0x000000381900720c */ /* 0x000fe20003f26270 */
[----:B------:R0:W1:Y:S04]  /*29a0*/  LDS.64 R26, [R6] ;  /* 0x00000000061a7984 */ /* 0x0000680000000a00 */
[----:B------:R0:W2:Y:S08]  /*29b0*/  LDS.64 R2, [R7] ;  /* 0x0000000007027984 */ /* 0x0000b00000000a00 */
[----:B0-----:R-:W-:Y:S05]  /*29c0*/  @P1 BRA `(.L_x_200) ;  /* 0x0000000000141947 */ /* 0x001fea0003800000 */
[----:B-12---:R-:W-:Y:S02]  /*29d0*/  ISETP.GE.AND P1, PT, R2, R26, PT ;  /* 0x0000001a0200720c */ /* 0x006fe40003f26270 */
[----:B------:R-:W-:Y:S02]  /*29e0*/  PLOP3.LUT P0, PT, PT, PT, PT, 0x80, 0x8 ;  /* 0x000000000008781c */ /* 0x000fe40003f0f070 */
[----:B------:R-:W-:-:S13]  /*29f0*/  ISETP.GE.OR P1, PT, R24, R55, !P1 ;  /* 0x000000371800720c */ /* 0x000fda0004f26670 */
[----:B------:R-:W-:-:S04]  /*2a00*/  @!P1 ISETP.GE.AND P2, PT, R3, R27, PT ;  /* 0x0000001b0300920c */ /* 0x000fc80003f46270 */
[----:B------:R-:W-:-:S13]  /*2a10*/  @!P1 ISETP.GE.AND P0, PT, R26, R2, !P2 ;  /* 0x000000021a00920c */ /* 0x000fda0005706270 */
.L_x_200:
[----:B------:R-:W-:Y:S05]  /*2a20*/  BSYNC.RECONVERGENT B0 ;  /* 0x0000000000007941 */ /* 0x000fea0003800200 */
.L_x_199:
[----:B-12---:R-:W-:Y:S01]  /*2a30*/  SEL R4, R2, R26, P0 ;  /* 0x0000001a02047207 */ /* 0x006fe20000000000 */
[----:B------:R-:W-:Y:S01]  /*2a40*/  VIADD R60, R24, 0x1 ;  /* 0x00000001183c7836 */ /* 0x000fe20000000000 */
[----:B------:R-:W-:Y:S01]  /*2a50*/  SEL R5, R3, R27, P0 ;  /* 0x0000001b03057207 */ /* 0x000fe20000000000 */
[----:B------:R-:W-:Y:S01]  /*2a60*/  @P0 IMAD.MOV R60, RZ, RZ, R24 ;  /* 0x000000ffff3c0224 */ /* 0x000fe200078e0218 */
[----:B------:R0:W1:Y:S01]  /*2a70*/  @P0 LDS.64 R2, [R7+0x8] ;  /* 0x0000080007020984 */ /* 0x0000620000000a00 */
[----:B------:R-:W-:Y:S01]  /*2a80*/  IADD3 R59, PT, PT, R25, 0x1, RZ ;  /* 0x00000001193b7810 */ /* 0x000fe20007ffe0ff */
[----:B------:R-:W-:Y:S01]  /*2a90*/  @!P0 IMAD.MOV R59, RZ, RZ, R25 ;  /* 0x000000ffff3b8224 */ /* 0x000fe200078e0219 */
[----:B------:R-:W-:Y:S01]  /*2aa0*/  BSSY.RECONVERGENT B0, `(.L_x_201) ;  /* 0x000000c000007945 */ /* 0x000fe20003800200 */
[----:B------:R0:W2:Y:S01]  /*2ab0*/  @!P0 LDS.64 R26, [R6+0x8] ;  /* 0x00000800061a8984 */ /* 0x0000a20000000a00 */
[----:B------:R-:W-:Y:S01]  /*2ac0*/  VIADD R58, R60, 0x1 ;  /* 0x000000013c3a7836 */ /* 0x000fe20000000000 */
[----:B------:R-:W-:Y:S01]  /*2ad0*/  PLOP3.LUT P1, PT, PT, PT, PT, 0x8, 0x80 ;  /* 0x000000000080781c */ /* 0x000fe20003f2e170 */
[C---:B------:R-:W-:Y:S01]  /*2ae0*/  VIADD R57, R59.reuse, 0x1 ;  /* 0x000000013b397836 */ /* 0x040fe20000000000 */
[----:B------:R-:W-:-:S13]  /*2af0*/  ISETP.GE.AND P2, PT, R59, R56, PT ;  /* 0x000000383b00720c */ /* 0x000fda0003f46270 */
[----:B0-----:R-:W-:Y:S05]  /*2b00*/  @P2 BRA `(.L_x_202) ;  /* 0x0000000000142947 */ /* 0x001fea0003800000 */
[----:B-12---:R-:W-:Y:S02]  /*2b10*/  ISETP.GE.AND P2, PT, R2, R26, PT ;  /* 0x0000001a0200720c */ /* 0x006fe40003f46270 */
[----:B------:R-:W-:Y:S02]  /*2b20*/  PLOP3.LUT P1, PT, PT, PT, PT, 0x80, 0x8 ;  /* 0x000000000008781c */ /* 0x000fe40003f2f070 */
[----:B------:R-:W-:-:S13]  /*2b30*/  ISETP.GE.OR P2, PT, R60, R55, !P2 ;  /* 0x000000373c00720c */ /* 0x000fda0005746670 */
[----:B------:R-:W-:-:S04]  /*2b40*/  @!P2 ISETP.GE.AND P3, PT, R3, R27, PT ;  /* 0x0000001b0300a20c */ /* 0x000fc80003f66270 */
[----:B------:R-:W-:-:S13]  /*2b50*/  @!P2 ISETP.GE.AND P1, PT, R26, R2, !P3 ;  /* 0x000000021a00a20c */ /* 0x000fda0005f26270 */
.L_x_202:
[----:B------:R-:W-:Y:S05]  /*2b60*/  BSYNC.RECONVERGENT B0 ;  /* 0x0000000000007941 */ /* 0x000fea0003800200 */
.L_x_201:
[----:B------:R-:W-:Y:S01]  /*2b70*/  @P1 IMAD.MOV R58, RZ, RZ, R60 ;  /* 0x000000ffff3a1224 */ /* 0x000fe200078e023c */
[----:B-12---:R-:W-:Y:S01]  /*2b80*/  SEL R6, R2, R26, P1 ;  /* 0x0000001a02067207 */ /* 0x006fe20000800000 */
[----:B------:R-:W-:Y:S01]  /*2b90*/  @!P1 IMAD.MOV R57, RZ, RZ, R59 ;  /* 0x000000ffff399224 */ /* 0x000fe200078e023b */
[----:B------:R-:W-:Y:S01]  /*2ba0*/  SEL R7, R3, R27, P1 ;  /* 0x0000001b03077207 */ /* 0x000fe20000800000 */
[----:B------:R-:W-:Y:S01]  /*2bb0*/  BSSY.RECONVERGENT B0, `(.L_x_203) ;  /* 0x000000f000007945 */ /* 0x000fe20003800200 */
[C---:B------:R-:W-:Y:S01]  /*2bc0*/  @!P1 LEA R12, R58.reuse, UR4, 0x3 ;  /* 0x000000043a0c9c11 */ /* 0x040fe2000f8e18ff */
[----:B------:R-:W-:Y:S01]  /*2bd0*/  VIADD R62, R58, 0x1 ;  /* 0x000000013a3e7836 */ /* 0x000fe20000000000 */
[C---:B------:R-:W-:Y:S02]  /*2be0*/  @P1 LEA R13, R57.reuse, UR4, 0x3 ;  /* 0x00000004390d1c11 */ /* 0x040fe4000f8e18ff */
[C---:B------:R-:W-:Y:S01]  /*2bf0*/  ISETP.GE.AND P3, PT, R57.reuse, R56, PT ;  /* 0x000000383900720c */ /* 0x040fe20003f66270 */
[----:B------:R0:W1:Y:S01]  /*2c00*/  @!P1 LDS.64 R26, [R12] ;  /* 0x000000000c1a9984 */ /* 0x0000620000000a00 */
[----:B------:R-:W-:-:S02]  /*2c10*/  IADD3 R61, PT, PT, R57, 0x1, RZ ;  /* 0x00000001393d7810 */ /* 0x000fc40007ffe0ff */
[----:B------:R-:W-:Y:S01]  /*2c20*/  PLOP3.LUT P2, PT, PT, PT, PT, 0x8, 0x80 ;  /* 0x000000000080781c */ /* 0x000fe20003f4e170 */
[----:B------:R0:W2:Y:S08]  /*2c30*/  @P1 LDS.64 R2, [R13] ;  /* 0x000000000d021984 */ /* 0x0000b00000000a00 */
[----:B0-----:R-:W-:Y:S05]  /*2c40*/  @P3 BRA `(.L_x_204) ;  /* 0x0000000000143947 */ /* 0x001fea0003800000 */
[----:B-12---:R-:W-:Y:S02]  /*2c50*/  ISETP.GE.AND P3, PT, R2, R26, PT ;  /* 0x0000001a0200720c */ /* 0x006fe40003f66270 */
[----:B------:R-:W-:Y:S02]  /*2c60*/  PLOP3.LUT P2, PT, PT, PT, PT, 0x80, 0x8 ;  /* 0x000000000008781c */ /* 0x000fe40003f4f070 */
[----:B------:R-:W-:-:S13]  /*2c70*/  ISETP.GE.OR P3, PT, R58, R55, !P3 ;  /* 0x000000373a00720c */ /* 0x000fda0005f66670 */
[----:B------:R-:W-:-:S04]  /*2c80*/  @!P3 ISETP.GE.AND P4, PT, R3, R27, PT ;  /* 0x0000001b0300b20c */ /* 0x000fc80003f86270 */
[----:B------:R-:W-:-:S13]  /*2c90*/  @!P3 ISETP.GE.AND P2, PT, R26, R2, !P4 ;  /* 0x000000021a00b20c */ /* 0x000fda0006746270 */
.L_x_204:
[----:B------:R-:W-:Y:S05]  /*2ca0*/  BSYNC.RECONVERGENT B0 ;  /* 0x0000000000007941 */ /* 0x000fea0003800200 */
.L_x_203:
        /* <DEDUP_REMOVED lines=19> */
.L_x_206:
[----:B------:R-:W-:Y:S05]  /*2de0*/  BSYNC.RECONVERGENT B0 ;  /* 0x0000000000007941 */ /* 0x000fea0003800200 */
.L_x_205:
        /* <DEDUP_REMOVED lines=19> */
.L_x_208:
[----:B------:R-:W-:Y:S05]  /*2f20*/  BSYNC.RECONVERGENT B0 ;  /* 0x0000000000007941 */ /* 0x000fea0003800200 */
.L_x_207:
        /* <DEDUP_REMOVED lines=13> */
[----:B------:R-:W-:Y:S02]  /*3000*/  P2R R18, PR, RZ, 0x1 ;  /* 0x00000001ff127803 */ /* 0x000fe40000000000 */
[----:B------:R-:W-:Y:S02]  /*3010*/  ISETP.GE.OR P6, PT, R66, R55, !P6 ;  /* 0x000000374200720c */ /* 0x000fe400077c6670 */
[----:B------:R-:W-:-:S11]  /*3020*/  PLOP3.LUT P5, PT, PT, PT, PT, 0x80, 0x8 ;  /* 0x000000000008781c */ /* 0x000fd60003faf070 */
[----:B------:R-:W-:-:S04]  /*3030*/  @!P6 ISETP.GE.AND P0, PT, R3, R27, PT ;  /* 0x0000001b0300e20c */ /* 0x000fc80003f06270 */
[----:B------:R-:W-:Y:S02]  /*3040*/  @!P6 ISETP.GE.AND P5, PT, R26, R2, !P0 ;  /* 0x000000021a00e20c */ /* 0x000fe400047a6270 */
[----:B------:R-:W-:-:S13]  /*3050*/  ISETP.NE.AND P0, PT, R18, RZ, PT ;  /* 0x000000ff1200720c */ /* 0x000fda0003f05270 */
.L_x_210:
[----:B------:R-:W-:Y:S05]  /*3060*/  BSYNC.RECONVERGENT B0 ;  /* 0x0000000000007941 */ /* 0x000fea0003800200 */
.L_x_209:
        /* <DEDUP_REMOVED lines=9> */
[----:B------:R-:W-:Y:S02]  /*3100*/  SEL R70, R25, R24, P0 ;  /* 0x0000001819467207 */ /* 0x000fe40000000000 */
[----:B------:R-:W-:-:S02]  /*3110*/  PLOP3.LUT P0, PT, PT, PT, PT, 0x8, 0x80 ;  /* 0x000000000080781c */ /* 0x000fc40003f0e170 */
[----:B------:R-:W-:Y:S01]  /*3120*/  ISETP.GE.AND P6, PT, R69, R56, PT ;  /* 0x000000384500720c */ /* 0x000fe20003fc6270 */
[----:B0-----:R-:W-:-:S06]  /*3130*/  ULEA UR4, UR5, UR4, 0x18 ;  /* 0x0000000405047291 */ /* 0x001fcc000f8ec0ff */
[----:B------:R-:W-:-:S05]  /*3140*/  @!P5 IMAD.U32 R67, RZ, RZ, UR4 ;  /* 0x00000004ff43de24 */ /* 0x000fca000f8e00ff */
[----:B------:R-:W-:Y:S01]  /*3150*/  @!P5 LEA R71, R68, R67, 0x3 ;  /* 0x000000434447d211 */ /* 0x000fe200078e18ff */
[----:B------:R-:W-:-:S04]  /*3160*/  @P5 IMAD.U32 R67, RZ, RZ, UR4 ;  /* 0x00000004ff435e24 */ /* 0x000fc8000f8e00ff */
[----:B------:R-:W-:Y:S01]  /*3170*/  @P5 IMAD R72, R69, 0x8, R67 ;  /* 0x0000000845485824 */ /* 0x000fe200078e0243 */
[----:B------:R0:W1:Y:S04]  /*3180*/  @!P5 LDS.64 R26, [R71] ;  /* 0x00000000471ad984 */ /* 0x0000680000000a00 */
[----:B------:R0:W2:Y:S01]  /*3190*/  @P5 LDS.64 R2, [R72] ;  /* 0x0000000048025984 */ /* 0x0000a20000000a00 */
[----:B------:R-:W-:Y:S05]  /*31a0*/  @P6 BRA `(.L_x_212) ;  /* 0x00000000001c6947 */ /* 0x000fea0003800000 */
[----:B-12---:R-:W-:Y:S02]  /*31b0*/  ISETP.GE.AND P6, PT, R2, R26, PT ;  /* 0x0000001a0200720c */ /* 0x006fe40003fc6270 */
[----:B------:R-:W-:Y:S02]  /*31c0*/  P2R R24, PR, RZ, 0x2 ;  /* 0x00000002ff187803 */ /* 0x000fe40000000000 */
[----:B------:R-:W-:Y:S02]  /*31d0*/  ISETP.GE.OR P6, PT, R68, R55, !P6 ;  /* 0x000000374400720c */ /* 0x000fe400077c6670 */
[----:B------:R-:W-:-:S11]  /*31e0*/  PLOP3.LUT P0, PT, PT, PT, PT, 0x80, 0x8 ;  /* 0x000000000008781c */ /* 0x000fd60003f0f070 */
[----:B------:R-:W-:-:S04]  /*31f0*/  @!P6 ISETP.GE.AND P1, PT, R3, R27, PT ;  /* 0x0000001b0300e20c */ /* 0x000fc80003f26270 */
[----:B------:R-:W-:Y:S02]  /*3200*/  @!P6 ISETP.GE.AND P0, PT, R26, R2, !P1 ;  /* 0x000000021a00e20c */ /* 0x000fe40004f06270 */
[----:B------:R-:W-:-:S13]  /*3210*/  ISETP.NE.AND P1, PT, R24, RZ, PT ;  /* 0x000000ff1800720c */ /* 0x000fda0003f25270 */
.L_x_212:
[----:B------:R-:W-:Y:S05]  /*3220*/  BSYNC.RECONVERGENT B0 ;  /* 0x0000000000007941 */ /* 0x000fea0003800200 */
.L_x_211:
[C---:B0-----:R-:W-:Y:S01]  /*3230*/  VIADD R71, R69.reuse, 0x1 ;  /* 0x0000000145477836 */ /* 0x041fe20000000000 */
[----:B------:R-:W-:Y:S01]  /*3240*/  @!P0 IADD3 R71, PT, PT, R69, RZ, RZ ;  /* 0x000000ff45478210 */ /* 0x000fe20007ffe0ff */
[----:B------:R-:W-:Y:S01]  /*3250*/  VIADD R72, R68, 0x1 ;  /* 0x0000000144487836 */ /* 0x000fe20000000000 */
[----:B-12---:R-:W-:Y:S01]  /*3260*/  SEL R24, R2, R26, P0 ;  /* 0x0000001a02187207 */ /* 0x006fe20000000000 */
[----:B------:R-:W-:Y:S01]  /*3270*/  @P0 IMAD.MOV R72, RZ, RZ, R68 ;  /* 0x000000ffff480224 */ /* 0x000fe200078e0244 */
[----:B------:R-:W-:Y:S01]  /*3280*/  SEL R25, R3, R27, P0 ;  /* 0x0000001b03197207 */ /* 0x000fe20000000000 */
[--C-:B------:R-:W-:Y:S01]  /*3290*/  @P0 IMAD R74, R71, 0x8, R67.reuse ;  /* 0x00000008474a0824 */ /* 0x100fe200078e0243 */
[----:B------:R-:W-:Y:S01]  /*32a0*/  SEL R58, R57, R58, P2 ;  /* 0x0000003a393a7207 */ /* 0x000fe20001000000 */
[----:B------:R-:W-:Y:S01]  /*32b0*/  @!P0 IMAD R73, R72, 0x8, R67 ;  /* 0x0000000848498824 */ /* 0x000fe200078e0243 */
[----:B------:R-:W-:Y:S01]  /*32c0*/  ISETP.GE.AND P2, PT, R71, R56, PT ;  /* 0x000000384700720c */ /* 0x000fe20003f46270 */
[----:B------:R-:W-:Y:S01]  /*32d0*/  BSSY.RECONVERGENT B0, `(.L_x_213) ;  /* 0x000000f000007945 */ /* 0x000fe20003800200 */
[----:B------:R0:W1:Y:S01]  /*32e0*/  @P0 LDS.64 R2, [R74] ;  /* 0x000000004a020984 */ /* 0x0000620000000a00 */
[----:B------:R-:W-:-:S02]  /*32f0*/  SEL R60, R59, R60, P1 ;  /* 0x0000003c3b3c7207 */ /* 0x000fc40000800000 */
[----:B------:R-:W-:Y:S01]  /*3300*/  PLOP3.LUT P1, PT, PT, PT, PT, 0x8, 0x80 ;  /* 0x000000000080781c */ /* 0x000fe20003f2e170 */
[----:B------:R0:W2:Y:S01]  /*3310*/  @!P0 LDS.64 R26, [R73] ;  /* 0x00000000491a8984 */ /* 0x0000a20000000a00 */
[----:B------:R-:W-:Y:S02]  /*3320*/  SEL R56, R61, R62, P3 ;  /* 0x0000003e3d387207 */ /* 0x000fe40001800000 */
[----:B------:R-:W-:Y:S02]  /*3330*/  SEL R64, R63, R64, P4 ;  /* 0x000000403f407207 */ /* 0x000fe40002000000 */
[----:B------:R-:W-:Y:S02]  /*3340*/  SEL R66, R65, R66, P5 ;  /* 0x0000004241427207 */ /* 0x000fe40002800000 */
[----:B------:R-:W-:Y:S01]  /*3350*/  SEL R68, R69, R68, P0 ;  /* 0x0000004445447207 */ /* 0x000fe20000000000 */
[----:B0-----:R-:W-:Y:S06]  /*3360*/  @P2 BRA `(.L_x_214) ;  /* 0x0000000000142947 */ /* 0x001fec0003800000 */
[----:B-12---:R-:W-:Y:S02]  /*3370*/  ISETP.GE.AND P0, PT, R2, R26, PT ;  /* 0x0000001a0200720c */ /* 0x006fe40003f06270 */
[----:B------:R-:W-:Y:S02]  /*3380*/  PLOP3.LUT P1, PT, PT, PT, PT, 0x80, 0x8 ;  /* 0x000000000008781c */ /* 0x000fe40003f2f070 */
[----:B------:R-:W-:-:S13]  /*3390*/  ISETP.GE.OR P0, PT, R72, R55, !P0 ;  /* 0x000000374800720c */ /* 0x000fda0004706670 */
[----:B------:R-:W-:-:S04]  /*33a0*/  @!P0 ISETP.GE.AND P2, PT, R3, R27, PT ;  /* 0x0000001b0300820c */ /* 0x000fc80003f46270 */
[----:B------:R-:W-:-:S13]  /*33b0*/  @!P0 ISETP.GE.AND P1, PT, R26, R2, !P2 ;  /* 0x000000021a00820c */ /* 0x000fda0005726270 */
.L_x_214:
[----:B------:R-:W-:Y:S05]  /*33c0*/  BSYNC.RECONVERGENT B0 ;  /* 0x0000000000007941 */ /* 0x000fea0003800200 */
.L_x_213:
[----:B------:R-:W-:Y:S01]  /*33d0*/  BAR.SYNC.DEFER_BLOCKING 0x0 ;  /* 0x0000000000007b1d */ /* 0x000fe20000010000 */
[--C-:B------:R-:W-:Y:S01]  /*33e0*/  IMAD R55, R0, 0x40, R67.reuse ;  /* 0x0000004000377824 */ /* 0x100fe200078e0243 */
[----:B------:R-:W-:Y:S01]  /*33f0*/  SEL R72, R71, R72, P1 ;  /* 0x0000004847487207 */ /* 0x000fe20000800000 */
[----:B------:R-:W-:Y:S01]  /*3400*/  IMAD R70, R70, 0x4, R67 ;  /* 0x0000000446467824 */ /* 0x000fe200078e0243 */
[----:B------:R-:W-:Y:S01]  /*3410*/  LEA R59, R66, R67, 0x2 ;  /* 0x00000043423b7211 */ /* 0x000fe200078e10ff */
[----:B------:R-:W-:Y:S01]  /*3420*/  IMAD R55, R0, -0x20, R55 ;  /* 0xffffffe000377824 */ /* 0x000fe200078e0237 */
[----:B------:R-:W-:Y:S01]  /*3430*/  ISETP.GE.U32.AND P0, PT, R54, 0x81, PT ;  /* 0x000000813600780c */ /* 0x000fe20003f06070 */
[--C-:B------:R-:W-:Y:S01]  /*3440*/  IMAD R60, R60, 0x4, R67.reuse ;  /* 0x000000043c3c7824 */ /* 0x100fe200078e0243 */
[----:B-12---:R-:W-:Y:S01]  /*3450*/  SEL R26, R2, R26, P1 ;  /* 0x0000001a021a7207 */ /* 0x006fe20000800000 */
[--C-:B------:R-:W-:Y:S01]  /*3460*/  IMAD R58, R58, 0x4, R67.reuse ;  /* 0x000000043a3a7824 */ /* 0x100fe200078e0243 */
[----:B------:R-:W-:Y:S01]  /*3470*/  SEL R27, R3, R27, P1 ;  /* 0x0000001b031b7207 */ /* 0x000fe20000800000 */
[----:B------:R-:W-:-:S02]  /*3480*/  IMAD R56, R56, 0x4, R67 ;  /* 0x0000000438387824 */ /* 0x000fc400078e0243 */
[--C-:B------:R-:W-:Y:S02]  /*3490*/  IMAD R57, R64, 0x4, R67.reuse ;  /* 0x0000000440397824 */ /* 0x100fe400078e0243 */
[--C-:B------:R-:W-:Y:S02]  /*34a0*/  IMAD R61, R68, 0x4, R67.reuse ;  /* 0x00000004443d7824 */ /* 0x100fe400078e0243 */
[----:B------:R-:W-:Y:S02]  /*34b0*/  IMAD R72, R72, 0x4, R67 ;  /* 0x0000000448487824 */ /* 0x000fe400078e0243 */
[----:B------:R-:W-:Y:S01]  /*34c0*/  IMAD.SHL.U32 R54, R54, 0x2, RZ ;  /* 0x0000000236367824 */ /* 0x000fe200078e00ff */
[----:B------:R0:W-:Y:S04]  /*34d0*/  STS.128 [R55], R8 ;  /* 0x0000000837007388 */ /* 0x0001e80000000c00 */
[----:B------:R0:W-:Y:S01]  /*34e0*/  STS.128 [R55+0x10], R20 ;  /* 0x0000101437007388 */ /* 0x0001e20000000c00 */
[----:B------:R-:W-:Y:S06]  /*34f0*/  BAR.SYNC.DEFER_BLOCKING 0x0 ;  /* 0x0000000000007b1d */ /* 0x000fec0000010000 */
[----:B------:R0:W1:Y:S04]  /*3500*/  LDS R8, [R70] ;  /* 0x0000000046087984 */ /* 0x0000680000000800 */
[----:B------:R0:W2:Y:S04]  /*3510*/  LDS R9, [R60] ;  /* 0x000000003c097984 */ /* 0x0000a80000000800 */
[----:B------:R0:W3:Y:S04]  /*3520*/  LDS R10, [R58] ;  /* 0x000000003a0a7984 */ /* 0x0000e80000000800 */
[----:B------:R0:W4:Y:S04]  /*3530*/  LDS R11, [R56] ;  /* 0x00000000380b7984 */ /* 0x0001280000000800 */
[----:B------:R0:W0:Y:S04]  /*3540*/  LDS R20, [R57] ;  /* 0x0000000039147984 */ /* 0x0000280000000800 */
[----:B------:R0:W0:Y:S04]  /*3550*/  LDS R21, [R59] ;  /* 0x000000003b157984 */ /* 0x0000280000000800 */
[----:B------:R0:W0:Y:S04]  /*3560*/  LDS R22, [R61] ;  /* 0x000000003d167984 */ /* 0x0000280000000800 */
[----:B------:R0:W0:Y:S01]  /*3570*/  LDS R23, [R72] ;  /* 0x0000000048177984 */ /* 0x0000220000000800 */
[----:B------:R-:W-:Y:S05]  /*3580*/  @!P0 BRA `(.L_x_215) ;  /* 0xfffffff0001c8947 */ /* 0x000fea000383ffff */
[----:B------:R-:W5:Y:S01]  /*3590*/  S2R R2, SR_TID.X ;  /* 0x0000000000027919 */ /* 0x000f620000002100 */
[----:B------:R-:W1:Y:S01]  /*35a0*/  LDCU.U8 UR4, c[0x0][0x380] ;  /* 0x00007000ff0477ac */ /* 0x000e620008000000 */
[----:B------:R-:W2:Y:S01]  /*35b0*/  S2R R3, SR_LANEID ;  /* 0x0000000000037919 */ /* 0x000ea20000000000 */
[----:B-1----:R-:W-:-:S04]  /*35c0*/  UPRMT UR4, UR4, 0x8880, URZ ;  /* 0x0000888004047896 */ /* 0x002fc800080000ff */
[----:B------:R-:W-:Y:S01]  /*35d0*/  UISETP.NE.AND UP0, UPT, UR4, URZ, UPT ;  /* 0x000000ff0400728c */ /* 0x000fe2000bf05270 */
[----:B-----5:R-:W-:-:S05]  /*35e0*/  IMAD.SHL.U32 R2, R2, 0x8, RZ ;  /* 0x0000000802027824 */ /* 0x020fca00078e00ff */
[----:B0-----:R-:W-:-:S05]  /*35f0*/  LOP3.LUT R58, R2, 0x1f00, RZ, 0xc0, !PT ;  /* 0x00001f00023a7812 */ /* 0x001fca00078ec0ff */
[----:B--2---:R-:W-:-:S04]  /*3600*/  IMAD.IADD R3, R58, 0x1, R3 ;  /* 0x000000013a037824 */ /* 0x004fc800078e0203 */
[C---:B------:R-:W-:Y:S01]  /*3610*/  VIADD R2, R3.reuse, 0x80 ;  /* 0x0000008003027836 */ /* 0x040fe20000000000 */
[C---:B------:R-:W-:Y:S01]  /*3620*/  IADD3 R56, PT, PT, R3.reuse, 0x40, RZ ;  /* 0x0000004003387810 */ /* 0x040fe20007ffe0ff */
[C---:B------:R-:W-:Y:S02]  /*3630*/  VIADD R54, R3.reuse, 0x20 ;  /* 0x0000002003367836 */ /* 0x040fe40000000000 */
[C---:B------:R-:W-:Y:S01]  /*3640*/  VIADD R60, R3.reuse, 0x60 ;  /* 0x00000060033c7836 */ /* 0x040fe20000000000 */
[-C--:B------:R-:W-:Y:S01]  /*3650*/  LEA.HI.SX32 R55, R2, R3.reuse, 0x1b ;  /* 0x0000000302377211 */ /* 0x080fe200078fdaff */
[C---:B------:R-:W-:Y:S01]  /*3660*/  VIADD R62, R3.reuse, 0xa0 ;  /* 0x000000a0033e7836 */ /* 0x040fe20000000000 */
[-C--:B------:R-:W-:Y:S01]  /*3670*/  LEA.HI.SX32 R54, R54, R3.reuse, 0x1b ;  /* 0x0000000336367211 */ /* 0x080fe200078fdaff */
[C---:B------:R-:W-:Y:S01]  /*3680*/  VIADD R64, R3.reuse, 0xc0 ;  /* 0x000000c003407836 */ /* 0x040fe20000000000 */
[-C--:B------:R-:W-:Y:S01]  /*3690*/  LEA.HI.SX32 R57, R56, R3.reuse, 0x1b ;  /* 0x0000000338397211 */ /* 0x080fe200078fdaff */
[----:B------:R-:W-:Y:S01]  /*36a0*/  VIADD R68, R3, 0xe0 ;  /* 0x000000e003447836 */ /* 0x000fe20000000000 */
[-C--:B------:R-:W-:Y:S01]  /*36b0*/  LEA.HI.SX32 R2, R60, R3.reuse, 0x1b ;  /* 0x000000033c027211 */ /* 0x080fe200078fdaff */
[----:B------:R-:W-:Y:S01]  /*36c0*/  IMAD R60, R55, 0x4, R34 ;  /* 0x00000004373c7824 */ /* 0x000fe200078e0222 */
[-C--:B------:R-:W-:Y:S01]  /*36d0*/  LEA.HI.SX32 R66, R62, R3.reuse, 0x1b ;  /* 0x000000033e427211 */ /* 0x080fe200078fdaff */
[----:B------:R-:W-:Y:S01]  /*36e0*/  IMAD R56, R54, 0x4, R31 ;  /* 0x0000000436387824 */ /* 0x000fe200078e021f */
[-C--:B------:R-:W-:Y:S01]  /*36f0*/  LEA.HI.SX32 R61, R64, R3.reuse, 0x1b ;  /* 0x00000003403d7211 */ /* 0x080fe200078fdaff */
[----:B------:R-:W-:Y:S01]  /*3700*/  IMAD R65, R2, 0x4, R33 ;  /* 0x0000000402417824 */ /* 0x000fe200078e0221 */
[-C--:B------:R-:W-:Y:S01]  /*3710*/  LEA.HI.SX32 R68, R68, R3.reuse, 0x1b ;  /* 0x0000000344447211 */ /* 0x080fe200078fdaff */
[----:B------:R-:W-:Y:S01]  /*3720*/  IMAD R59, R66, 0x4, R35 ;  /* 0x00000004423b7824 */ /* 0x000fe200078e0223 */
[----:B------:R-:W-:-:S02]  /*3730*/  LEA.HI.SX32 R3, R3, R3, 0x1b ;  /* 0x0000000303037211 */ /* 0x000fc400078fdaff */
[----:B------:R-:W-:Y:S01]  /*3740*/  LEA R62, R57, R32, 0x2 ;  /* 0x00000020393e7211 */ /* 0x000fe200078e10ff */
[----:B------:R-:W-:Y:S02]  /*3750*/  IMAD R2, R68, 0x4, R37 ;  /* 0x0000000444027824 */ /* 0x000fe400078e0225 */
[----:B------:R-:W-:Y:S02]  /*3760*/  IMAD R64, R3, 0x4, R30 ;  /* 0x0000000403407824 */ /* 0x000fe400078e021e */
[----:B------:R-:W-:Y:S01]  /*3770*/  IMAD R3, R61, 0x4, R36 ;  /* 0x000000043d037824 */ /* 0x000fe200078e0224 */
[----:B------:R-:W-:Y:S06]  /*3780*/  BAR.SYNC.DEFER_BLOCKING 0x0 ;  /* 0x0000000000007b1d */ /* 0x000fec0000010000 */
[----:B------:R-:W-:Y:S05]  /*3790*/  BRA.U !UP0, `(.L_x_216) ;  /* 0x00000005082c7547 */ /* 0x000fea000b800000 */
[----:B------:R-:W0:Y:S01]  /*37a0*/  S2R R61, SR_CTAID.X ;  /* 0x00000000003d7919 */ /* 0x000e220000002500 */
[----:B------:R-:W1:Y:S01]  /*37b0*/  LDCU.128 UR8, c[0x0][0x3a0] ;  /* 0x00007400ff0877ac */ /* 0x000e620008000c00 */
[----:B------:R-:W-:Y:S01]  /*37c0*/  STS.64 [R46], R4 ;  /* 0x000000042e007388 */ /* 0x000fe20000000a00 */
[----:B------:R-:W2:Y:S03]  /*37d0*/  LDCU.64 UR4, c[0x0][0x3b0] ;  /* 0x00007600ff0477ac */ /* 0x000ea60008000a00 */
[----:B------:R-:W-:Y:S04]  /*37e0*/  STS.64 [R47+0x8], R6 ;  /* 0x000008062f007388 */ /* 0x000fe80000000a00 */
[----:B------:R-:W-:Y:S04]  /*37f0*/  STS.64 [R53+0x10], R12 ;  /* 0x0000100c35007388 */ /* 0x000fe80000000a00 */
[----:B------:R-:W-:Y:S04]  /*3800*/  STS.64 [R52+0x18], R14 ;  /* 0x0000180e34007388 */ /* 0x000fe80000000a00 */
[----:B------:R0:W-:Y:S04]  /*3810*/  STS.64 [R51+0x20], R16 ;  /* 0x0000201033007388 */ /* 0x0001e80000000a00 */
[----:B------:R5:W-:Y:S04]  /*3820*/  STS.64 [R50+0x28], R18 ;  /* 0x0000281232007388 */ /* 0x000be80000000a00 */
[----:B------:R-:W-:Y:S04]  /*3830*/  STS.64 [R49+0x30], R24 ;  /* 0x0000301831007388 */ /* 0x000fe80000000a00 */
[----:B------:R3:W-:Y:S01]  /*3840*/  STS.64 [R48+0x38], R26 ;  /* 0x0000381a30007388 */ /* 0x0007e20000000a00 */
[----:B------:R-:W-:-:S03]  /*3850*/  NOP ;  /* 0x0000000000007918 */ /* 0x000fc60000000000 */
[----:B------:R-:W4:Y:S01]  /*3860*/  LDS.64 R28, [R64] ;  /* 0x00000000401c7984 */ /* 0x000f220000000a00 */
[----:B0-----:R-:W-:-:S03]  /*3870*/  IMAD.WIDE.U32 R16, R61, 0x800, RZ ;  /* 0x000008003d107825 */ /* 0x001fc600078e00ff */
[----:B------:R-:W0:Y:S01]  /*3880*/  LDS.64 R56, [R56+0x100] ;  /* 0x0001000038387984 */ /* 0x000e220000000a00 */
[----:B-----5:R-:W-:-:S03]  /*3890*/  LOP3.LUT R19, R16, 0x1f, R0, 0xf8, !PT ;  /* 0x0000001f10137812 */ /* 0x020fc600078ef800 */
[----:B------:R-:W5:Y:S01]  /*38a0*/  LDS.64 R54, [R62+0x200] ;  /* 0x000200003e367984 */ /* 0x000f620000000a00 */
[----:B---3--:R-:W-:-:S03]  /*38b0*/  IADD3 R26, P0, PT, R58, R19, RZ ;  /* 0x000000133a1a7210 */ /* 0x008fc60007f1e0ff */
[----:B------:R-:W3:Y:S02]  /*38c0*/  LDS.64 R4, [R65+0x300] ;  /* 0x0003000041047984 */ /* 0x000ee40000000a00 */
[----:B------:R-:W-:Y:S02]  /*38d0*/  IMAD.X R17, RZ, RZ, R17, P0 ;  /* 0x000000ffff117224 */ /* 0x000fe400000e0611 */
[----:B------:R-:W3:Y:S01]  /*38e0*/  LDS.64 R6, [R60+0x400] ;  /* 0x000400003c067984 */ /* 0x000ee20000000a00 */
[----:B------:R-:W-:-:S03]  /*38f0*/  IMAD.SHL.U32 R0, R26, 0x4, RZ ;  /* 0x000000041a007824 */ /* 0x000fc600078e00ff */
[----:B------:R-:W3:Y:S01]  /*3900*/  LDS.64 R12, [R59+0x500] ;  /* 0x000500003b0c7984 */ /* 0x000ee20000000a00 */
[----:B------:R-:W-:Y:S02]  /*3910*/  SHF.L.U64.HI R26, R26, 0x2, R17 ;  /* 0x000000021a1a7819 */ /* 0x000fe40000010211 */
[C---:B-1----:R-:W-:Y:S01]  /*3920*/  IADD3 R16, P0, PT, R0.reuse, UR8, RZ ;  /* 0x0000000800107c10 */ /* 0x042fe2000ff1e0ff */
[----:B------:R-:W1:Y:S01]  /*3930*/  LDS.64 R14, [R3+0x600] ;  /* 0x00060000030e7984 */ /* 0x000e620000000a00 */
[----:B------:R-:W-:Y:S02]  /*3940*/  IADD3 R18, P1, PT, R0, UR10, RZ ;  /* 0x0000000a00127c10 */ /* 0x000fe4000ff3e0ff */
[C---:B------:R-:W-:Y:S01]  /*3950*/  IADD3.X R17, PT, PT, R26.reuse, UR9, RZ, P0, !PT ;  /* 0x000000091a117c10 */ /* 0x040fe200087fe4ff */
[----:B------:R2:W1:Y:S01]  /*3960*/  LDS.64 R24, [R2+0x700] ;  /* 0x0007000002187984 */ /* 0x0004620000000a00 */
[----:B------:R-:W-:Y:S02]  /*3970*/  IADD3.X R19, PT, PT, R26, UR11, RZ, P1, !PT ;  /* 0x0000000b1a137c10 */ /* 0x000fe40008ffe4ff */
[----:B--2---:R-:W-:Y:S01]  /*3980*/  IADD3 R2, P0, PT, R0, UR4, RZ ;  /* 0x0000000400027c10 */ /* 0x004fe2000ff1e0ff */
[----:B----4-:R-:W-:Y:S03]  /*3990*/  STG.E desc[UR6][R16.64], R28 ;  /* 0x0000001c10007986 */ /* 0x010fe6000c101906 */
[----:B------:R-:W-:Y:S01]  /*39a0*/  IADD3.X R3, PT, PT, R26, UR5, RZ, P0, !PT ;  /* 0x000000051a037c10 */ /* 0x000fe200087fe4ff */
[----:B------:R-:W-:Y:S04]  /*39b0*/  STG.E desc[UR6][R18.64], R29 ;  /* 0x0000001d12007986 */ /* 0x000fe8000c101906 */
[----:B0-----:R-:W-:Y:S04]  /*39c0*/  STG.E desc[UR6][R16.64+0x80], R56 ;  /* 0x0000803810007986 */ /* 0x001fe8000c101906 */
[----:B------:R-:W-:Y:S04]  /*39d0*/  STG.E desc[UR6][R18.64+0x80], R57 ;  /* 0x0000803912007986 */ /* 0x000fe8000c101906 */
[----:B-----5:R-:W-:Y:S04]  /*39e0*/  STG.E desc[UR6][R16.64+0x100], R54 ;  /* 0x0001003610007986 */ /* 0x020fe8000c101906 */
[----:B------:R-:W-:Y:S04]  /*39f0*/  STG.E desc[UR6][R18.64+0x100], R55 ;  /* 0x0001003712007986 */ /* 0x000fe8000c101906 */
[----:B---3--:R-:W-:Y:S04]  /*3a00*/  STG.E desc[UR6][R16.64+0x180], R4 ;  /* 0x0001800410007986 */ /* 0x008fe8000c101906 */
[----:B------:R-:W-:Y:S04]  /*3a10*/  STG.E desc[UR6][R18.64+0x180], R5 ;  /* 0x0001800512007986 */ /* 0x000fe8000c101906 */
[----:B------:R-:W-:Y:S04]  /*3a20*/  STG.E desc[UR6][R16.64+0x200], R6 ;  /* 0x0002000610007986 */ /* 0x000fe8000c101906 */
[----:B------:R-:W-:Y:S04]  /*3a30*/  STG.E desc[UR6][R18.64+0x200], R7 ;  /* 0x0002000712007986 */ /* 0x000fe8000c101906 */
[----:B------:R-:W-:Y:S04]  /*3a40*/  STG.E desc[UR6][R16.64+0x280], R12 ;  /* 0x0002800c10007986 */ /* 0x000fe8000c101906 */
[----:B------:R-:W-:Y:S04]  /*3a50*/  STG.E desc[UR6][R18.64+0x280], R13 ;  /* 0x0002800d12007986 */ /* 0x000fe8000c101906 */
[----:B-1----:R-:W-:Y:S04]  /*3a60*/  STG.E desc[UR6][R16.64+0x300], R14 ;  /* 0x0003000e10007986 */ /* 0x002fe8000c101906 */
[----:B------:R-:W-:Y:S04]  /*3a70*/  STG.E desc[UR6][R18.64+0x300], R15 ;  /* 0x0003000f12007986 */ /* 0x000fe8000c101906 */
[----:B------:R-:W-:Y:S04]  /*3a80*/  STG.E desc[UR6][R16.64+0x380], R24 ;  /* 0x0003801810007986 */ /* 0x000fe8000c101906 */
[----:B------:R-:W-:Y:S01]  /*3a90*/  STG.E desc[UR6][R18.64+0x380], R25 ;  /* 0x0003801912007986 */ /* 0x000fe2000c101906 */
[----:B------:R-:W-:Y:S06]  /*3aa0*/  BAR.SYNC.DEFER_BLOCKING 0x0 ;  /* 0x0000000000007b1d */ /* 0x000fec0000010000 */
[----:B------:R-:W-:Y:S04]  /*3ab0*/  STS [R39], R8 ;  /* 0x0000000827007388 */ /* 0x000fe80000000800 */
[----:B------:R-:W-:Y:S04]  /*3ac0*/  STS [R38+0x4], R9 ;  /* 0x0000040926007388 */ /* 0x000fe80000000800 */
[----:B------:R-:W-:Y:S04]  /*3ad0*/  STS [R41+0x8], R10 ;  /* 0x0000080a29007388 */ /* 0x000fe80000000800 */
[----:B------:R-:W-:Y:S04]  /*3ae0*/  STS [R40+0xc], R11 ;  /* 0x00000c0b28007388 */ /* 0x000fe80000000800 */
[----:B------:R-:W-:Y:S04]  /*3af0*/  STS [R43+0x10], R20 ;  /* 0x000010142b007388 */ /* 0x000fe80000000800 */
[----:B------:R-:W-:Y:S04]  /*3b00*/  STS [R42+0x14], R21 ;  /* 0x000014152a007388 */ /* 0x000fe80000000800 */
[----:B------:R-:W-:Y:S04]  /*3b10*/  STS [R45+0x18], R22 ;  /* 0x000018162d007388 */ /* 0x000fe80000000800 */
[----:B------:R-:W-:Y:S01]  /*3b20*/  STS [R44+0x1c], R23 ;  /* 0x00001c172c007388 */ /* 0x000fe20000000800 */
[----:B------:R-:W-:-:S03]  /*3b30*/  NOP ;  /* 0x0000000000007918 */ /* 0x000fc60000000000 */
[----:B------:R-:W0:Y:S04]  /*3b40*/  LDS R5, [R30] ;  /* 0x000000001e057984 */ /* 0x000e280000000800 */
[----:B------:R-:W1:Y:S04]  /*3b50*/  LDS R31, [R31+0x80] ;  /* 0x000080001f1f7984 */ /* 0x000e680000000800 */
[----:B------:R-:W2:Y:S04]  /*3b60*/  LDS R7, [R32+0x100] ;  /* 0x0001000020077984 */ /* 0x000ea80000000800 */
[----:B------:R-:W3:Y:S04]  /*3b70*/  LDS R33, [R33+0x180] ;  /* 0x0001800021217984 */ /* 0x000ee80000000800 */
[----:B------:R-:W4:Y:S04]  /*3b80*/  LDS R9, [R34+0x200] ;  /* 0x0002000022097984 */ /* 0x000f280000000800 */
[----:B------:R-:W5:Y:S04]  /*3b90*/  LDS R35, [R35+0x280] ;  /* 0x0002800023237984 */ /* 0x000f680000000800 */
[----:B------:R-:W5:Y:S04]  /*3ba0*/  LDS R11, [R36+0x300] ;  /* 0x00030000240b7984 */ /* 0x000f680000000800 */
[----:B------:R-:W5:Y:S04]  /*3bb0*/  LDS R37, [R37+0x380] ;  /* 0x0003800025257984 */ /* 0x000f680000000800 */
[----:B0-----:R-:W-:Y:S04]  /*3bc0*/  STG.E desc[UR6][R2.64], R5 ;  /* 0x0000000502007986 */ /* 0x001fe8000c101906 */
[----:B-1----:R-:W-:Y:S04]  /*3bd0*/  STG.E desc[UR6][R2.64+0x80], R31 ;  /* 0x0000801f02007986 */ /* 0x002fe8000c101906 */
[----:B--2---:R-:W-:Y:S04]  /*3be0*/  STG.E desc[UR6][R2.64+0x100], R7 ;  /* 0x0001000702007986 */ /* 0x004fe8000c101906 */
[----:B---3--:R-:W-:Y:S04]  /*3bf0*/  STG.E desc[UR6][R2.64+0x180], R33 ;  /* 0x0001802102007986 */ /* 0x008fe8000c101906 */
[----:B----4-:R-:W-:Y:S04]  /*3c00*/  STG.E desc[UR6][R2.64+0x200], R9 ;  /* 0x0002000902007986 */ /* 0x010fe8000c101906 */
[----:B-----5:R-:W-:Y:S04]  /*3c10*/  STG.E desc[UR6][R2.64+0x280], R35 ;  /* 0x0002802302007986 */ /* 0x020fe8000c101906 */
[----:B------:R-:W-:Y:S04]  /*3c20*/  STG.E desc[UR6][R2.64+0x300], R11 ;  /* 0x0003000b02007986 */ /* 0x000fe8000c101906 */
[----:B------:R-:W-:Y:S01]  /*3c30*/  STG.E desc[UR6][R2.64+0x380], R37 ;  /* 0x0003802502007986 */ /* 0x000fe2000c101906 */
[----:B------:R-:W-:Y:S05]  /*3c40*/  EXIT ;  /* 0x000000000000794d */ /* 0x000fea0003800000 */
.L_x_216:
[----:B------:R0:W-:Y:S01]  /*3c50*/  STS.64 [R46], R4 ;  /* 0x000000042e007388 */ /* 0x0001e20000000a00 */
[----:B------:R-:W0:Y:S03]  /*3c60*/  LDCU.64 UR4, c[0x0][0x3c0] ;  /* 0x00007800ff0477ac */ /* 0x000e260008000a00 */
[----:B------:R-:W-:Y:S04]  /*3c70*/  STS.64 [R47+0x8], R6 ;  /* 0x000008062f007388 */ /* 0x000fe80000000a00 */
[----:B------:R-:W-:Y:S04]  /*3c80*/  STS.64 [R53+0x10], R12 ;  /* 0x0000100c35007388 */ /* 0x000fe80000000a00 */
[----:B------:R-:W-:Y:S04]  /*3c90*/  STS.64 [R52+0x18], R14 ;  /* 0x0000180e34007388 */ /* 0x000fe80000000a00 */
[----:B------:R-:W-:Y:S01]  /*3ca0*/  STS.64 [R51+0x20], R16 ;  /* 0x0000201033007388 */ /* 0x000fe20000000a00 */
[----:B0-----:R-:W-:-:S03]  /*3cb0*/  LEA R4, P0, R28, UR4, 0x3 ;  /* 0x000000041c047c11 */ /* 0x001fc6000f8018ff */
[----:B------:R-:W-:Y:S01]  /*3cc0*/  STS.64 [R50+0x28], R18 ;  /* 0x0000281232007388 */ /* 0x000fe20000000a00 */
[----:B------:R-:W-:-:S03]  /*3cd0*/  LEA.HI.X R5, R28, UR5, R29, 0x3, P0 ;  /* 0x000000051c057c11 */ /* 0x000fc600080f1c1d */
[----:B------:R-:W-:Y:S01]  /*3ce0*/  STS.64 [R49+0x30], R24 ;  /* 0x0000301831007388 */ /* 0x000fe20000000a00 */
[----:B------:R-:W0:Y:S03]  /*3cf0*/  LDCU.64 UR4, c[0x0][0x3c8] ;  /* 0x00007900ff0477ac */ /* 0x000e260008000a00 */
[----:B------:R-:W-:Y:S01]  /*3d00*/  STS.64 [R48+0x38], R26 ;  /* 0x0000381a30007388 */ /* 0x000fe20000000a00 */
[----:B------:R-:W-:-:S03]  /*3d10*/  NOP ;  /* 0x0000000000007918 */ /* 0x000fc60000000000 */
[----:B------:R-:W1:Y:S04]  /*3d20*/  LDS.64 R54, [R64] ;  /* 0x0000000040367984 */ /* 0x000e680000000a00 */
[----:B------:R-:W2:Y:S04]  /*3d30*/  LDS.64 R56, [R56+0x100] ;  /* 0x0001000038387984 */ /* 0x000ea80000000a00 */
[----:B------:R-:W5:Y:S04]  /*3d40*/  LDS.64 R62, [R62+0x200] ;  /* 0x000200003e3e7984 */ /* 0x000f680000000a00 */
[----:B------:R-:W3:Y:S04]  /*3d50*/  LDS.64 R6, [R65+0x300] ;  /* 0x0003000041067984 */ /* 0x000ee80000000a00 */
[----:B------:R-:W4:Y:S04]  /*3d60*/  LDS.64 R60, [R60+0x400] ;  /* 0x000400003c3c7984 */ /* 0x000f280000000a00 */
[----:B------:R-:W4:Y:S04]  /*3d70*/  LDS.64 R58, [R59+0x500] ;  /* 0x000500003b3a7984 */ /* 0x000f280000000a00 */
[----:B------:R-:W4:Y:S04]  /*3d80*/  LDS.64 R12, [R3+0x600] ;  /* 0x00060000030c7984 */ /* 0x000f280000000a00 */
[----:B------:R0:W4:Y:S02]  /*3d90*/  LDS.64 R14, [R2+0x700] ;  /* 0x00070000020e7984 */ /* 0x0001240000000a00 */
[----:B0-----:R-:W-:-:S02]  /*3da0*/  LEA R2, P0, R28, UR4, 0x2 ;  /* 0x000000041c027c11 */ /* 0x001fc4000f8010ff */
[----:B-1----:R-:W-:Y:S02]  /*3db0*/  STG.E desc[UR6][R4.64], R54 ;  /* 0x0000003604007986 */ /* 0x002fe4000c101906 */
[----:B------:R-:W-:Y:S02]  /*3dc0*/  LEA.HI.X R3, R28, UR5, R29, 0x2, P0 ;  /* 0x000000051c037c11 */ /* 0x000fe400080f141d */
[----:B------:R-:W-:Y:S04]  /*3dd0*/  STG.E desc[UR6][R4.64+0x4], R55 ;  /* 0x0000043704007986 */ /* 0x000fe8000c101906 */
[----:B--2---:R-:W-:Y:S04]  /*3de0*/  STG.E desc[UR6][R4.64+0x100], R56 ;  /* 0x0001003804007986 */ /* 0x004fe8000c101906 */
[----:B------:R-:W-:Y:S04]  /*3df0*/  STG.E desc[UR6][R4.64+0x104], R57 ;  /* 0x0001043904007986 */ /* 0x000fe8000c101906 */
[----:B-----5:R-:W-:Y:S04]  /*3e00*/  STG.E desc[UR6][R4.64+0x200], R62 ;  /* 0x0002003e04007986 */ /* 0x020fe8000c101906 */
[----:B------:R-:W-:Y:S04]  /*3e10*/  STG.E desc[UR6][R4.64+0x204], R63 ;  /* 0x0002043f04007986 */ /* 0x000fe8000c101906 */
[----:B---3--:R-:W-:Y:S04]  /*3e20*/  STG.E desc[UR6][R4.64+0x300], R6 ;  /* 0x0003000604007986 */ /* 0x008fe8000c101906 */
[----:B------:R-:W-:Y:S04]  /*3e30*/  STG.E desc[UR6][R4.64+0x304], R7 ;  /* 0x0003040704007986 */ /* 0x000fe8000c101906 */
[----:B----4-:R-:W-:Y:S04]  /*3e40*/  STG.E desc[UR6][R4.64+0x400], R60 ;  /* 0x0004003c04007986 */ /* 0x010fe8000c101906 */
[----:B------:R-:W-:Y:S04]  /*3e50*/  STG.E desc[UR6][R4.64+0x404], R61 ;  /* 0x0004043d04007986 */ /* 0x000fe8000c101906 */
[----:B------:R-:W-:Y:S04]  /*3e60*/  STG.E desc[UR6][R4.64+0x500], R58 ;  /* 0x0005003a04007986 */ /* 0x000fe8000c101906 */
[----:B------:R-:W-:Y:S04]  /*3e70*/  STG.E desc[UR6][R4.64+0x504], R59 ;  /* 0x0005043b04007986 */ /* 0x000fe8000c101906 */
[----:B------:R-:W-:Y:S04]  /*3e80*/  STG.E desc[UR6][R4.64+0x600], R12 ;  /* 0x0006000c04007986 */ /* 0x000fe8000c101906 */
        /* <DEDUP_REMOVED lines=30> */
.L_x_111:
[----:B------:R-:W0:Y:S01]  /*4070*/  LDC.64 R6, c[0x0][0x398] ;  /* 0x0000e600ff067b82 */ /* 0x000e220000000a00 */
[----:B------:R-:W-:Y:S01]  /*4080*/  ACQBULK ;  /* 0x000000000000782e */ /* 0x000fe20000000000 */
[----:B------:R-:W1:Y:S06]  /*4090*/  S2R R61, SR_TID.X ;  /* 0x00000000003d7919 */ /* 0x000e6c0000002100 */
[----:B------:R-:W2:Y:S01]  /*40a0*/  LDC R5, c[0x0][0x3b8] ;  /* 0x0000ee00ff057b82 */ /* 0x000ea20000000800 */
[----:B------:R-:W-:-:S07]  /*40b0*/  IADD3 R62, PT, PT, -R4, RZ, RZ ;  /* 0x000000ff043e7210 */ /* 0x000fce0007ffe1ff */
[----:B------:R-:W3:Y:S01]  /*40c0*/  S2UR UR5, SR_CgaCtaId ;  /* 0x00000000000579c3 */ /* 0x000ee20000008800 */
[----:B0-----:R-:W-:-:S07]  /*40d0*/  IMAD.WIDE.U32 R6, R3, 0x2000, R6 ;  /* 0x0000200003067825 */ /* 0x001fce00078e0006 */
[----:B------:R-:W0:Y:S01]  /*40e0*/  LDC.64 R38, c[0x0][0x388] ;  /* 0x0000e200ff267b82 */ /* 0x000e220000000a00 */
[----:B------:R4:W5:Y:S01]  /*40f0*/  LDG.E R9, desc[UR6][R6.64] ;  /* 0x0000000606097981 */ /* 0x000962000c1e1900 */
[----:B--2---:R-:W-:-:S06]  /*4100*/  VIADDMNMX R62, R62, R5, 0x800, PT ;  /* 0x000008003e3e7446 */ /* 0x004fcc0003800105 */
[----:B------:R-:W2:Y:S01]  /*4110*/  LDC.64 R40, c[0x0][0x390] ;  /* 0x0000e400ff287b82 */ /* 0x000ea20000000a00 */
[----:B-1----:R-:W-:-:S05]  /*4120*/  IMAD.SHL.U32 R33, R61, 0x8, RZ ;  /* 0x000000083d217824 */ /* 0x002fca00078e00ff */
[----:B------:R-:W-:-:S04]  /*4130*/  LOP3.LUT R8, R33, 0x1f00, RZ, 0xc0, !PT ;  /* 0x00001f0021087812 */ /* 0x000fc800078ec0ff */
[----:B------:R-:W-:-:S04]  /*4140*/  LOP3.LUT R13, R8, 0x1f, R61, 0xf8, !PT ;  /* 0x0000001f080d7812 */ /* 0x000fc800078ef83d */
[C---:B------:R-:W-:Y:S01]  /*4150*/  LEA R4, P0, R13.reuse, R6, 0x2 ;  /* 0x000000060d047211 */ /* 0x040fe200078010ff */
[C---:B------:R-:W-:Y:S01]  /*4160*/  VIADD R15, R13.reuse, 0xa0 ;  /* 0x000000a00d0f7836 */ /* 0x040fe20000000000 */
[C---:B------:R-:W-:Y:S01]  /*4170*/  IADD3 R17, PT, PT, R13.reuse, 0xc0, RZ ;  /* 0x000000c00d117810 */ /* 0x040fe20007ffe0ff */
[C---:B------:R-:W-:Y:S02]  /*4180*/  VIADD R11, R13.reuse, 0x20 ;  /* 0x000000200d0b7836 */ /* 0x040fe40000000000 */
[----:B------:R-:W-:Y:S01]  /*4190*/  IMAD.X R5, RZ, RZ, R7, P0 ;  /* 0x000000ffff057224 */ /* 0x000fe200000e0607 */
[CC--:B------:R-:W-:Y:S01]  /*41a0*/  ISETP.GE.AND P0, PT, R13.reuse, R62.reuse, PT ;  /* 0x0000003e0d00720c */ /* 0x0c0fe20003f06270 */
[----:B----4-:R-:W-:Y:S01]  /*41b0*/  VIADD R7, R13, 0x80 ;  /* 0x000000800d077836 */ /* 0x010fe20000000000 */
[-C--:B------:R-:W-:Y:S01]  /*41c0*/  ISETP.GE.AND P5, PT, R15, R62.reuse, PT ;  /* 0x0000003e0f00720c */ /* 0x080fe20003fa6270 */
[----:B------:R-:W-:Y:S01]  /*41d0*/  VIADD R15, R13, 0x60 ;  /* 0x000000600d0f7836 */ /* 0x000fe20000000000 */
[-C--:B------:R-:W-:Y:S01]  /*41e0*/  ISETP.GE.AND P1, PT, R11, R62.reuse, PT ;  /* 0x0000003e0b00720c */ /* 0x080fe20003f26270 */
[----:B------:R-:W-:Y:S01]  /*41f0*/  VIADD R11, R13, 0x40 ;  /* 0x000000400d0b7836 */ /* 0x000fe20000000000 */
[----:B------:R-:W-:-:S02]  /*4200*/  ISETP.GE.AND P4, PT, R7, R62, PT ;  /* 0x0000003e0700720c */ /* 0x000fc40003f86270 */
[-C--:B------:R-:W-:Y:S01]  /*4210*/  ISETP.GE.AND P3, PT, R15, R62.reuse, PT ;  /* 0x0000003e0f00720c */ /* 0x080fe20003f66270 */
[----:B------:R-:W-:Y:S01]  /*4220*/  VIADD R19, R13, 0xe0 ;  /* 0x000000e00d137836 */ /* 0x000fe20000000000 */
[-C--:B------:R-:W-:Y:S02]  /*4230*/  ISETP.GE.AND P2, PT, R11, R62.reuse, PT ;  /* 0x0000003e0b00720c */ /* 0x080fe40003f46270 */
[----:B------:R-:W-:Y:S01]  /*4240*/  ISETP.GE.AND P6, PT, R17, R62, PT ;  /* 0x0000003e1100720c */ /* 0x000fe20003fc6270 */
[----:B-----5:R-:W-:Y:S02]  /*4250*/  IMAD.MOV.U32 R7, RZ, RZ, R9 ;  /* 0x000000ffff077224 */ /* 0x020fe400078e0009 */
[----:B------:R-:W4:Y:S02]  /*4260*/  @!P0 LDG.E R9, desc[UR6][R4.64] ;  /* 0x0000000604098981 */ /* 0x000f24000c1e1900 */
[--C-:B------:R-:W-:Y:S02]  /*4270*/  IMAD.MOV.U32 R15, RZ, RZ, R7.reuse ;  /* 0x000000ffff0f7224 */ /* 0x100fe400078e0007 */
[----:B------:R-:W-:-:S04]  /*4280*/  IMAD.MOV.U32 R0, RZ, RZ, R7 ;  /* 0x000000ffff007224 */ /* 0x000fc800078e0007 */
[----:B------:R-:W5:Y:S01]  /*4290*/  @!P4 LDG.E R15, desc[UR6][R4.64+0x200] ;  /* 0x00020006040fc981 */ /* 0x000f62000c1e1900 */
[----:B------:R-:W-:Y:S01]  /*42a0*/  ISETP.GE.AND P4, PT, R19, R62, PT ;  /* 0x0000003e1300720c */ /* 0x000fe20003f86270 */
[--C-:B------:R-:W-:Y:S02]  /*42b0*/  IMAD.MOV.U32 R11, RZ, RZ, R7.reuse ;  /* 0x000000ffff0b7224 */ /* 0x100fe400078e0007 */
[--C-:B------:R-:W-:Y:S01]  /*42c0*/  IMAD.MOV.U32 R2, RZ, RZ, R7.reuse ;  /* 0x000000ffff027224 */ /* 0x100fe200078e0007 */
[----:B------:R-:W5:Y:S01]  /*42d0*/  @!P1 LDG.E R0, desc[UR6][R4.64+0x80] ;  /* 0x0000800604009981 */ /* 0x000f62000c1e1900 */
[--C-:B------:R-:W-:Y:S02]  /*42e0*/  IMAD.MOV.U32 R6, RZ, RZ, R7.reuse ;  /* 0x000000ffff067224 */ /* 0x100fe400078e0007 */
[----:B------:R-:W-:Y:S01]  /*42f0*/  IMAD.MOV.U32 R17, RZ, RZ, R7 ;  /* 0x000000ffff117224 */ /* 0x000fe200078e0007 */
[----:B------:R-:W5:Y:S04]  /*4300*/  @!P2 LDG.E R11, desc[UR6][R4.64+0x100] ;  /* 0x00010006040ba981 */ /* 0x000f68000c1e1900 */
[----:B------:R-:W5:Y:S04]  /*4310*/  @!P3 LDG.E R2, desc[UR6][R4.64+0x180] ;  /* 0x000180060402b981 */ /* 0x000f68000c1e1900 */
[----:B------:R-:W5:Y:S04]  /*4320*/  @!P5 LDG.E R6, desc[UR6][R4.64+0x280] ;  /* 0x000280060406d981 */ /* 0x000f68000c1e1900 */
[----:B------:R-:W5:Y:S04]  /*4330*/  @!P6 LDG.E R17, desc[UR6][R4.64+0x300] ;  /* 0x000300060411e981 */ /* 0x000f68000c1e1900 */
[----:B------:R1:W5:Y:S01]  /*4340*/  @!P4 LDG.E R7, desc[UR6][R4.64+0x380] ;  /* 0x000380060407c981 */ /* 0x000362000c1e1900 */
[----:B------:R-:W1:Y:S01]  /*4350*/  S2R R19, SR_LANEID ;  /* 0x0000000000137919 */ /* 0x000e620000000000 */
[----:B------:R-:W-:-:S02]  /*4360*/  UMOV UR4, 0x400 ;  /* 0x0000040000047882 */ /* 0x000fc40000000000 */
[----:B---3--:R-:W-:Y:S01]  /*4370*/  ULEA UR4, UR5, UR4, 0x18 ;  /* 0x0000000405047291 */ /* 0x008fe2000f8ec0ff */
[----:B0-----:R-:W-:-:S04]  /*4380*/  IMAD.WIDE.U32 R38, R3, 0x2000, R38 ;  /* 0x0000200003267825 */ /* 0x001fc800078e0026 */
[----:B--2---:R-:W-:Y:S01]  /*4390*/  IMAD.WIDE.U32 R40, R3, 0x2000, R40 ;  /* 0x0000200003287825 */ /* 0x004fe200078e0028 */
[----:B-1----:R-:W-:-:S04]  /*43a0*/  IADD3 R8, PT, PT, R8, R19, RZ ;  /* 0x0000001308087210 */ /* 0x002fc80007ffe0ff */
[CC--:B------:R-:W-:Y:S01]  /*43b0*/  LEA.HI.SX32 R60, R8.reuse, R8.reuse, 0x1b ;  /* 0x00000008083c7211 */ /* 0x0c0fe200078fdaff */
[----:B------:R-:W-:Y:S02]  /*43c0*/  IMAD R70, R19, 0x7, R8 ;  /* 0x0000000713467824 */ /* 0x000fe400078e0208 */
[----:B------:R-:W-:Y:S01]  /*43d0*/  VIADD R19, R8, 0x20 ;  /* 0x0000002008137836 */ /* 0x000fe20000000000 */
[----:B------:R-:W-:Y:S01]  /*43e0*/  LEA R60, R60, UR4, 0x2 ;  /* 0x000000043c3c7c11 */ /* 0x000fe2000f8e10ff */
[C---:B------:R-:W-:Y:S02]  /*43f0*/  VIADD R55, R8.reuse, 0x40 ;  /* 0x0000004008377836 */ /* 0x040fe40000000000 */
[C---:B------:R-:W-:Y:S02]  /*4400*/  VIADD R5, R8.reuse, 0xa0 ;  /* 0x000000a008057836 */ /* 0x040fe40000000000 */
[C---:B------:R-:W-:Y:S02]  /*4410*/  VIADD R21, R8.reuse, 0x60 ;  /* 0x0000006008157836 */ /* 0x040fe40000000000 */
[C---:B------:R-:W-:Y:S01]  /*4420*/  VIADD R53, R8.reuse, 0x80 ;  /* 0x0000008008357836 */ /* 0x040fe20000000000 */
[-C--:B------:R-:W-:Y:S01]  /*4430*/  LEA.HI.SX32 R32, R19, R8.reuse, 0x1b ;  /* 0x0000000813207211 */ /* 0x080fe200078fdaff */
[C---:B------:R-:W-:Y:S01]  /*4440*/  VIADD R43, R8.reuse, 0xc0 ;  /* 0x000000c0082b7836 */ /* 0x040fe20000000000 */
[-C--:B------:R-:W-:Y:S01]  /*4450*/  LEA.HI.SX32 R55, R55, R8.reuse, 0x1b ;  /* 0x0000000837377211 */ /* 0x080fe200078fdaff */
[----:B------:R-:W-:Y:S01]  /*4460*/  VIADD R71, R8, 0xe0 ;  /* 0x000000e008477836 */ /* 0x000fe20000000000 */
[-C--:B------:R-:W-:Y:S01]  /*4470*/  LEA.HI.SX32 R42, R5, R8.reuse, 0x1b ;  /* 0x00000008052a7211 */ /* 0x080fe200078fdaff */
[C---:B------:R-:W-:Y:S01]  /*4480*/  VIADD R5, R70.reuse, 0x2 ;  /* 0x0000000246057836 */ /* 0x040fe20000000000 */
[-C--:B------:R-:W-:Y:S01]  /*4490*/  LEA.HI.SX32 R52, R21, R8.reuse, 0x1b ;  /* 0x0000000815347211 */ /* 0x080fe200078fdaff */
[C---:B------:R-:W-:Y:S01]  /*44a0*/  VIADD R67, R70.reuse, 0x3 ;  /* 0x0000000346437836 */ /* 0x040fe20000000000 */
[----:B------:R-:W-:Y:S01]  /*44b0*/  LEA.HI.SX32 R53, R53, R8, 0x1b ;  /* 0x0000000835357211 */ /* 0x000fe200078fdaff */
[C---:B------:R-:W-:Y:S01]  /*44c0*/  VIADD R65, R70.reuse, 0x5 ;  /* 0x0000000546417836 */ /* 0x040fe20000000000 */
[C---:B------:R-:W-:Y:S01]  /*44d0*/  IADD3 R69, PT, PT, R70.reuse, 0x1, RZ ;  /* 0x0000000146457810 */ /* 0x040fe20007ffe0ff */
[----:B------:R-:W-:-:S02]  /*44e0*/  VIADD R19, R70, 0x6 ;  /* 0x0000000646137836 */ /* 0x000fc40000000000 */
[----:B------:R-:W-:Y:S01]  /*44f0*/  VIADD R63, R70, 0x7 ;  /* 0x00000007463f7836 */ /* 0x000fe20000000000 */
[----:B------:R-:W-:Y:S02]  /*4500*/  LEA R59, R32, UR4, 0x2 ;  /* 0x00000004203b7c11 */ /* 0x000fe4000f8e10ff */
[-C--:B------:R-:W-:Y:S02]  /*4510*/  LEA.HI.SX32 R43, R43, R8.reuse, 0x1b ;  /* 0x000000082b2b7211 */ /* 0x080fe400078fdaff */
[----:B------:R-:W-:Y:S02]  /*4520*/  LEA R58, R55, UR4, 0x2 ;  /* 0x00000004373a7c11 */ /* 0x000fe4000f8e10ff */
[----:B------:R-:W-:Y:S02]  /*4530*/  LEA.HI.SX32 R71, R71, R8, 0x1b ;  /* 0x0000000847477211 */ /* 0x000fe400078fdaff */
[----:B------:R-:W-:Y:S02]  /*4540*/  LEA R57, R52, UR4, 0x2 ;  /* 0x0000000434397c11 */ /* 0x000fe4000f8e10ff */
[----:B------:R-:W-:-:S02]  /*4550*/  LEA R56, R53, UR4, 0x2 ;  /* 0x0000000435387c11 */ /* 0x000fc4000f8e10ff */
[-C--:B------:R-:W-:Y:S02]  /*4560*/  LEA.HI.SX32 R69, R69, R70.reuse, 0x1b ;  /* 0x0000004645457211 */ /* 0x080fe400078fdaff */
        /* <DEDUP_REMOVED lines=11> */
[----:B------:R-:W-:Y:S01]  /*4620*/  LEA R46, R63, UR4, 0x2 ;  /* 0x000000043f2e7c11 */ /* 0x000fe2000f8e10ff */
[----:B----4-:R0:W-:Y:S02]  /*4630*/  STS [R60], R9 ;  /* 0x000000093c007388 */ /* 0x0101e40000000800 */
[C---:B0-----:R-:W-:Y:S02]  /*4640*/  VIADD R9, R70.reuse, 0x4 ;  /* 0x0000000446097836 */ /* 0x041fe40000000000 */
[----:B-----5:R0:W-:Y:S03]  /*4650*/  STS [R59+0x80], R0 ;  /* 0x000080003b007388 */ /* 0x0201e60000000800 */
[-C--:B------:R-:W-:Y:S02]  /*4660*/  LEA.HI.SX32 R66, R9, R70.reuse, 0x1b ;  /* 0x0000004609427211 */ /* 0x080fe400078fdaff */
[----:B------:R-:W-:Y:S01]  /*4670*/  LEA.HI.SX32 R70, R70, R70, 0x1b ;  /* 0x0000004646467211 */ /* 0x000fe200078fdaff */
[----:B------:R-:W-:Y:S01]  /*4680*/  STS [R58+0x100], R11 ;  /* 0x0001000b3a007388 */ /* 0x000fe20000000800 */
[----:B------:R-:W-:-:S02]  /*4690*/  LEA R47, R66, UR4, 0x2 ;  /* 0x00000004422f7c11 */ /* 0x000fc4000f8e10ff */
[----:B------:R-:W-:Y:S01]  /*46a0*/  LEA R3, R70, UR4, 0x2 ;  /* 0x0000000446037c11 */ /* 0x000fe2000f8e10ff */
[----:B------:R1:W-:Y:S01]  /*46b0*/  STS [R57+0x180], R2 ;  /* 0x0001800239007388 */ /* 0x0003e20000000800 */
[----:B0-----:R-:W-:-:S03]  /*46c0*/  LEA R0, R69, UR4, 0x2 ;  /* 0x0000000445007c11 */ /* 0x001fc6000f8e10ff */
[----:B------:R0:W-:Y:S04]  /*46d0*/  STS [R56+0x200], R15 ;  /* 0x0002000f38007388 */ /* 0x0001e80000000800 */
[----:B------:R-:W-:Y:S01]  /*46e0*/  STS [R51+0x280], R6 ;  /* 0x0002800633007388 */ /* 0x000fe20000000800 */
[----:B-1----:R-:W-:-:S03]  /*46f0*/  LEA R2, R67, UR4, 0x2 ;  /* 0x0000000443027c11 */ /* 0x002fc6000f8e10ff */
        /* <DEDUP_REMOVED lines=10> */
[----:B------:R-:W-:Y:S01]  /*47a0*/  LDS R7, [R46+0x1c] ;  /* 0x00001c002e077984 */ /* 0x000fe20000000800 */
[----:B------:R-:W-:Y:S06]  /*47b0*/  BAR.SYNC.DEFER_BLOCKING 0x0 ;  /* 0x0000000000007b1d */ /* 0x000fec0000010000 */
[----:B------:R-:W2:Y:S04]  /*47c0*/  LDG.E R11, desc[UR6][R40.64] ;  /* 0x00000006280b7981 */ /* 0x000ea8000c1e1900 */
[----:B------:R1:W3:Y:S01]  /*47d0*/  LDG.E R10, desc[UR6][R38.64] ;  /* 0x00000006260a7981 */ /* 0x0002e2000c1e1900 */
[----:B------:R-:W-:-:S02]  /*47e0*/  LOP3.LUT R54, R33, 0x1f00, RZ, 0xc0, !PT ;  /* 0x00001f0021367812 */ /* 0x000fc400078ec0ff */
[----:B------:R-:W-:Y:S02]  /*47f0*/  LOP3.LUT R9, R13, 0xa0, RZ, 0xfc, !PT ;  /* 0x000000a00d097812 */ /* 0x000fe400078efcff */
[----:B0-----:R-:W-:Y:S02]  /*4800*/  LOP3.LUT R15, R54, 0x1f, R61, 0xf8, !PT ;  /* 0x0000001f360f7812 */ /* 0x001fe400078ef83d */
[----:B------:R-:W-:Y:S02]  /*4810*/  ISETP.GE.AND P6, PT, R9, R62, PT ;  /* 0x0000003e0900720c */ /* 0x000fe40003fc6270 */
[----:B------:R-:W-:Y:S01]  /*4820*/  LOP3.LUT R15, R15, 0xe0, RZ, 0xfc, !PT ;  /* 0x000000e00f0f7812 */ /* 0x000fe200078efcff */
[----:B-1----:R-:W-:-:S03]  /*4830*/  IMAD.WIDE.U32 R38, R13, 0x4, R38 ;  /* 0x000000040d267825 */ /* 0x002fc600078e0026 */
[-C--:B------:R-:W-:Y:S01]  /*4840*/  ISETP.GE.AND P5, PT, R15, R62.reuse, PT ;  /* 0x0000003e0f00720c */ /* 0x080fe20003fa6270 */
[C---:B------:R-:W-:Y:S01]  /*4850*/  IMAD.WIDE.U32 R40, R13.reuse, 0x4, R40 ;  /* 0x000000040d287825 */ /* 0x040fe200078e0028 */
[C---:B------:R-:W-:Y:S02]  /*4860*/  LOP3.LUT R15, R13.reuse, 0x80, RZ, 0xfc, !PT ;  /* 0x000000800d0f7812 */ /* 0x040fe400078efcff */
[----:B------:R-:W-:Y:S02]  /*4870*/  LOP3.LUT R13, R13, 0xc0, RZ, 0xfc, !PT ;  /* 0x000000c00d0d7812 */ /* 0x000fe400078efcff */
[----:B------:R-:W-:Y:S02]  /*4880*/  CS2R R8, SRZ ;  /* 0x0000000000087805 */ /* 0x000fe4000001ff00 */
[----:B------:R-:W-:Y:S01]  /*4890*/  ISETP.GE.AND P4, PT, R15, R62, PT ;  /* 0x0000003e0f00720c */ /* 0x000fe20003f86270 */
[----:B------:R-:W0:Y:S01]  /*48a0*/  S2R R73, SR_LANEID ;  /* 0x0000000000497919 */ /* 0x000e220000000000 */
[----:B--2---:R-:W-:Y:S01]  /*48b0*/  MOV R25, R11 ;  /* 0x0000000b00197202 */ /* 0x004fe20000000f00 */
[----:B---3--:R-:W-:-:S04]  /*48c0*/  IMAD.MOV.U32 R24, RZ, RZ, R10 ;  /* 0x000000ffff187224 */ /* 0x008fc800078e000a */
[----:B------:R-:W-:Y:S02]  /*48d0*/  IMAD.MOV.U32 R27, RZ, RZ, R25 ;  /* 0x000000ffff1b7224 */ /* 0x000fe400078e0019 */
[----:B------:R-:W-:Y:S01]  /*48e0*/  IMAD.MOV.U32 R26, RZ, RZ, R24 ;  /* 0x000000ffff1a7224 */ /* 0x000fe200078e0018 */
[----:B------:R-:W-:-:S03]  /*48f0*/  MOV R30, R24 ;  /* 0x00000018001e7202 */ /* 0x000fc60000000f00 */
[----:B------:R-:W2:Y:S01]  /*4900*/  @!P6 LDG.E R27, desc[UR6][R40.64+0x280] ;  /* 0x00028006281be981 */ /* 0x000ea2000c1e1900 */
[----:B------:R-:W-:-:S03]  /*4910*/  IMAD.MOV.U32 R31, RZ, RZ, R25 ;  /* 0x000000ffff1f7224 */ /* 0x000fc600078e0019 */
[----:B------:R-:W2:Y:S01]  /*4920*/  @!P6 LDG.E R26, desc[UR6][R38.64+0x280] ;  /* 0x00028006261ae981 */ /* 0x000ea2000c1e1900 */
[----:B------:R-:W-:Y:S01]  /*4930*/  ISETP.GE.AND P6, PT, R13, R62, PT ;  /* 0x0000003e0d00720c */ /* 0x000fe20003fc6270 */
[--C-:B------:R-:W-:Y:S02]  /*4940*/  IMAD.MOV.U32 R35, RZ, RZ, R25.reuse ;  /* 0x000000ffff237224 */ /* 0x100fe400078e0019 */
[--C-:B------:R-:W-:Y:S01]  /*4950*/  IMAD.MOV.U32 R34, RZ, RZ, R24.reuse ;  /* 0x000000ffff227224 */ /* 0x100fe200078e0018 */
[----:B------:R1:W-:Y:S01]  /*4960*/  STL.128 [R1+0x20], R8 ;  /* 0x0000200801007387 */ /* 0x0003e20000100c00 */
[----:B------:R-:W-:Y:S02]  /*4970*/  IMAD.MOV.U32 R37, RZ, RZ, R25 ;  /* 0x000000ffff257224 */ /* 0x000fe400078e0019 */
[----:B------:R-:W-:Y:S01]  /*4980*/  IMAD.MOV.U32 R36, RZ, RZ, R24 ;  /* 0x000000ffff247224 */ /* 0x000fe200078e0018 */
[----:B------:R-:W-:Y:S01]  /*4990*/  MOV R14, R10 ;  /* 0x0000000a000e7202 */ /* 0x000fe20000000f00 */
[--C-:B------:R-:W-:Y:S01]  /*49a0*/  IMAD.MOV.U32 R13, RZ, RZ, R11.reuse ;  /* 0x000000ffff0d7224 */ /* 0x100fe200078e000b */
[----:B------:R-:W3:Y:S01]  /*49b0*/  @!P1 LDG.E R31, desc[UR6][R40.64+0x80] ;  /* 0x00008006281f9981 */ /* 0x000ee2000c1e1900 */
[----:B------:R-:W-:-:S02]  /*49c0*/  IMAD.MOV.U32 R15, RZ, RZ, R11 ;  /* 0x000000ffff0f7224 */ /* 0x000fc400078e000b */
[--C-:B------:R-:W-:Y:S01]  /*49d0*/  IMAD.MOV.U32 R21, RZ, RZ, R11.reuse ;  /* 0x000000ffff157224 */ /* 0x100fe200078e000b */
[----:B------:R-:W3:Y:S01]  /*49e0*/  @!P1 LDG.E R30, desc[UR6][R38.64+0x80] ;  /* 0x00008006261e9981 */ /* 0x000ee2000c1e1900 */
[----:B------:R-:W-:Y:S02]  /*49f0*/  IMAD.MOV.U32 R23, RZ, RZ, R11 ;  /* 0x000000ffff177224 */ /* 0x000fe400078e000b */
[--C-:B------:R-:W-:Y:S01]  /*4a00*/  IMAD.MOV.U32 R12, RZ, RZ, R10.reuse ;  /* 0x000000ffff0c7224 */ /* 0x100fe200078e000a */
[----:B------:R-:W4:Y:S01]  /*4a10*/  @!P2 LDG.E R35, desc[UR6][R40.64+0x100] ;  /* 0x000100062823a981 */ /* 0x000f22000c1e1900 */
[----:B------:R-:W-:Y:S02]  /*4a20*/  IMAD.MOV.U32 R20, RZ, RZ, R10 ;  /* 0x000000ffff147224 */ /* 0x000fe400078e000a */
[----:B-1----:R-:W-:Y:S01]  /*4a30*/  IMAD.MOV.U32 R9, RZ, RZ, R25 ;  /* 0x000000ffff097224 */ /* 0x002fe200078e0019 */
[----:B------:R-:W5:Y:S01]  /*4a40*/  @!P0 LDG.E R11, desc[UR6][R40.64] ;  /* 0x00000006280b8981 */ /* 0x000f62000c1e1900 */
[----:B------:R-:W-:-:S02]  /*4a50*/  IMAD.MOV.U32 R8, RZ, RZ, R24 ;  /* 0x000000ffff087224 */ /* 0x000fc400078e0018 */
[----:B------:R-:W-:Y:S01]  /*4a60*/  IMAD.MOV.U32 R22, RZ, RZ, R10 ;  /* 0x000000ffff167224 */ /* 0x000fe200078e000a */
[----:B------:R-:W4:Y:S01]  /*4a70*/  @!P2 LDG.E R34, desc[UR6][R38.64+0x100] ;  /* 0x000100062622a981 */ /* 0x000f22000c1e1900 */
[----:B------:R-:W-:Y:S02]  /*4a80*/  IMAD.MOV.U32 R29, RZ, RZ, R25 ;  /* 0x000000ffff1d7224 */ /* 0x000fe400078e0019 */
[----:B------:R-:W-:Y:S01]  /*4a90*/  IMAD.MOV.U32 R28, RZ, RZ, R24 ;  /* 0x000000ffff1c7224 */ /* 0x000fe200078e0018 */
[----:B------:R-:W5:Y:S04]  /*4aa0*/  @!P0 LDG.E R10, desc[UR6][R38.64] ;  /* 0x00000006260a8981 */ /* 0x000f68000c1e1900 */
[----:B------:R-:W2:Y:S04]  /*4ab0*/  @!P3 LDG.E R37, desc[UR6][R40.64+0x180] ;  /* 0x000180062825b981 */ /* 0x000ea8000c1e1900 */
[----:B------:R-:W2:Y:S04]  /*4ac0*/  @!P3 LDG.E R36, desc[UR6][R38.64+0x180] ;  /* 0x000180062624b981 */ /* 0x000ea8000c1e1900 */
[----:B------:R-:W2:Y:S04]  /*4ad0*/  @!P4 LDG.E R9, desc[UR6][R40.64+0x200] ;  /* 0x000200062809c981 */ /* 0x000ea8000c1e1900 */
[----:B------:R-:W2:Y:S04]  /*4ae0*/  @!P4 LDG.E R8, desc[UR6][R38.64+0x200] ;  /* 0x000200062608c981 */ /* 0x000ea8000c1e1900 */
[----:B------:R-:W2:Y:S04]  /*4af0*/  @!P6 LDG.E R28, desc[UR6][R38.64+0x300] ;  /* 0x00030006261ce981 */ /* 0x000ea8000c1e1900 */
[----:B------:R-:W2:Y:S04]  /*4b00*/  @!P6 LDG.E R29, desc[UR6][R40.64+0x300] ;  /* 0x00030006281de981 */ /* 0x000ea8000c1e1900 */
[----:B------:R1:W2:Y:S04]  /*4b10*/  @!P5 LDG.E R25, desc[UR6][R40.64+0x380] ;  /* 0x000380062819d981 */ /* 0x0002a8000c1e1900 */
[----:B------:R-:W2:Y:S01]  /*4b20*/  @!P5 LDG.E R24, desc[UR6][R38.64+0x380] ;  /* 0x000380062618d981 */ /* 0x000ea2000c1e1900 */
[----:B0-----:R-:W-:-:S05]  /*4b30*/  IMAD.IADD R73, R54, 0x1, R73 ;  /* 0x0000000136497824 */ /* 0x001fca00078e0249 */
[----:B------:R-:W-:Y:S01]  /*4b40*/  LEA.HI.SX32 R73, R73, R73, 0x1b ;  /* 0x0000004949497211 */ /* 0x000fe200078fdaff */
[----:B------:R-:W-:Y:S01]  /*4b50*/  IMAD R32, R32, 0x4, R59 ;  /* 0x0000000420207824 */ /* 0x000fe200078e023b */
[----:B------:R-:W-:-:S03]  /*4b60*/  LEA R76, R55, R58, 0x2 ;  /* 0x0000003a374c7211 */ /* 0x000fc600078e10ff */
[----:B-1----:R-:W-:Y:S02]  /*4b70*/  IMAD R40, R73, 0x4, R60 ;  /* 0x0000000449287824 */ /* 0x002fe400078e023c */
[----:B------:R-:W-:Y:S02]  /*4b80*/  IMAD R75, R52, 0x4, R57 ;  /* 0x00000004344b7824 */ /* 0x000fe400078e0239 */
[----:B------:R-:W-:Y:S02]  /*4b90*/  IMAD R74, R53, 0x4, R56 ;  /* 0x00000004354a7824 */ /* 0x000fe400078e0238 */
[----:B------:R-:W-:Y:S02]  /*4ba0*/  IMAD R73, R42, 0x4, R51 ;  /* 0x000000042a497824 */ /* 0x000fe400078e0233 */
[----:B------:R-:W-:Y:S02]  /*4bb0*/  IMAD R72, R43, 0x4, R50 ;  /* 0x000000042b487824 */ /* 0x000fe400078e0232 */
[----:B------:R-:W-:Y:S01]  /*4bc0*/  IMAD R71, R71, 0x4, R48 ;  /* 0x0000000447477824 */ /* 0x000fe200078e0230 */
[----:B------:R-:W-:Y:S01]  /*4bd0*/  LEA R68, R68, R45, 0x2 ;  /* 0x0000002d44447211 */ /* 0x000fe200078e10ff */
[----:B------:R-:W-:-:S02]  /*4be0*/  IMAD R70, R70, 0x4, R3 ;  /* 0x0000000446467824 */ /* 0x000fc400078e0203 */
[----:B------:R-:W-:Y:S02]  /*4bf0*/  IMAD R69, R69, 0x4, R0 ;  /* 0x0000000445457824 */ /* 0x000fe400078e0200 */
[----:B------:R-:W-:Y:S02]  /*4c00*/  IMAD R67, R67, 0x4, R2 ;  /* 0x0000000443437824 */ /* 0x000fe400078e0202 */
[----:B------:R-:W-:Y:S02]  /*4c10*/  IMAD R66, R66, 0x4, R47 ;  /* 0x0000000442427824 */ /* 0x000fe400078e022f */
[----:B------:R-:W-:Y:S02]  /*4c20*/  IMAD R65, R65, 0x4, R44 ;  /* 0x0000000441417824 */ /* 0x000fe400078e022c */
[----:B------:R-:W-:Y:S02]  /*4c30*/  IMAD R64, R64, 0x4, R49 ;  /* 0x0000000440407824 */ /* 0x000fe400078e0231 */
[----:B------:R-:W-:Y:S01]  /*4c40*/  IMAD R63, R63, 0x4, R46 ;  /* 0x000000043f3f7824 */ /* 0x000fe200078e022e */
[----:B------:R0:W-:Y:S04]  /*4c50*/  STL.128 [R1+0x30], R12 ;  /* 0x0000300c01007387 */ /* 0x0001e80000100c00 */
[----:B------:R-:W-:Y:S04]  /*4c60*/  STL.128 [R1+0x10], RZ ;  /* 0x000010ff01007387 */ /* 0x000fe80000100c00 */
[----:B------:R-:W-:Y:S01]  /*4c70*/  STL.128 [R1+0x40], R20 ;  /* 0x0000401401007387 */ /* 0x000fe20000100c00 */
[----:B0-----:R-:W-:-:S02]  /*4c80*/  VIADD R12, R1, 0x18 ;  /* 0x00000018010c7836 */ /* 0x001fc40000000000 */
[----:B------:R-:W-:Y:S01]  /*4c90*/  VIADD R14, R1, 0x30 ;  /* 0x00000030010e7836 */ /* 0x000fe20000000000 */
[----:B---3--:R-:W-:Y:S04]  /*4ca0*/  @!P1 STL.64 [R1+0x18], R30 ;  /* 0x0000181e01009387 */ /* 0x008fe80000100a00 */
[----:B-----5:R-:W-:Y:S04]  /*4cb0*/  STS.64 [R40], R10 ;  /* 0x0000000a28007388 */ /* 0x020fe80000000a00 */
[----:B------:R-:W-:Y:S04]  /*4cc0*/  STS.64 [R32+0x100], R30 ;  /* 0x0001001e20007388 */ /* 0x000fe80000000a00 */
[----:B----4-:R-:W-:Y:S04]  /*4cd0*/  STS.64 [R76+0x200], R34 ;  /* 0x000200224c007388 */ /* 0x010fe80000000a00 */
[----:B--2---:R-:W-:Y:S04]  /*4ce0*/  STS.64 [R75+0x300], R36 ;  /* 0x000300244b007388 */ /* 0x004fe80000000a00 */
[----:B------:R-:W-:Y:S04]  /*4cf0*/  STS.64 [R74+0x400], R8 ;  /* 0x000400084a007388 */ /* 0x000fe80000000a00 */
[----:B------:R-:W-:Y:S04]  /*4d00*/  STS.64 [R73+0x500], R26 ;  /* 0x0005001a49007388 */ /* 0x000fe80000000a00 */
[----:B------:R-:W-:Y:S04]  /*4d10*/  STS.64 [R72+0x600], R28 ;  /* 0x0006001c48007388 */ /* 0x000fe80000000a00 */
[----:B------:R-:W-:Y:S04]  /*4d20*/  @!P0 STL.64 [R1+0x10], R10 ;  /* 0x0000100a01008387 */ /* 0x000fe80000100a00 */
[----:B------:R-:W-:Y:S04]  /*4d30*/  @!P2 STL.64 [R1+0x20], R34 ;  /* 0x000020220100a387 */ /* 0x000fe80000100a00 */
[----:B------:R-:W-:Y:S04]  /*4d40*/  @!P3 STL.64 [R1+0x28], R36 ;  /* 0x000028240100b387 */ /* 0x000fe80000100a00 */
[----:B------:R-:W-:Y:S04]  /*4d50*/  @!P4 STL.64 [R1+0x30], R8 ;  /* 0x000030080100c387 */ /* 0x000fe80000100a00 */
[----:B------:R-:W-:Y:S01]  /*4d60*/  STS.64 [R71+0x700], R24 ;  /* 0x0007001847007388 */ /* 0x000fe20000000a00 */
[----:B------:R-:W-:-:S03]  /*4d70*/  NOP ;  /* 0x0000000000007918 */ /* 0x000fc60000000000 */
[----:B------:R-:W-:Y:S04]  /*4d80*/  LDS.64 R8, [R70] ;  /* 0x0000000046087984 */ /* 0x000fe80000000a00 */
[----:B------:R-:W0:Y:S04]  /*4d90*/  LDS.64 R10, [R69+0x8] ;  /* 0x00000800450a7984 */ /* 0x000e280000000a00 */
[----:B------:R-:W-:Y:S04]  /*4da0*/  LDS.64 R20, [R68+0x10] ;  /* 0x0000100044147984 */ /* 0x000fe80000000a00 */
[----:B------:R-:W1:Y:S04]  /*4db0*/  LDS.64 R22, [R67+0x18] ;  /* 0x0000180043167984 */ /* 0x000e680000000a00 */
[----:B------:R-:W-:Y:S04]  /*4dc0*/  LDS.64 R24, [R66+0x20] ;  /* 0x0000200042187984 */ /* 0x000fe80000000a00 */
[----:B------:R-:W2:Y:S04]  /*4dd0*/  LDS.64 R26, [R65+0x28] ;  /* 0x00002800411a7984 */ /* 0x000ea80000000a00 */
[----:B------:R-:W-:Y:S04]  /*4de0*/  LDS.64 R28, [R64+0x30] ;  /* 0x00003000401c7984 */ /* 0x000fe80000000a00 */
[----:B------:R-:W3:Y:S04]  /*4df0*/  LDS.64 R30, [R63+0x38] ;  /* 0x000038003f1e7984 */ /* 0x000ee80000000a00 */
[----:B0-----:R0:W-:Y:S04]  /*4e00*/  STL.128 [R1+0x10], R8 ;  /* 0x0000100801007387 */ /* 0x0011e80000100c00 */
[----:B-1----:R0:W-:Y:S04]  /*4e10*/  STL.128 [R1+0x20], R20 ;  /* 0x0000201401007387 */ /* 0x0021e80000100c00 */
[----:B--2---:R0:W-:Y:S04]  /*4e20*/  STL.128 [R1+0x30], R24 ;  /* 0x0000301801007387 */ /* 0x0041e80000100c00 */
[----:B---3--:R0:W-:Y:S01]  /*4e30*/  STL.128 [R1+0x40], R28 ;  /* 0x0000401c01007387 */ /* 0x0081e20000100c00 */
[C---:B------:R-:W-:Y:S01]  /*4e40*/  VIADD R32, R1.reuse, 0x20 ;  /* 0x0000002001207836 */ /* 0x040fe20000000000 */
[----:B------:R-:W-:Y:S01]  /*4e50*/  IADD3 R34, PT, PT, R1, 0x28, RZ ;  /* 0x0000002801227810 */ /* 0x000fe20007ffe0ff */
[----:B------:R-:W-:Y:S08]  /*4e60*/  BAR.SYNC.DEFER_BLOCKING 0x0 ;  /* 0x0000000000007b1d */ /* 0x000ff00000010000 */
[----:B------:R-:W-:Y:S01]  /*4e70*/  PREEXIT ;  /* 0x000000000000782d */ /* 0x000fe20000000000 */
[----:B------:R0:W-:Y:S01]  /*4e80*/  STL.64 [R1], R8 ;  /* 0x0000000801007387 */ /* 0x0001e20000100a00 */
[----:B------:R-:W-:Y:S01]  /*4e90*/  LEA R13, R61, 0x1, 0x3 ;  /* 0x000000013d0d7811 */ /* 0x000fe200078e18ff */
[----:B------:R-:W-:Y:S03]  /*4ea0*/  BSSY.RECONVERGENT B0, `(.L_x_217) ;  /* 0x0000016000007945 */ /* 0x000fe60003800200 */
[----:B------:R-:W-:-:S13]  /*4eb0*/  ISETP.GE.U32.AND P0, PT, R13, R62, PT ;  /* 0x0000003e0d00720c */ /* 0x000fda0003f06070 */
[----:B0-----:R-:W-:Y:S05]  /*4ec0*/  @P0 BRA `(.L_x_218) ;  /* 0x0000000000380947 */ /* 0x001fea0003800000 */
[----:B------:R-:W-:Y:S01]  /*4ed0*/  ISETP.GE.AND P0, PT, R8, R10, PT ;  /* 0x0000000a0800720c */ /* 0x000fe20003f06270 */
[----:B------:R-:W-:Y:S01]  /*4ee0*/  BSSY.RECONVERGENT B1, `(.L_x_219) ;  /* 0x0000007000017945 */ /* 0x000fe20003800200 */
[----:B------:R-:W-:-:S11]  /*4ef0*/  IMAD.MOV.U32 R15, RZ, RZ, R12 ;  /* 0x000000ffff0f7224 */ /* 0x000fd600078e000c */
[----:B------:R-:W-:Y:S05]  /*4f00*/  @!P0 BRA `(.L_x_220) ;  /* 0x0000000000108947 */ /* 0x000fea0003800000 */
[----:B------:R-:W-:Y:S01]  /*4f10*/  ISETP.GE.AND P0, PT, R10, R8, PT ;  /* 0x000000080a00720c */ /* 0x000fe20003f06270 */
[----:B------:R-:W-:-:S12]  /*4f20*/  IMAD.MOV.U32 R15, RZ, RZ, R1 ;  /* 0x000000ffff0f7224 */ /* 0x000fd800078e0001 */
[----:B------:R-:W-:-:S04]  /*4f30*/  @P0 ISETP.GE.AND P1, PT, R9, R11, PT ;  /* 0x0000000b0900020c */ /* 0x000fc80003f26270 */
[----:B------:R-:W-:-:S09]  /*4f40*/  @P0 SEL R15, R12, R1, !P1 ;  /* 0x000000010c0f0207 */ /* 0x000fd20004800000 */
.L_x_220:
[----:B------:R-:W-:Y:S05]  /*4f50*/  BSYNC.RECONVERGENT B1 ;  /* 0x0000000000017941 */ /* 0x000fea0003800200 */
.L_x_219:
[----:B------:R-:W2:Y:S04]  /*4f60*/  LDL R12, [R15] ;  /* 0x000000000f0c7983 */ /* 0x000ea80000100800 */
[----:B--2---:R0:W-:Y:S04]  /*4f70*/  STL [R1], R12 ;  /* 0x0000000c01007387 */ /* 0x0041e80000100800 */
[----:B------:R-:W2:Y:S04]  /*4f80*/  LDL R13, [R15+0x4] ;  /* 0x000004000f0d7983 */ /* 0x000ea80000100800 */
[----:B--2---:R0:W-:Y:S01]  /*4f90*/  STL [R1+0x4], R13 ;  /* 0x0000040d01007387 */ /* 0x0041e20000100800 */
[----:B------:R-:W-:Y:S05]  /*4fa0*/  BRA `(.L_x_221) ;  /* 0x0000000000147947 */ /* 0x000fea0003800000 */
.L_x_218:
[----:B------:R1:W-:Y:S01]  /*4fb0*/  STL.64 [R1+0x18], R8 ;  /* 0x0000180801007387 */ /* 0x0003e20000100a00 */
[--C-:B------:R-:W-:Y:S02]  /*4fc0*/  IMAD.MOV.U32 R13, RZ, RZ, R9.reuse ;  /* 0x000000ffff0d7224 */ /* 0x100fe400078e0009 */
[--C-:B------:R-:W-:Y:S02]  /*4fd0*/  IMAD.MOV.U32 R12, RZ, RZ, R8.reuse ;  /* 0x000000ffff0c7224 */ /* 0x100fe400078e0008 */
[----:B------:R-:W-:Y:S02]  /*4fe0*/  IMAD.MOV.U32 R11, RZ, RZ, R9 ;  /* 0x000000ffff0b7224 */ /* 0x000fe400078e0009 */
[----:B------:R-:W-:-:S07]  /*4ff0*/  IMAD.MOV.U32 R10, RZ, RZ, R8 ;  /* 0x000000ffff0a7224 */ /* 0x000fce00078e0008 */
.L_x_221:
[----:B------:R-:W-:Y:S05]  /*5000*/  BSYNC.RECONVERGENT B0 ;  /* 0x0000000000007941 */ /* 0x000fea0003800200 */
.L_x_217:
[----:B------:R-:W-:Y:S01]  /*5010*/  LEA R15, R61, 0x2, 0x3 ;  /* 0x000000023d0f7811 */ /* 0x000fe200078e18ff */
[----:B------:R-:W-:Y:S03]  /*5020*/  BSSY.RECONVERGENT B0, `(.L_x_222) ;  /* 0x0000013000007945 */ /* 0x000fe60003800200 */
[----:B------:R-:W-:-:S13]  /*5030*/  ISETP.GE.U32.AND P0, PT, R15, R62, PT ;  /* 0x0000003e0f00720c */ /* 0x000fda0003f06070 */
[----:B------:R2:W-:Y:S01]  /*5040*/  @P0 STL.64 [R1+0x20], R12 ;  /* 0x0000200c01000387 */ /* 0x0005e20000100a00 */
[----:B------:R-:W-:Y:S01]  /*5050*/  @P0 MOV R21, R13 ;  /* 0x0000000d00150202 */ /* 0x000fe20000000f00 */
[----:B------:R-:W-:Y:S01]  /*5060*/  @P0 IMAD.MOV.U32 R20, RZ, RZ, R12 ;  /* 0x000000ffff140224 */ /* 0x000fe200078e000c */
[----:B------:R-:W-:Y:S06]  /*5070*/  @P0 BRA `(.L_x_223) ;  /* 0x0000000000340947 */ /* 0x000fec0003800000 */
        /* <DEDUP_REMOVED lines=8> */
.L_x_225:
[----:B------:R-:W-:Y:S05]  /*5100*/  BSYNC.RECONVERGENT B1 ;  /* 0x0000000000017941 */ /* 0x000fea0003800200 */
.L_x_224:
[----:B0-2---:R-:W2:Y:S04]  /*5110*/  LDL R12, [R15] ;  /* 0x000000000f0c7983 */ /* 0x005ea80000100800 */
[----:B--2---:R3:W-:Y:S04]  /*5120*/  STL [R1], R12 ;  /* 0x0000000c01007387 */ /* 0x0047e80000100800 */
[----:B------:R-:W2:Y:S04]  /*5130*/  LDL R13, [R15+0x4] ;  /* 0x000004000f0d7983 */ /* 0x000ea80000100800 */
[----:B--2---:R3:W-:Y:S02]  /*5140*/  STL [R1+0x4], R13 ;  /* 0x0000040d01007387 */ /* 0x0047e40000100800 */
.L_x_223:
[----:B------:R-:W-:Y:S05]  /*5150*/  BSYNC.RECONVERGENT B0 ;  /* 0x0000000000007941 */ /* 0x000fea0003800200 */
.L_x_222:
[----:B------:R-:W-:Y:S01]  /*5160*/  LEA R15, R61, 0x3, 0x3 ;  /* 0x000000033d0f7811 */ /* 0x000fe200078e18ff */
[----:B------:R-:W-:Y:S03]  /*5170*/  BSSY.RECONVERGENT B0, `(.L_x_226) ;  /* 0x0000013000007945 */ /* 0x000fe60003800200 */
[----:B------:R-:W-:-:S13]  /*5180*/  ISETP.GE.U32.AND P0, PT, R15, R62, PT ;  /* 0x0000003e0f00720c */ /* 0x000fda0003f06070 */
[----:B------:R4:W-:Y:S01]  /*5190*/  @P0 STL.64 [R1+0x28], R12 ;  /* 0x0000280c01000387 */ /* 0x0009e20000100a00 */
[----:B------:R-:W-:Y:S02]  /*51a0*/  @P0 IMAD.MOV.U32 R23, RZ, RZ, R13 ;  /* 0x000000ffff170224 */ /* 0x000fe400078e000d */
        /* <DEDUP_REMOVED lines=10> */
.L_x_229:
[----:B------:R-:W-:Y:S05]  /*5250*/  BSYNC.RECONVERGENT B1 ;  /* 0x0000000000017941 */ /* 0x000fea0003800200 */
.L_x_228:
[----:B0-234-:R-:W2:Y:S04]  /*5260*/  LDL R12, [R15] ;  /* 0x000000000f0c7983 */ /* 0x01dea80000100800 */
[----:B--2---:R0:W-:Y:S04]  /*5270*/  STL [R1], R12 ;  /* 0x0000000c01007387 */ /* 0x0041e80000100800 */
[----:B------:R-:W2:Y:S04]  /*5280*/  LDL R13, [R15+0x4] ;  /* 0x000004000f0d7983 */ /* 0x000ea80000100800 */
[----:B--2---:R0:W-:Y:S02]  /*5290*/  STL [R1+0x4], R13 ;  /* 0x0000040d01007387 */ /* 0x0041e40000100800 */
.L_x_227:
[----:B------:R-:W-:Y:S05]  /*52a0*/  BSYNC.RECONVERGENT B0 ;  /* 0x0000000000007941 */ /* 0x000fea0003800200 */
.L_x_226:
        /* <DEDUP_REMOVED lines=15> */
.L_x_233:
[----:B------:R-:W-:Y:S05]  /*53a0*/  BSYNC.RECONVERGENT B1 ;  /* 0x0000000000017941 */ /* 0x000fea0003800200 */
.L_x_232:
[----:B0-234-:R-:W2:Y:S04]  /*53b0*/  LDL R12, [R15] ;  /* 0x000000000f0c7983 */ /* 0x01dea80000100800 */
[----:B--2---:R0:W-:Y:S04]  /*53c0*/  STL [R1], R12 ;  /* 0x0000000c01007387 */ /* 0x0041e80000100800 */
[----:B------:R-:W2:Y:S04]  /*53d0*/  LDL R13, [R15+0x4] ;  /* 0x000004000f0d7983 */ /* 0x000ea80000100800 */
[----:B--2---:R0:W-:Y:S02]  /*53e0*/  STL [R1+0x4], R13 ;  /* 0x0000040d01007387 */ /* 0x0041e40000100800 */
.L_x_231:
[----:B------:R-:W-:Y:S05]  /*53f0*/  BSYNC.RECONVERGENT B0 ;  /* 0x0000000000007941 */ /* 0x000fea0003800200 */
.L_x_230:
        /* <DEDUP_REMOVED lines=8> */
[----:B------:R-:W-:Y:S01]  /*5480*/  VIADD R32, R1, 0x38 ;  /* 0x0000003801207836 */ /* 0x000fe20000000000 */
[----:B------:R-:W-:Y:S03]  /*5490*/  BSSY.RECONVERGENT B1, `(.L_x_236) ;  /* 0x0000007000017945 */ /* 0x000fe60003800200 */
[----:B------:R-:W-:-:S08]  /*54a0*/  IMAD.MOV.U32 R14, RZ, RZ, R32 ;  /* 0x000000ffff0e7224 */ /* 0x000fd000078e0020 */
[----:B------:R-:W-:Y:S05]  /*54b0*/  @!P0 BRA `(.L_x_237) ;  /* 0x0000000000108947 */ /* 0x000fea0003800000 */
[----:B------:R-:W-:Y:S02]  /*54c0*/  ISETP.GE.AND P0, PT, R26, R12, PT ;  /* 0x0000000c1a00720c */ /* 0x000fe40003f06270 */
[----:B------:R-:W-:-:S11]  /*54d0*/  MOV R14, R1 ;  /* 0x00000001000e7202 */ /* 0x000fd60000000f00 */
[----:B------:R-:W-:-:S04]  /*54e0*/  @P0 ISETP.GE.AND P1, PT, R13, R27, PT ;  /* 0x0000001b0d00020c */ /* 0x000fc80003f26270 */
[----:B------:R-:W-:-:S09]  /*54f0*/  @P0 SEL R14, R32, R1, !P1 ;  /* 0x00000001200e0207 */ /* 0x000fd20004800000 */
.L_x_237:
[----:B------:R-:W-:Y:S05]  /*5500*/  BSYNC.RECONVERGENT B1 ;  /* 0x0000000000017941 */ /* 0x000fea0003800200 */
.L_x_236:
[----:B0-234-:R-:W2:Y:S04]  /*5510*/  LDL R12, [R14] ;  /* 0x000000000e0c7983 */ /* 0x01dea80000100800 */
[----:B--2---:R0:W-:Y:S04]  /*5520*/  STL [R1], R12 ;  /* 0x0000000c01007387 */ /* 0x0041e80000100800 */
[----:B------:R-:W2:Y:S04]  /*5530*/  LDL R13, [R14+0x4] ;  /* 0x000004000e0d7983 */ /* 0x000ea80000100800 */
[----:B--2---:R0:W-:Y:S02]  /*5540*/  STL [R1+0x4], R13 ;  /* 0x0000040d01007387 */ /* 0x0041e40000100800 */
.L_x_235:
[----:B------:R-:W-:Y:S05]  /*5550*/  BSYNC.RECONVERGENT B0 ;  /* 0x0000000000007941 */ /* 0x000fea0003800200 */
.L_x_234:
        /* <DEDUP_REMOVED lines=12> */
[----:B------:R-:W-:Y:S01]  /*5620*/  ISETP.GE.AND P0, PT, R28, R12, PT ;  /* 0x0000000c1c00720c */ /* 0x000fe20003f06270 */
[----:B------:R-:W-:-:S12]  /*5630*/  IMAD.MOV.U32 R15, RZ, RZ, R1 ;  /* 0x000000ffff0f7224 */ /* 0x000fd800078e0001 */
[----:B------:R-:W-:-:S04]  /*5640*/  @P0 ISETP.GE.AND P1, PT, R13, R29, PT ;  /* 0x0000001d0d00020c */ /* 0x000fc80003f26270 */
[----:B------:R-:W-:-:S09]  /*5650*/  @P0 SEL R15, R14, R1, !P1 ;  /* 0x000000010e0f0207 */ /* 0x000fd20004800000 */
.L_x_241:
[----:B------:R-:W-:Y:S05]  /*5660*/  BSYNC.RECONVERGENT B1 ;  /* 0x0000000000017941 */ /* 0x000fea0003800200 */
.L_x_240:
[----:B0-234-:R-:W2:Y:S04]  /*5670*/  LDL R12, [R15] ;  /* 0x000000000f0c7983 */ /* 0x01dea80000100800 */
[----:B--2---:R0:W-:Y:S04]  /*5680*/  STL [R1], R12 ;  /* 0x0000000c01007387 */ /* 0x0041e80000100800 */
[----:B------:R-:W2:Y:S04]  /*5690*/  LDL R13, [R15+0x4] ;  /* 0x000004000f0d7983 */ /* 0x000ea80000100800 */
[----:B--2---:R0:W-:Y:S02]  /*56a0*/  STL [R1+0x4], R13 ;  /* 0x0000040d01007387 */ /* 0x0041e40000100800 */
.L_x_239:
[----:B------:R-:W-:Y:S05]  /*56b0*/  BSYNC.RECONVERGENT B0 ;  /* 0x0000000000007941 */ /* 0x000fea0003800200 */
.L_x_238:
        /* <DEDUP_REMOVED lines=9> */
[----:B------:R-:W-:-:S05]  /*5750*/  IADD3 R14, PT, PT, R1, 0x48, RZ ;  /* 0x00000048010e7810 */ /* 0x000fca0007ffe0ff */
[----:B------:R-:W-:-:S06]  /*5760*/  IMAD.MOV.U32 R15, RZ, RZ, R14 ;  /* 0x000000ffff0f7224 */ /* 0x000fcc00078e000e */
[----:B------:R-:W-:Y:S05]  /*5770*/  @!P0 BRA `(.L_x_245) ;  /* 0x0000000000108947 */ /* 0x000fea0003800000 */
[----:B------:R-:W-:Y:S01]  /*5780*/  ISETP.GE.AND P0, PT, R30, R12, PT ;  /* 0x0000000c1e00720c */ /* 0x000fe20003f06270 */
[----:B------:R-:W-:-:S12]  /*5790*/  IMAD.MOV.U32 R15, RZ, RZ, R1 ;  /* 0x000000ffff0f7224 */ /* 0x000fd800078e0001 */
[----:B------:R-:W-:-:S04]  /*57a0*/  @P0 ISETP.GE.AND P1, PT, R13, R31, PT ;  /* 0x0000001f0d00020c */ /* 0x000fc80003f26270 */
[----:B------:R-:W-:-:S09]  /*57b0*/  @P0 SEL R15, R14, R1, !P1 ;  /* 0x000000010e0f0207 */ /* 0x000fd20004800000 */
.L_x_245:
[----:B------:R-:W-:Y:S05]  /*57c0*/  BSYNC.RECONVERGENT B1 ;  /* 0x0000000000017941 */ /* 0x000fea0003800200 */
.L_x_244:
[----:B0-234-:R-:W2:Y:S04]  /*57d0*/  LDL R12, [R15] ;  /* 0x000000000f0c7983 */ /* 0x01dea80000100800 */
[----:B--2---:R0:W-:Y:S04]  /*57e0*/  STL [R1], R12 ;  /* 0x0000000c01007387 */ /* 0x0041e80000100800 */
[----:B------:R-:W2:Y:S04]  /*57f0*/  LDL R14, [R15+0x4] ;  /* 0x000004000f0e7983 */ /* 0x000ea80000100800 */
[----:B--2---:R0:W-:Y:S02]  /*5800*/  STL [R1+0x4], R14 ;  /* 0x0000040e01007387 */ /* 0x0041e40000100800 */
.L_x_243:
[----:B------:R-:W-:Y:S05]  /*5810*/  BSYNC.RECONVERGENT B0 ;  /* 0x0000000000007941 */ /* 0x000fea0003800200 */
.L_x_242:
[----:B------:R-:W-:Y:S01]  /*5820*/  ISETP.GE.U32.AND P0, PT, R33, R62, PT ;  /* 0x0000003e2100720c */ /* 0x000fe20003f06070 */
[----:B------:R-:W-:-:S12]  /*5830*/  BSSY.RECONVERGENT B0, `(.L_x_246) ;  /* 0x0000252000007945 */ /* 0x000fd80003800200 */
[----:B------:R-:W-:Y:S05]  /*5840*/  @P0 BRA `(.L_x_247) ;  /* 0x0000002400400947 */ /* 0x000fea0003800000 */
[----:B------:R-:W-:Y:S01]  /*5850*/  ISETP.GE.AND P0, PT, R10, R8, PT ;  /* 0x000000080a00720c */ /* 0x000fe20003f06270 */
[----:B------:R-:W-:Y:S04]  /*5860*/  BSSY.RECONVERGENT B1, `(.L_x_248) ;  /* 0x0000016000017945 */ /* 0x000fe80003800200 */
[----:B------:R-:W-:Y:S08]  /*5870*/  BSSY.RELIABLE B2, `(.L_x_249) ;  /* 0x0000009000027945 */ /* 0x000ff00003800100 */
[----:B------:R-:W-:Y:S05]  /*5880*/  @!P0 BRA `(.L_x_250) ;  /* 0x00000000001c8947 */ /* 0x000fea0003800000 */
[----:B------:R-:W-:Y:S01]  /*5890*/  ISETP.GE.AND P0, PT, R11, R9, PT ;  /* 0x000000090b00720c */ /* 0x000fe20003f06270 */
[----:B------:R-:W-:Y:S02]  /*58a0*/  IMAD.MOV.U32 R77, RZ, RZ, R16 ;  /* 0x000000ffff4d7224 */ /* 0x000fe400078e0010 */
[----:B------:R-:W-:Y:S01]  /*58b0*/  IMAD.MOV.U32 R43, RZ, RZ, R9 ;  /* 0x000000ffff2b7224 */ /* 0x000fe200078e0009 */
[----:B------:R-:W-:Y:S01]  /*58c0*/  ISETP.LT.OR P0, PT, R8, R10, P0 ;  /* 0x0000000a0800720c */ /* 0x000fe20000701670 */
[----:B------:R-:W-:-:S12]  /*58d0*/  IMAD.MOV.U32 R42, RZ, RZ, R8 ;  /* 0x000000ffff2a7224 */ /* 0x000fd800078e0008 */
[----:B------:R-:W-:Y:S05]  /*58e0*/  @P0 BREAK.RELIABLE B2 ;  /* 0x0000000000020942 */ /* 0x000fea0003800100 */
[----:B------:R-:W-:Y:S05]  /*58f0*/  @P0 BRA `(.L_x_251) ;  /* 0x0000000000300947 */ /* 0x000fea0003800000 */
.L_x_250:
[----:B------:R-:W-:Y:S05]  /*5900*/  BSYNC.RELIABLE B2 ;  /* 0x0000000000027941 */ /* 0x000fea0003800100 */
.L_x_249:
[--C-:B0-234-:R-:W-:Y:S01]  /*5910*/  IMAD.MOV.U32 R12, RZ, RZ, R10.reuse ;  /* 0x000000ffff0c7224 */ /* 0x11dfe200078e000a */
[----:B------:R-:W-:Y:S01]  /*5920*/  MOV R14, R8 ;  /* 0x00000008000e7202 */ /* 0x000fe20000000f00 */
[----:B------:R-:W-:Y:S02]  /*5930*/  IMAD.MOV.U32 R13, RZ, RZ, R11 ;  /* 0x000000ffff0d7224 */ /* 0x000fe400078e000b */
[----:B------:R-:W-:Y:S02]  /*5940*/  IMAD.MOV.U32 R15, RZ, RZ, R9 ;  /* 0x000000ffff0f7224 */ /* 0x000fe400078e0009 */
[----:B------:R-:W-:Y:S02]  /*5950*/  IMAD.MOV.U32 R77, RZ, RZ, R17 ;  /* 0x000000ffff4d7224 */ /* 0x000fe400078e0011 */
[----:B------:R-:W-:Y:S01]  /*5960*/  IMAD.MOV.U32 R43, RZ, RZ, R11 ;  /* 0x000000ffff2b7224 */ /* 0x000fe200078e000b */
[----:B------:R0:W-:Y:S01]  /*5970*/  STL.128 [R1+0x10], R12 ;  /* 0x0000100c01007387 */ /* 0x0001e20000100c00 */
[----:B------:R-:W-:-:S02]  /*5980*/  IMAD.MOV.U32 R42, RZ, RZ, R10 ;  /* 0x000000ffff2a7224 */ /* 0x000fc400078e000a */
[----:B------:R-:W-:Y:S02]  /*5990*/  IMAD.MOV.U32 R11, RZ, RZ, R9 ;  /* 0x000000ffff0b7224 */ /* 0x000fe400078e0009 */
[----:B------:R-:W-:Y:S02]  /*59a0*/  IMAD.MOV.U32 R10, RZ, RZ, R8 ;  /* 0x000000ffff0a7224 */ /* 0x000fe400078e0008 */
[----:B------:R-:W-:-:S07]  /*59b0*/  IMAD.MOV.U32 R17, RZ, RZ, R16 ;  /* 0x000000ffff117224 */ /* 0x000fce00078e0010 */
.L_x_251:
[----:B------:R-:W-:Y:S05]  /*59c0*/  BSYNC.RECONVERGENT B1 ;  /* 0x0000000000017941 */ /* 0x000fea0003800200 */
.L_x_248:
[----:B------:R-:W-:Y:S01]  /*59d0*/  ISETP.GE.AND P0, PT, R22, R20, PT ;  /* 0x000000141600720c */ /* 0x000fe20003f06270 */
[----:B------:R-:W-:Y:S04]  /*59e0*/  BSSY.RECONVERGENT B1, `(.L_x_252) ;  /* 0x0000016000017945 */ /* 0x000fe80003800200 */
[----:B------:R-:W-:Y:S08]  /*59f0*/  BSSY.RELIABLE B2, `(.L_x_253) ;  /* 0x0000009000027945 */ /* 0x000ff00003800100 */
[----:B------:R-:W-:Y:S05]  /*5a00*/  @!P0 BRA `(.L_x_254) ;  /* 0x00000000001c8947 */ /* 0x000fea0003800000 */
[----:B------:R-:W-:Y:S01]  /*5a10*/  ISETP.GE.AND P0, PT, R23, R21, PT ;  /* 0x000000151700720c */ /* 0x000fe20003f06270 */
[----:B------:R-:W-:Y:S01]  /*5a20*/  IMAD.MOV.U32 R37, RZ, RZ, R23 ;  /* 0x000000ffff257224 */ /* 0x000fe200078e0017 */
[----:B-1----:R-:W-:Y:S01]  /*5a30*/  MOV R8, R18 ;  /* 0x0000001200087202 */ /* 0x002fe20000000f00 */
[----:B------:R-:W-:Y:S01]  /*5a40*/  IMAD.MOV.U32 R36, RZ, RZ, R22 ;  /* 0x000000ffff247224 */ /* 0x000fe200078e0016 */
[----:B------:R-:W-:-:S13]  /*5a50*/  ISETP.LT.OR P0, PT, R20, R22, P0 ;  /* 0x000000161400720c */ /* 0x000fda0000701670 */
[----:B------:R-:W-:Y:S05]  /*5a60*/  @P0 BREAK.RELIABLE B2 ;  /* 0x0000000000020942 */ /* 0x000fea0003800100 */
[----:B------:R-:W-:Y:S05]  /*5a70*/  @P0 BRA `(.L_x_255) ;  /* 0x0000000000300947 */ /* 0x000fea0003800000 */
.L_x_254:
[----:B------:R-:W-:Y:S05]  /*5a80*/  BSYNC.RELIABLE B2 ;  /* 0x0000000000027941 */ /* 0x000fea0003800100 */
.L_x_253:
[----:B0-234-:R-:W-:Y:S01]  /*5a90*/  IMAD.MOV.U32 R12, RZ, RZ, R22 ;  /* 0x000000ffff0c7224 */ /* 0x01dfe200078e0016 */
[----:B------:R-:W-:Y:S01]  /*5aa0*/  MOV R37, R21 ;  /* 0x0000001500257202 */ /* 0x000fe20000000f00 */
[----:B------:R-:W-:Y:S02]  /*5ab0*/  IMAD.MOV.U32 R13, RZ, RZ, R23 ;  /* 0x000000ffff0d7224 */ /* 0x000fe400078e0017 */
[--C-:B------:R-:W-:Y:S02]  /*5ac0*/  IMAD.MOV.U32 R14, RZ, RZ, R20.reuse ;  /* 0x000000ffff0e7224 */ /* 0x100fe400078e0014 */
[----:B------:R-:W-:Y:S02]  /*5ad0*/  IMAD.MOV.U32 R15, RZ, RZ, R21 ;  /* 0x000000ffff0f7224 */ /* 0x000fe400078e0015 */
[----:B-1----:R-:W-:Y:S02]  /*5ae0*/  IMAD.MOV.U32 R8, RZ, RZ, R19 ;  /* 0x000000ffff087224 */ /* 0x002fe400078e0013 */
[----:B------:R-:W-:Y:S01]  /*5af0*/  IMAD.MOV.U32 R36, RZ, RZ, R20 ;  /* 0x000000ffff247224 */ /* 0x000fe200078e0014 */
[----:B------:R1:W-:Y:S01]  /*5b00*/  STL.128 [R1+0x20], R12 ;  /* 0x0000200c01007387 */ /* 0x0003e20000100c00 */
[----:B------:R-:W-:-:S02]  /*5b10*/  IMAD.MOV.U32 R21, RZ, RZ, R23 ;  /* 0x000000ffff157224 */ /* 0x000fc400078e0017 */
[----:B------:R-:W-:Y:S02]  /*5b20*/  IMAD.MOV.U32 R20, RZ, RZ, R22 ;  /* 0x000000ffff147224 */ /* 0x000fe400078e0016 */
[----:B------:R-:W-:-:S07]  /*5b30*/  IMAD.MOV.U32 R19, RZ, RZ, R18 ;  /* 0x000000ffff137224 */ /* 0x000fce00078e0012 */
.L_x_255:
[----:B------:R-:W-:Y:S05]  /*5b40*/  BSYNC.RECONVERGENT B1 ;  /* 0x0000000000017941 */ /* 0x000fea0003800200 */
.L_x_252:
        /* <DEDUP_REMOVED lines=11> */
.L_x_258:
[----:B------:R-:W-:Y:S05]  /*5c00*/  BSYNC.RELIABLE B2 ;  /* 0x0000000000027941 */ /* 0x000fea0003800100 */
.L_x_257:
[-C--:B01234-:R-:W-:Y:S01]  /*5c10*/  MOV R12, R26.reuse ;  /* 0x0000001a000c7202 */ /* 0x09ffe20000000f00 */
[----:B------:R-:W-:Y:S02]  /*5c20*/  IMAD.MOV.U32 R13, RZ, RZ, R27 ;  /* 0x000000ffff0d7224 */ /* 0x000fe400078e001b */
[--C-:B------:R-:W-:Y:S02]  /*5c30*/  IMAD.MOV.U32 R14, RZ, RZ, R24.reuse ;  /* 0x000000ffff0e7224 */ /* 0x100fe400078e0018 */
[----:B------:R-:W-:Y:S02]  /*5c40*/  IMAD.MOV.U32 R15, RZ, RZ, R25 ;  /* 0x000000ffff0f7224 */ /* 0x000fe400078e0019 */
[----:B------:R-:W-:Y:S02]  /*5c50*/  IMAD.MOV.U32 R9, RZ, RZ, R5 ;  /* 0x000000ffff097224 */ /* 0x000fe400078e0005 */
[----:B------:R-:W-:Y:S01]  /*5c60*/  IMAD.MOV.U32 R33, RZ, RZ, R25 ;  /* 0x000000ffff217224 */ /* 0x000fe200078e0019 */
[----:B------:R0:W-:Y:S01]  /*5c70*/  STL.128 [R1+0x30], R12 ;  /* 0x0000300c01007387 */ /* 0x0001e20000100c00 */
[----:B------:R-:W-:Y:S01]  /*5c80*/  IMAD.MOV.U32 R32, RZ, RZ, R24 ;  /* 0x000000ffff207224 */ /* 0x000fe200078e0018 */
[----:B------:R-:W-:Y:S01]  /*5c90*/  MOV R24, R26 ;  /* 0x0000001a00187202 */ /* 0x000fe20000000f00 */
[----:B------:R-:W-:-:S02]  /*5ca0*/  IMAD.MOV.U32 R25, RZ, RZ, R27 ;  /* 0x000000ffff197224 */ /* 0x000fc400078e001b */
[----:B------:R-:W-:-:S07]  /*5cb0*/  IMAD.MOV.U32 R5, RZ, RZ, R4 ;  /* 0x000000ffff057224 */ /* 0x000fce00078e0004 */
.L_x_259:
[----:B------:R-:W-:Y:S05]  /*5cc0*/  BSYNC.RECONVERGENT B1 ;  /* 0x0000000000017941 */ /* 0x000fea0003800200 */
.L_x_256:
[----:B------:R-:W-:Y:S01]  /*5cd0*/  ISETP.GE.AND P0, PT, R30, R28, PT ;  /* 0x0000001c1e00720c */ /* 0x000fe20003f06270 */
[----:B------:R-:W-:Y:S04]  /*5ce0*/  BSSY.RECONVERGENT B1, `(.L_x_260) ;  /* 0x0000016000017945 */ /* 0x000fe80003800200 */
[----:B------:R-:W-:Y:S08]  /*5cf0*/  BSSY.RELIABLE B2, `(.L_x_261) ;  /* 0x0000009000027945 */ /* 0x000ff00003800100 */
[----:B------:R-:W-:Y:S05]  /*5d00*/  @!P0 BRA `(.L_x_262) ;  /* 0x00000000001c8947 */ /* 0x000fea0003800000 */
[----:B------:R-:W-:Y:S01]  /*5d10*/  ISETP.GE.AND P0, PT, R31, R29, PT ;  /* 0x0000001d1f00720c */ /* 0x000fe20003f06270 */
[----:B------:R-:W-:Y:S02]  /*5d20*/  IMAD.MOV.U32 R23, RZ, RZ, R6 ;  /* 0x000000ffff177224 */ /* 0x000fe400078e0006 */
[----:B01234-:R-:W-:Y:S01]  /*5d30*/  IMAD.MOV.U32 R13, RZ, RZ, R31 ;  /* 0x000000ffff0d7224 */ /* 0x01ffe200078e001f */
[----:B------:R-:W-:Y:S01]  /*5d40*/  ISETP.LT.OR P0, PT, R28, R30, P0 ;  /* 0x0000001e1c00720c */ /* 0x000fe20000701670 */
[----:B------:R-:W-:-:S12]  /*5d50*/  IMAD.MOV.U32 R12, RZ, RZ, R30 ;  /* 0x000000ffff0c7224 */ /* 0x000fd800078e001e */
[----:B------:R-:W-:Y:S05]  /*5d60*/  @P0 BREAK.RELIABLE B2 ;  /* 0x0000000000020942 */ /* 0x000fea0003800100 */
[----:B------:R-:W-:Y:S05]  /*5d70*/  @P0 BRA `(.L_x_263) ;  /* 0x0000000000300947 */ /* 0x000fea0003800000 */
.L_x_262:
[----:B------:R-:W-:Y:S05]  /*5d80*/  BSYNC.RELIABLE B2 ;  /* 0x0000000000027941 */ /* 0x000fea0003800100 */
.L_x_261:
[----:B------:R-:W-:Y:S01]  /*5d90*/  IMAD.MOV.U32 R52, RZ, RZ, R30 ;  /* 0x000000ffff347224 */ /* 0x000fe200078e001e */
[----:B------:R-:W-:Y:S01]  /*5da0*/  MOV R55, R29 ;  /* 0x0000001d00377202 */ /* 0x000fe20000000f00 */
[----:B------:R-:W-:Y:S02]  /*5db0*/  IMAD.MOV.U32 R53, RZ, RZ, R31 ;  /* 0x000000ffff357224 */ /* 0x000fe400078e001f */
[--C-:B------:R-:W-:Y:S02]  /*5dc0*/  IMAD.MOV.U32 R54, RZ, RZ, R28.reuse ;  /* 0x000000ffff367224 */ /* 0x100fe400078e001c */
[----:B------:R-:W-:Y:S02]  /*5dd0*/  IMAD.MOV.U32 R23, RZ, RZ, R7 ;  /* 0x000000ffff177224 */ /* 0x000fe400078e0007 */
[----:B01234-:R-:W-:Y:S01]  /*5de0*/  IMAD.MOV.U32 R13, RZ, RZ, R29 ;  /* 0x000000ffff0d7224 */ /* 0x01ffe200078e001d */
[----:B------:R0:W-:Y:S01]  /*5df0*/  STL.128 [R1+0x40], R52 ;  /* 0x0000403401007387 */ /* 0x0001e20000100c00 */
[----:B------:R-:W-:-:S02]  /*5e00*/  IMAD.MOV.U32 R12, RZ, RZ, R28 ;  /* 0x000000ffff0c7224 */ /* 0x000fc400078e001c */
[----:B------:R-:W-:Y:S02]  /*5e10*/  IMAD.MOV.U32 R29, RZ, RZ, R31 ;  /* 0x000000ffff1d7224 */ /* 0x000fe400078e001f */
[----:B------:R-:W-:Y:S02]  /*5e20*/  IMAD.MOV.U32 R28, RZ, RZ, R30 ;  /* 0x000000ffff1c7224 */ /* 0x000fe400078e001e */
[----:B------:R-:W-:-:S07]  /*5e30*/  IMAD.MOV.U32 R7, RZ, RZ, R6 ;  /* 0x000000ffff077224 */ /* 0x000fce00078e0006 */
.L_x_263:
[----:B------:R-:W-:Y:S05]  /*5e40*/  BSYNC.RECONVERGENT B1 ;  /* 0x0000000000017941 */ /* 0x000fea0003800200 */
.L_x_260:
[----:B------:R-:W-:Y:S01]  /*5e50*/  ISETP.GE.AND P0, PT, R20, R10, PT ;  /* 0x0000000a1400720c */ /* 0x000fe20003f06270 */
[----:B------:R-:W-:Y:S04]  /*5e60*/  BSSY.RECONVERGENT B1, `(.L_x_264) ;  /* 0x0000013000017945 */ /* 0x000fe80003800200 */
[----:B------:R-:W-:Y:S08]  /*5e70*/  BSSY.RELIABLE B2, `(.L_x_265) ;  /* 0x0000009000027945 */ /* 0x000ff00003800100 */
[----:B------:R-:W-:Y:S05]  /*5e80*/  @!P0 BRA `(.L_x_266) ;  /* 0x00000000001c8947 */ /* 0x000fea0003800000 */
[----:B------:R-:W-:Y:S01]  /*5e90*/  ISETP.GE.AND P0, PT, R21, R11, PT ;  /* 0x0000000b1500720c */ /* 0x000fe20003f06270 */
[----:B------:R-:W-:Y:S01]  /*5ea0*/  IMAD.MOV.U32 R22, RZ, RZ, R17 ;  /* 0x000000ffff167224 */ /* 0x000fe200078e0011 */
[----:B------:R-:W-:Y:S01]  /*5eb0*/  MOV R39, R21 ;  /* 0x0000001500277202 */ /* 0x000fe20000000f00 */
[----:B------:R-:W-:Y:S01]  /*5ec0*/  IMAD.MOV.U32 R38, RZ, RZ, R20 ;  /* 0x000000ffff267224 */ /* 0x000fe200078e0014 */
[----:B------:R-:W-:-:S13]  /*5ed0*/  ISETP.LT.OR P0, PT, R10, R20, P0 ;  /* 0x000000140a00720c */ /* 0x000fda0000701670 */
[----:B------:R-:W-:Y:S05]  /*5ee0*/  @P0 BREAK.RELIABLE B2 ;  /* 0x0000000000020942 */ /* 0x000fea0003800100 */
[----:B------:R-:W-:Y:S05]  /*5ef0*/  @P0 BRA `(.L_x_267) ;  /* 0x0000000000240947 */ /* 0x000fea0003800000 */
.L_x_266:
[----:B------:R-:W-:Y:S05]  /*5f00*/  BSYNC.RELIABLE B2 ;  /* 0x0000000000027941 */ /* 0x000fea0003800100 */
.L_x_265:
[----:B------:R-:W-:Y:S01]  /*5f10*/  STL.64 [R1+0x18], R20 ;  /* 0x0000181401007387 */ /* 0x000fe20000100a00 */
[----:B------:R-:W-:Y:S02]  /*5f20*/  IMAD.MOV.U32 R39, RZ, RZ, R11 ;  /* 0x000000ffff277224 */ /* 0x000fe400078e000b */
[----:B------:R-:W-:Y:S01]  /*5f30*/  IMAD.MOV.U32 R38, RZ, RZ, R10 ;  /* 0x000000ffff267224 */ /* 0x000fe200078e000a */
[----:B------:R1:W-:Y:S01]  /*5f40*/  STL.64 [R1+0x20], R10 ;  /* 0x0000200a01007387 */ /* 0x0003e20000100a00 */
[----:B------:R-:W-:Y:S02]  /*5f50*/  IMAD.MOV.U32 R22, RZ, RZ, R8 ;  /* 0x000000ffff167224 */ /* 0x000fe400078e0008 */
[----:B------:R-:W-:Y:S02]  /*5f60*/  IMAD.MOV.U32 R8, RZ, RZ, R17 ;  /* 0x000000ffff087224 */ /* 0x000fe400078e0011 */
[----:B-1----:R-:W-:Y:S02]  /*5f70*/  IMAD.MOV.U32 R11, RZ, RZ, R21 ;  /* 0x000000ffff0b7224 */ /* 0x002fe400078e0015 */
[----:B------:R-:W-:-:S07]  /*5f80*/  IMAD.MOV.U32 R10, RZ, RZ, R20 ;  /* 0x000000ffff0a7224 */ /* 0x000fce00078e0014 */
.L_x_267:
[----:B------:R-:W-:Y:S05]  /*5f90*/  BSYNC.RECONVERGENT B1 ;  /* 0x0000000000017941 */ /* 0x000fea0003800200 */
.L_x_264:
        /* <DEDUP_REMOVED lines=11> */
.L_x_270:
[----:B------:R-:W-:Y:S05]  /*6050*/  BSYNC.RELIABLE B2 ;  /* 0x0000000000027941 */ /* 0x000fea0003800100 */
.L_x_269:
[----:B------:R-:W-:Y:S01]  /*6060*/  STL.64 [R1+0x28], R24 ;  /* 0x0000281801007387 */ /* 0x000fe20000100a00 */
[----:B------:R-:W-:Y:S02]  /*6070*/  IMAD.MOV.U32 R18, RZ, RZ, R9 ;  /* 0x000000ffff127224 */ /* 0x000fe400078e0009 */
[----:B------:R-:W-:Y:S01]  /*6080*/  IMAD.MOV.U32 R35, RZ, RZ, R37 ;  /* 0x000000ffff237224 */ /* 0x000fe200078e0025 */
[----:B------:R1:W-:Y:S01]  /*6090*/  STL.64 [R1+0x30], R36 ;  /* 0x0000302401007387 */ /* 0x0003e20000100a00 */
[----:B------:R-:W-:Y:S02]  /*60a0*/  IMAD.MOV.U32 R34, RZ, RZ, R36 ;  /* 0x000000ffff227224 */ /* 0x000fe400078e0024 */
[----:B------:R-:W-:Y:S02]  /*60b0*/  IMAD.MOV.U32 R9, RZ, RZ, R19 ;  /* 0x000000ffff097224 */ /* 0x000fe400078e0013 */
[----:B-1----:R-:W-:Y:S01]  /*60c0*/  IMAD.MOV.U32 R37, RZ, RZ, R25 ;  /* 0x000000ffff257224 */ /* 0x002fe200078e0019 */
[----:B------:R-:W-:-:S07]  /*60d0*/  MOV R36, R24 ;  /* 0x0000001800247202 */ /* 0x000fce0000000f00 */
.L_x_271:
[----:B------:R-:W-:Y:S05]  /*60e0*/  BSYNC.RECONVERGENT B1 ;  /* 0x0000000000017941 */ /* 0x000fea0003800200 */
.L_x_268:
[----:B------:R-:W-:Y:S01]  /*60f0*/  ISETP.GE.AND P0, PT, R28, R32, PT ;  /* 0x000000201c00720c */ /* 0x000fe20003f06270 */
[----:B------:R-:W-:Y:S04]  /*6100*/  BSSY.RECONVERGENT B1, `(.L_x_272) ;  /* 0x0000013000017945 */ /* 0x000fe80003800200 */
[----:B------:R-:W-:Y:S08]  /*6110*/  BSSY.RELIABLE B2, `(.L_x_273) ;  /* 0x0000009000027945 */ /* 0x000ff00003800100 */
[----:B------:R-:W-:Y:S05]  /*6120*/  @!P0 BRA `(.L_x_274) ;  /* 0x00000000001c8947 */ /* 0x000fea0003800000 */
[----:B------:R-:W-:Y:S01]  /*6130*/  ISETP.GE.AND P0, PT, R29, R33, PT ;  /* 0x000000211d00720c */ /* 0x000fe20003f06270 */
[----:B0-----:R-:W-:Y:S02]  /*6140*/  IMAD.MOV.U32 R52, RZ, RZ, R5 ;  /* 0x000000ffff347224 */ /* 0x001fe400078e0005 */
[----:B------:R-:W-:Y:S01]  /*6150*/  IMAD.MOV.U32 R15, RZ, RZ, R29 ;  /* 0x000000ffff0f7224 */ /* 0x000fe200078e001d */
[----:B------:R-:W-:Y:S01]  /*6160*/  ISETP.LT.OR P0, PT, R32, R28, P0 ;  /* 0x0000001c2000720c */ /* 0x000fe20000701670 */
[----:B------:R-:W-:-:S12]  /*6170*/  IMAD.MOV.U32 R14, RZ, RZ, R28 ;  /* 0x000000ffff0e7224 */ /* 0x000fd800078e001c */
[----:B------:R-:W-:Y:S05]  /*6180*/  @P0 BREAK.RELIABLE B2 ;  /* 0x0000000000020942 */ /* 0x000fea0003800100 */
[----:B------:R-:W-:Y:S05]  /*6190*/  @P0 BRA `(.L_x_275) ;  /* 0x0000000000240947 */ /* 0x000fea0003800000 */
.L_x_274:
[----:B------:R-:W-:Y:S05]  /*61a0*/  BSYNC.RELIABLE B2 ;  /* 0x0000000000027941 */ /* 0x000fea0003800100 */
.L_x_273:
[----:B------:R-:W-:Y:S01]  /*61b0*/  STL.64 [R1+0x38], R28 ;  /* 0x0000381c01007387 */ /* 0x000fe20000100a00 */
[----:B0-----:R-:W-:Y:S02]  /*61c0*/  IMAD.MOV.U32 R52, RZ, RZ, R23 ;  /* 0x000000ffff347224 */ /* 0x001fe400078e0017 */
[----:B------:R-:W-:Y:S01]  /*61d0*/  IMAD.MOV.U32 R15, RZ, RZ, R33 ;  /* 0x000000ffff0f7224 */ /* 0x000fe200078e0021 */
[----:B------:R0:W-:Y:S01]  /*61e0*/  STL.64 [R1+0x40], R32 ;  /* 0x0000402001007387 */ /* 0x0001e20000100a00 */
[----:B------:R-:W-:Y:S02]  /*61f0*/  IMAD.MOV.U32 R14, RZ, RZ, R32 ;  /* 0x000000ffff0e7224 */ /* 0x000fe400078e0020 */
[----:B------:R-:W-:Y:S02]  /*6200*/  IMAD.MOV.U32 R23, RZ, RZ, R5 ;  /* 0x000000ffff177224 */ /* 0x000fe400078e0005 */
[----:B0-----:R-:W-:Y:S01]  /*6210*/  IMAD.MOV.U32 R33, RZ, RZ, R29 ;  /* 0x000000ffff217224 */ /* 0x001fe200078e001d */
[----:B------:R-:W-:-:S07]  /*6220*/  MOV R32, R28 ;  /* 0x0000001c00207202 */ /* 0x000fce0000000f00 */
.L_x_275:
[----:B------:R-:W-:Y:S05]  /*6230*/  BSYNC.RECONVERGENT B1 ;  /* 0x0000000000017941 */ /* 0x000fea0003800200 */
.L_x_272:
        /* <DEDUP_REMOVED lines=11> */
.L_x_278:
[----:B------:R-:W-:Y:S05]  /*62f0*/  BSYNC.RELIABLE B2 ;  /* 0x0000000000027941 */ /* 0x000fea0003800100 */
.L_x_277:
[----:B------:R-:W-:Y:S01]  /*6300*/  IMAD.MOV.U32 R40, RZ, RZ, R10 ;  /* 0x000000ffff287224 */ /* 0x000fe200078e000a */
[----:B------:R-:W-:Y:S01]  /*6310*/  MOV R30, R10 ;  /* 0x0000000a001e7202 */ /* 0x000fe20000000f00 */
[--C-:B------:R-:W-:Y:S02]  /*6320*/  IMAD.MOV.U32 R41, RZ, RZ, R11.reuse ;  /* 0x000000ffff297224 */ /* 0x100fe400078e000b */
[----:B------:R-:W-:Y:S02]  /*6330*/  IMAD.MOV.U32 R31, RZ, RZ, R11 ;  /* 0x000000ffff1f7224 */ /* 0x000fe400078e000b */
[----:B------:R-:W-:Y:S01]  /*6340*/  IMAD.MOV.U32 R4, RZ, RZ, R22 ;  /* 0x000000ffff047224 */ /* 0x000fe200078e0016 */
[----:B------:R0:W-:Y:S01]  /*6350*/  STL.128 [R1+0x10], R40 ;  /* 0x0000102801007387 */ /* 0x0001e20000100c00 */
[----:B------:R-:W-:Y:S02]  /*6360*/  IMAD.MOV.U32 R11, RZ, RZ, R43 ;  /* 0x000000ffff0b7224 */ /* 0x000fe400078e002b */
[----:B------:R-:W-:-:S02]  /*6370*/  IMAD.MOV.U32 R10, RZ, RZ, R42 ;  /* 0x000000ffff0a7224 */ /* 0x000fc400078e002a */
[----:B------:R-:W-:-:S07]  /*6380*/  IMAD.MOV.U32 R22, RZ, RZ, R77 ;  /* 0x000000ffff167224 */ /* 0x000fce00078e004d */
.L_x_279:
[----:B------:R-:W-:Y:S05]  /*6390*/  BSYNC.RECONVERGENT B1 ;  /* 0x0000000000017941 */ /* 0x000fea0003800200 */
.L_x_276:
        /* <DEDUP_REMOVED lines=11> */
.L_x_282:
[----:B------:R-:W-:Y:S05]  /*6450*/  BSYNC.RELIABLE B2 ;  /* 0x0000000000027941 */ /* 0x000fea0003800100 */
.L_x_281:
[----:B------:R1:W-:Y:S01]  /*6460*/  STL.128 [R1+0x20], R36 ;  /* 0x0000202401007387 */ /* 0x0003e20000100c00 */
[----:B------:R-:W-:Y:S01]  /*6470*/  MOV R6, R18 ;  /* 0x0000001200067202 */ /* 0x000fe20000000f00 */
[----:B------:R-:W-:Y:S02]  /*6480*/  IMAD.MOV.U32 R25, RZ, RZ, R39 ;  /* 0x000000ffff197224 */ /* 0x000fe400078e0027 */
[----:B------:R-:W-:Y:S02]  /*6490*/  IMAD.MOV.U32 R24, RZ, RZ, R38 ;  /* 0x000000ffff187224 */ /* 0x000fe400078e0026 */
[----:B------:R-:W-:Y:S02]  /*64a0*/  IMAD.MOV.U32 R18, RZ, RZ, R8 ;  /* 0x000000ffff127224 */ /* 0x000fe400078e0008 */
[----:B-1----:R-:W-:Y:S02]  /*64b0*/  IMAD.MOV.U32 R39, RZ, RZ, R37 ;  /* 0x000000ffff277224 */ /* 0x002fe400078e0025 */
[----:B------:R-:W-:-:S07]  /*64c0*/  IMAD.MOV.U32 R38, RZ, RZ, R36 ;  /* 0x000000ffff267224 */ /* 0x000fce00078e0024 */
.L_x_283:
[----:B------:R-:W-:Y:S05]  /*64d0*/  BSYNC.RECONVERGENT B1 ;  /* 0x0000000000017941 */ /* 0x000fea0003800200 */
.L_x_280:
[----:B------:R-:W-:Y:S01]  /*64e0*/  ISETP.GE.AND P0, PT, R32, R34, PT ;  /* 0x000000222000720c */ /* 0x000fe20003f06270 */
[----:B------:R-:W-:Y:S04]  /*64f0*/  BSSY.RECONVERGENT B1, `(.L_x_284) ;  /* 0x0000012000017945 */ /* 0x000fe80003800200 */
[----:B------:R-:W-:Y:S08]  /*6500*/  BSSY.RELIABLE B2, `(.L_x_285) ;  /* 0x0000009000027945 */ /* 0x000ff00003800100 */
[----:B------:R-:W-:Y:S05]  /*6510*/  @!P0 BRA `(.L_x_286) ;  /* 0x00000000001c8947 */ /* 0x000fea0003800000 */
[----:B------:R-:W-:Y:S01]  /*6520*/  ISETP.GE.AND P0, PT, R33, R35, PT ;  /* 0x000000232100720c */ /* 0x000fe20003f06270 */
[----:B------:R-:W-:Y:S01]  /*6530*/  IMAD.MOV.U32 R36, RZ, RZ, R9 ;  /* 0x000000ffff247224 */ /* 0x000fe200078e0009 */
[-C--:B------:R-:W-:Y:S01]  /*6540*/  MOV R20, R32.reuse ;  /* 0x0000002000147202 */ /* 0x080fe20000000f00 */
[----:B------:R-:W-:Y:S01]  /*6550*/  IMAD.MOV.U32 R21, RZ, RZ, R33 ;  /* 0x000000ffff157224 */ /* 0x000fe200078e0021 */
[----:B------:R-:W-:-:S13]  /*6560*/  ISETP.LT.OR P0, PT, R34, R32, P0 ;  /* 0x000000202200720c */ /* 0x000fda0000701670 */
[----:B------:R-:W-:Y:S05]  /*6570*/  @P0 BREAK.RELIABLE B2 ;  /* 0x0000000000020942 */ /* 0x000fea0003800100 */
[----:B------:R-:W-:Y:S05]  /*6580*/  @P0 BRA `(.L_x_287) ;  /* 0x0000000000200947 */ /* 0x000fea0003800000 */
.L_x_286:
[----:B------:R-:W-:Y:S05]  /*6590*/  BSYNC.RELIABLE B2 ;  /* 0x0000000000027941 */ /* 0x000fea0003800100 */
.L_x_285:
[----:B------:R1:W-:Y:S01]  /*65a0*/  STL.128 [R1+0x30], R32 ;  /* 0x0000302001007387 */ /* 0x0003e20000100c00 */
[----:B------:R-:W-:Y:S02]  /*65b0*/  IMAD.MOV.U32 R36, RZ, RZ, R52 ;  /* 0x000000ffff247224 */ /* 0x000fe400078e0034 */
[----:B------:R-:W-:Y:S02]  /*65c0*/  IMAD.MOV.U32 R21, RZ, RZ, R35 ;  /* 0x000000ffff157224 */ /* 0x000fe400078e0023 */
[----:B------:R-:W-:Y:S02]  /*65d0*/  IMAD.MOV.U32 R20, RZ, RZ, R34 ;  /* 0x000000ffff147224 */ /* 0x000fe400078e0022 */
[----:B------:R-:W-:Y:S02]  /*65e0*/  IMAD.MOV.U32 R52, RZ, RZ, R9 ;  /* 0x000000ffff347224 */ /* 0x000fe400078e0009 */
[----:B-1----:R-:W-:Y:S02]  /*65f0*/  IMAD.MOV.U32 R35, RZ, RZ, R33 ;  /* 0x000000ffff237224 */ /* 0x002fe400078e0021 */
[----:B------:R-:W-:-:S07]  /*6600*/  IMAD.MOV.U32 R34, RZ, RZ, R32 ;  /* 0x000000ffff227224 */ /* 0x000fce00078e0020 */
.L_x_287:
[----:B------:R-:W-:Y:S05]  /*6610*/  BSYNC.RECONVERGENT B1 ;  /* 0x0000000000017941 */ /* 0x000fea0003800200 */
.L_x_284:
[----:B------:R-:W-:Y:S01]  /*6620*/  ISETP.GE.AND P0, PT, R12, R14, PT ;  /* 0x0000000e0c00720c */ /* 0x000fe20003f06270 */
[----:B------:R-:W-:Y:S04]  /*6630*/  BSSY.RECONVERGENT B1, `(.L_x_288) ;  /* 0x0000012000017945 */ /* 0x000fe80003800200 */
[----:B------:R-:W-:Y:S08]  /*6640*/  BSSY.RELIABLE B2, `(.L_x_289) ;  /* 0x0000009000027945 */ /* 0x000ff00003800100 */
[----:B------:R-:W-:Y:S05]  /*6650*/  @!P0 BRA `(.L_x_290) ;  /* 0x00000000001c8947 */ /* 0x000fea0003800000 */
[----:B------:R-:W-:Y:S01]  /*6660*/  ISETP.GE.AND P0, PT, R13, R15, PT ;  /* 0x0000000f0d00720c */ /* 0x000fe20003f06270 */
[----:B0-----:R-:W-:Y:S01]  /*6670*/  IMAD.MOV.U32 R40, RZ, RZ, R23 ;  /* 0x000000ffff287224 */ /* 0x001fe200078e0017 */
[----:B------:R-:W-:Y:S01]  /*6680*/  MOV R17, R13 ;  /* 0x0000000d00117202 */ /* 0x000fe20000000f00 */
[----:B------:R-:W-:Y:S01]  /*6690*/  IMAD.MOV.U32 R16, RZ, RZ, R12 ;  /* 0x000000ffff107224 */ /* 0x000fe200078e000c */
[----:B------:R-:W-:-:S13]  /*66a0*/  ISETP.LT.OR P0, PT, R14, R12, P0 ;  /* 0x0000000c0e00720c */ /* 0x000fda0000701670 */
[----:B------:R-:W-:Y:S05]  /*66b0*/  @P0 BREAK.RELIABLE B2 ;  /* 0x0000000000020942 */ /* 0x000fea0003800100 */
[----:B------:R-:W-:Y:S05]  /*66c0*/  @P0 BRA `(.L_x_291) ;  /* 0x0000000000200947 */ /* 0x000fea0003800000 */
.L_x_290:
[----:B------:R-:W-:Y:S05]  /*66d0*/  BSYNC.RELIABLE B2 ;  /* 0x0000000000027941 */ /* 0x000fea0003800100 */
.L_x_289:
[----:B------:R1:W-:Y:S01]  /*66e0*/  STL.128 [R1+0x40], R12 ;  /* 0x0000400c01007387 */ /* 0x0003e20000100c00 */
[----:B0-----:R-:W-:Y:S02]  /*66f0*/  IMAD.MOV.U32 R40, RZ, RZ, R7 ;  /* 0x000000ffff287224 */ /* 0x001fe400078e0007 */
[----:B------:R-:W-:Y:S02]  /*6700*/  IMAD.MOV.U32 R17, RZ, RZ, R15 ;  /* 0x000000ffff117224 */ /* 0x000fe400078e000f */
[----:B------:R-:W-:Y:S02]  /*6710*/  IMAD.MOV.U32 R16, RZ, RZ, R14 ;  /* 0x000000ffff107224 */ /* 0x000fe400078e000e */
[----:B------:R-:W-:Y:S02]  /*6720*/  IMAD.MOV.U32 R7, RZ, RZ, R23 ;  /* 0x000000ffff077224 */ /* 0x000fe400078e0017 */
[----:B-1----:R-:W-:Y:S02]  /*6730*/  IMAD.MOV.U32 R15, RZ, RZ, R13 ;  /* 0x000000ffff0f7224 */ /* 0x002fe400078e000d */
[----:B------:R-:W-:-:S07]  /*6740*/  IMAD.MOV.U32 R14, RZ, RZ, R12 ;  /* 0x000000ffff0e7224 */ /* 0x000fce00078e000c */
.L_x_291:
[----:B------:R-:W-:Y:S05]  /*6750*/  BSYNC.RECONVERGENT B1 ;  /* 0x0000000000017941 */ /* 0x000fea0003800200 */
.L_x_288:
        /* <DEDUP_REMOVED lines=11> */
.L_x_294:
[----:B------:R-:W-:Y:S05]  /*6810*/  BSYNC.RELIABLE B2 ;  /* 0x0000000000027941 */ /* 0x000fea0003800100 */
.L_x_293:
[----:B------:R-:W-:Y:S01]  /*6820*/  STL.64 [R1+0x18], R38 ;  /* 0x0000182601007387 */ /* 0x000fe20000100a00 */
[----:B------:R-:W-:Y:S02]  /*6830*/  IMAD.MOV.U32 R27, RZ, RZ, R11 ;  /* 0x000000ffff1b7224 */ /* 0x000fe400078e000b */
[----:B------:R-:W-:Y:S01]  /*6840*/  IMAD.MOV.U32 R26, RZ, RZ, R10 ;  /* 0x000000ffff1a7224 */ /* 0x000fe200078e000a */
[----:B------:R0:W-:Y:S01]  /*6850*/  STL.64 [R1+0x20], R10 ;  /* 0x0000200a01007387 */ /* 0x0001e20000100a00 */
[----:B------:R-:W-:Y:S01]  /*6860*/  IMAD.MOV.U32 R5, RZ, RZ, R6 ;  /* 0x000000ffff057224 */ /* 0x000fe200078e0006 */
[----:B------:R-:W-:Y:S01]  /*6870*/  MOV R6, R22 ;  /* 0x0000001600067202 */ /* 0x000fe20000000f00 */
[----:B0-----:R-:W-:Y:S02]  /*6880*/  IMAD.MOV.U32 R11, RZ, RZ, R39 ;  /* 0x000000ffff0b7224 */ /* 0x001fe400078e0027 */
[----:B------:R-:W-:-:S07]  /*6890*/  IMAD.MOV.U32 R10, RZ, RZ, R38 ;  /* 0x000000ffff0a7224 */ /* 0x000fce00078e0026 */
.L_x_295:
[----:B------:R-:W-:Y:S05]  /*68a0*/  BSYNC.RECONVERGENT B1 ;  /* 0x0000000000017941 */ /* 0x000fea0003800200 */
.L_x_292:
        /* <DEDUP_REMOVED lines=11> */
.L_x_298:
[----:B------:R-:W-:Y:S05]  /*6960*/  BSYNC.RELIABLE B2 ;  /* 0x0000000000027941 */ /* 0x000fea0003800100 */
.L_x_297:
[----:B------:R-:W-:Y:S01]  /*6970*/  STL.64 [R1+0x28], R34 ;  /* 0x0000282201007387 */ /* 0x000fe20000100a00 */
[----:B------:R-:W-:Y:S02]  /*6980*/  IMAD.MOV.U32 R9, RZ, RZ, R36 ;  /* 0x000000ffff097224 */ /* 0x000fe400078e0024 */
[----:B------:R-:W-:Y:S01]  /*6990*/  IMAD.MOV.U32 R23, RZ, RZ, R25 ;  /* 0x000000ffff177224 */ /* 0x000fe200078e0019 */
[----:B------:R0:W-:Y:S01]  /*69a0*/  STL.64 [R1+0x30], R24 ;  /* 0x0000301801007387 */ /* 0x0001e20000100a00 */
[----:B------:R-:W-:Y:S02]  /*69b0*/  IMAD.MOV.U32 R22, RZ, RZ, R24 ;  /* 0x000000ffff167224 */ /* 0x000fe400078e0018 */
[----:B------:R-:W-:Y:S02]  /*69c0*/  IMAD.MOV.U32 R36, RZ, RZ, R18 ;  /* 0x000000ffff247224 */ /* 0x000fe400078e0012 */
[----:B0-----:R-:W-:Y:S01]  /*69d0*/  IMAD.MOV.U32 R25, RZ, RZ, R35 ;  /* 0x000000ffff197224 */ /* 0x001fe200078e0023 */
[----:B------:R-:W-:-:S07]  /*69e0*/  MOV R24, R34 ;  /* 0x0000002200187202 */ /* 0x000fce0000000f00 */
.L_x_299:
[----:B------:R-:W-:Y:S05]  /*69f0*/  BSYNC.RECONVERGENT B1 ;  /* 0x0000000000017941 */ /* 0x000fea0003800200 */
.L_x_296:
        /* <DEDUP_REMOVED lines=11> */
.L_x_302:
[----:B------:R-:W-:Y:S05]  /*6ab0*/  BSYNC.RELIABLE B2 ;  /* 0x0000000000027941 */ /* 0x000fea0003800100 */
.L_x_301:
[----:B------:R-:W-:Y:S01]  /*6ac0*/  STL.64 [R1+0x38], R14 ;  /* 0x0000380e01007387 */ /* 0x000fe20000100a00 */
[----:B------:R-:W-:Y:S02]  /*6ad0*/  IMAD.MOV.U32 R8, RZ, RZ, R40 ;  /* 0x000000ffff087224 */ /* 0x000fe400078e0028 */
[----:B------:R-:W-:Y:S01]  /*6ae0*/  IMAD.MOV.U32 R19, RZ, RZ, R21 ;  /* 0x000000ffff137224 */ /* 0x000fe200078e0015 */
[----:B------:R0:W-:Y:S01]  /*6af0*/  STL.64 [R1+0x40], R20 ;  /* 0x0000401401007387 */ /* 0x0001e20000100a00 */
[----:B------:R-:W-:Y:S02]  /*6b00*/  IMAD.MOV.U32 R18, RZ, RZ, R20 ;  /* 0x000000ffff127224 */ /* 0x000fe400078e0014 */
[----:B------:R-:W-:Y:S01]  /*6b10*/  IMAD.MOV.U32 R40, RZ, RZ, R52 ;  /* 0x000000ffff287224 */ /* 0x000fe200078e0034 */
[----:B0-----:R-:W-:Y:S01]  /*6b20*/  MOV R21, R15 ;  /* 0x0000000f00157202 */ /* 0x001fe20000000f00 */
[----:B------:R-:W-:-:S07]  /*6b30*/  IMAD.MOV.U32 R20, RZ, RZ, R14 ;  /* 0x000000ffff147224 */ /* 0x000fce00078e000e */
.L_x_303:
[----:B------:R-:W-:Y:S05]  /*6b40*/  BSYNC.RECONVERGENT B1 ;  /* 0x0000000000017941 */ /* 0x000fea0003800200 */
.L_x_300:
        /* <DEDUP_REMOVED lines=11> */
.L_x_306:
[----:B------:R-:W-:Y:S05]  /*6c00*/  BSYNC.RELIABLE B2 ;  /* 0x0000000000027941 */ /* 0x000fea0003800100 */
.L_x_305:
[--C-:B------:R-:W-:Y:S01]  /*6c10*/  IMAD.MOV.U32 R28, RZ, RZ, R10.reuse ;  /* 0x000000ffff1c7224 */ /* 0x100fe200078e000a */
[----:B------:R-:W-:Y:S01]  /*6c20*/  MOV R43, R11 ;  /* 0x0000000b002b7202 */ /* 0x000fe20000000f00 */
[----:B------:R-:W-:Y:S02]  /*6c30*/  IMAD.MOV.U32 R29, RZ, RZ, R11 ;  /* 0x000000ffff1d7224 */ /* 0x000fe400078e000b */
[----:B------:R-:W-:Y:S02]  /*6c40*/  IMAD.MOV.U32 R42, RZ, RZ, R10 ;  /* 0x000000ffff2a7224 */ /* 0x000fe400078e000a */
[----:B------:R-:W-:Y:S01]  /*6c50*/  IMAD.MOV.U32 R53, RZ, RZ, R5 ;  /* 0x000000ffff357224 */ /* 0x000fe200078e0005 */
[----:B------:R0:W-:Y:S01]  /*6c60*/  STL.128 [R1+0x10], R28 ;  /* 0x0000101c01007387 */ /* 0x0001e20000100c00 */
[----:B------:R-:W-:Y:S02]  /*6c70*/  IMAD.MOV.U32 R11, RZ, RZ, R31 ;  /* 0x000000ffff0b7224 */ /* 0x000fe400078e001f */
[----:B------:R-:W-:-:S02]  /*6c80*/  IMAD.MOV.U32 R10, RZ, RZ, R30 ;  /* 0x000000ffff0a7224 */ /* 0x000fc400078e001e */
[----:B------:R-:W-:-:S07]  /*6c90*/  IMAD.MOV.U32 R5, RZ, RZ, R4 ;  /* 0x000000ffff057224 */ /* 0x000fce00078e0004 */
.L_x_307:
[----:B------:R-:W-:Y:S05]  /*6ca0*/  BSYNC.RECONVERGENT B1 ;  /* 0x0000000000017941 */ /* 0x000fea0003800200 */
.L_x_304:
        /* <DEDUP_REMOVED lines=11> */
.L_x_310:
[----:B------:R-:W-:Y:S05]  /*6d60*/  BSYNC.RELIABLE B2 ;  /* 0x0000000000027941 */ /* 0x000fea0003800100 */
.L_x_309:
[----:B------:R1:W-:Y:S01]  /*6d70*/  STL.128 [R1+0x20], R24 ;  /* 0x0000201801007387 */ /* 0x0003e20000100c00 */
[----:B------:R-:W-:Y:S02]  /*6d80*/  IMAD.MOV.U32 R4, RZ, RZ, R9 ;  /* 0x000000ffff047224 */ /* 0x000fe400078e0009 */
[----:B------:R-:W-:Y:S02]  /*6d90*/  IMAD.MOV.U32 R13, RZ, RZ, R27 ;  /* 0x000000ffff0d7224 */ /* 0x000fe400078e001b */
[----:B------:R-:W-:Y:S02]  /*6da0*/  IMAD.MOV.U32 R12, RZ, RZ, R26 ;  /* 0x000000ffff0c7224 */ /* 0x000fe400078e001a */
[----:B------:R-:W-:Y:S02]  /*6db0*/  IMAD.MOV.U32 R9, RZ, RZ, R6 ;  /* 0x000000ffff097224 */ /* 0x000fe400078e0006 */
[----:B-1----:R-:W-:Y:S02]  /*6dc0*/  IMAD.MOV.U32 R27, RZ, RZ, R25 ;  /* 0x000000ffff1b7224 */ /* 0x002fe400078e0019 */
[----:B------:R-:W-:-:S07]  /*6dd0*/  IMAD.MOV.U32 R26, RZ, RZ, R24 ;  /* 0x000000ffff1a7224 */ /* 0x000fce00078e0018 */
.L_x_311:
[----:B------:R-:W-:Y:S05]  /*6de0*/  BSYNC.RECONVERGENT B1 ;  /* 0x0000000000017941 */ /* 0x000fea0003800200 */
.L_x_308:
        /* <DEDUP_REMOVED lines=11> */
.L_x_314:
[----:B------:R-:W-:Y:S05]  /*6ea0*/  BSYNC.RELIABLE B2 ;  /* 0x0000000000027941 */ /* 0x000fea0003800100 */
.L_x_313:
[----:B------:R1:W-:Y:S01]  /*6eb0*/  STL.128 [R1+0x30], R20 ;  /* 0x0000301401007387 */ /* 0x0003e20000100c00 */
[----:B------:R-:W-:Y:S02]  /*6ec0*/  IMAD.MOV.U32 R6, RZ, RZ, R8 ;  /* 0x000000ffff067224 */ /* 0x000fe400078e0008 */
[----:B------:R-:W-:Y:S02]  /*6ed0*/  IMAD.MOV.U32 R33, RZ, RZ, R23 ;  /* 0x000000ffff217224 */ /* 0x000fe400078e0017 */
[----:B------:R-:W-:Y:S02]  /*6ee0*/  IMAD.MOV.U32 R32, RZ, RZ, R22 ;  /* 0x000000ffff207224 */ /* 0x000fe400078e0016 */
[----:B------:R-:W-:Y:S02]  /*6ef0*/  IMAD.MOV.U32 R8, RZ, RZ, R36 ;  /* 0x000000ffff087224 */ /* 0x000fe400078e0024 */
[----:B-1----:R-:W-:Y:S02]  /*6f00*/  IMAD.MOV.U32 R23, RZ, RZ, R21 ;  /* 0x000000ffff177224 */ /* 0x002fe400078e0015 */
[----:B------:R-:W-:-:S07]  /*6f10*/  IMAD.MOV.U32 R22, RZ, RZ, R20 ;  /* 0x000000ffff167224 */ /* 0x000fce00078e0014 */
.L_x_315:
[----:B------:R-:W-:Y:S05]  /*6f20*/  BSYNC.RECONVERGENT B1 ;  /* 0x0000000000017941 */ /* 0x000fea0003800200 */
.L_x_312:
        /* <DEDUP_REMOVED lines=11> */
.L_x_318:
[----:B------:R-:W-:Y:S05]  /*6fe0*/  BSYNC.RELIABLE B2 ;  /* 0x0000000000027941 */ /* 0x000fea0003800100 */
.L_x_317:
[----:B------:R1:W-:Y:S01]  /*6ff0*/  STL.128 [R1+0x40], R16 ;  /* 0x0000401001007387 */ /* 0x0003e20000100c00 */
[----:B------:R-:W-:Y:S01]  /*7000*/  IMAD.MOV.U32 R20, RZ, RZ, R7 ;  /* 0x000000ffff147224 */ /* 0x000fe200078e0007 */
[----:B------:R-:W-:Y:S01]  /*7010*/  MOV R7, R40 ;  /* 0x0000002800077202 */ /* 0x000fe20000000f00 */
[----:B------:R-:W-:Y:S02]  /*7020*/  IMAD.MOV.U32 R37, RZ, RZ, R19 ;  /* 0x000000ffff257224 */ /* 0x000fe400078e0013 */
[----:B------:R-:W-:Y:S02]  /*7030*/  IMAD.MOV.U32 R36, RZ, RZ, R18 ;  /* 0x000000ffff247224 */ /* 0x000fe400078e0012 */
[----:B-1----:R-:W-:Y:S02]  /*7040*/  IMAD.MOV.U32 R19, RZ, RZ, R17 ;  /* 0x000000ffff137224 */ /* 0x002fe400078e0011 */
[----:B------:R-:W-:-:S07]  /*7050*/  IMAD.MOV.U32 R18, RZ, RZ, R16 ;  /* 0x000000ffff127224 */ /* 0x000fce00078e0010 */
.L_x_319:
[----:B------:R-:W-:Y:S05]  /*7060*/  BSYNC.RECONVERGENT B1 ;  /* 0x0000000000017941 */ /* 0x000fea0003800200 */
.L_x_316:
        /* <DEDUP_REMOVED lines=11> */
.L_x_322:
[----:B------:R-:W-:Y:S05]  /*7120*/  BSYNC.RELIABLE B2 ;  /* 0x0000000000027941 */ /* 0x000fea0003800100 */
.L_x_321:
        /* <DEDUP_REMOVED lines=8> */
.L_x_323:
[----:B------:R-:W-:Y:S05]  /*71b0*/  BSYNC.RECONVERGENT B1 ;  /* 0x0000000000017941 */ /* 0x000fea0003800200 */
.L_x_320:
        /* <DEDUP_REMOVED lines=11> */
.L_x_326:
[----:B------:R-:W-:Y:S05]  /*7270*/  BSYNC.RELIABLE B2 ;  /* 0x0000000000027941 */ /* 0x000fea0003800100 */
.L_x_325:
[----:B------:R-:W-:Y:S01]  /*7280*/  STL.64 [R1+0x28], R22 ;  /* 0x0000281601007387 */ /* 0x000fe20000100a00 */
[----:B------:R-:W-:Y:S02]  /*7290*/  IMAD.MOV.U32 R5, RZ, RZ, R6 ;  /* 0x000000ffff057224 */ /* 0x000fe400078e0006 */
[----:B------:R-:W-:Y:S01]  /*72a0*/  IMAD.MOV.U32 R35, RZ, RZ, R13 ;  /* 0x000000ffff237224 */ /* 0x000fe200078e000d */
[----:B------:R1:W-:Y:S01]  /*72b0*/  STL.64 [R1+0x30], R12 ;  /* 0x0000300c01007387 */ /* 0x0003e20000100a00 */
[----:B------:R-:W-:Y:S02]  /*72c0*/  IMAD.MOV.U32 R34, RZ, RZ, R12 ;  /* 0x000000ffff227224 */ /* 0x000fe400078e000c */
[----:B------:R-:W-:Y:S01]  /*72d0*/  IMAD.MOV.U32 R6, RZ, RZ, R9 ;  /* 0x000000ffff067224 */ /* 0x000fe200078e0009 */
[----:B-1----:R-:W-:Y:S01]  /*72e0*/  MOV R13, R23 ;  /* 0x00000017000d7202 */ /* 0x002fe20000000f00 */
[----:B------:R-:W-:-:S07]  /*72f0*/  IMAD.MOV.U32 R12, RZ, RZ, R22 ;  /* 0x000000ffff0c7224 */ /* 0x000fce00078e0016 */
.L_x_327:
[----:B------:R-:W-:Y:S05]  /*7300*/  BSYNC.RECONVERGENT B1 ;  /* 0x0000000000017941 */ /* 0x000fea0003800200 */
.L_x_324:
        /* <DEDUP_REMOVED lines=11> */
.L_x_330:
[----:B------:R-:W-:Y:S05]  /*73c0*/  BSYNC.RELIABLE B2 ;  /* 0x0000000000027941 */ /* 0x000fea0003800100 */
.L_x_329:
[----:B------:R-:W-:Y:S01]  /*73d0*/  STL.64 [R1+0x38], R18 ;  /* 0x0000381201007387 */ /* 0x000fe20000100a00 */
[----:B------:R-:W-:Y:S01]  /*73e0*/  IMAD.MOV.U32 R52, RZ, RZ, R20 ;  /* 0x000000ffff347224 */ /* 0x000fe200078e0014 */
[----:B------:R-:W-:Y:S01]  /*73f0*/  MOV R38, R32 ;  /* 0x0000002000267202 */ /* 0x000fe20000000f00 */
[----:B------:R-:W-:Y:S01]  /*7400*/  IMAD.MOV.U32 R39, RZ, RZ, R33 ;  /* 0x000000ffff277224 */ /* 0x000fe200078e0021 */
[----:B------:R1:W-:Y:S01]  /*7410*/  STL.64 [R1+0x40], R32 ;  /* 0x0000402001007387 */ /* 0x0003e20000100a00 */
[----:B------:R-:W-:Y:S02]  /*7420*/  IMAD.MOV.U32 R20, RZ, RZ, R8 ;  /* 0x000000ffff147224 */ /* 0x000fe400078e0008 */
[----:B-1----:R-:W-:Y:S02]  /*7430*/  IMAD.MOV.U32 R33, RZ, RZ, R19 ;  /* 0x000000ffff217224 */ /* 0x002fe400078e0013 */
[----:B------:R-:W-:-:S07]  /*7440*/  IMAD.MOV.U32 R32, RZ, RZ, R18 ;  /* 0x000000ffff207224 */ /* 0x000fce00078e0012 */
.L_x_331:
[----:B------:R-:W-:Y:S05]  /*7450*/  BSYNC.RECONVERGENT B1 ;  /* 0x0000000000017941 */ /* 0x000fea0003800200 */
.L_x_328:
        /* <DEDUP_REMOVED lines=11> */
.L_x_334:
[----:B------:R-:W-:Y:S05]  /*7510*/  BSYNC.RELIABLE B2 ;  /* 0x0000000000027941 */ /* 0x000fea0003800100 */
.L_x_333:
[--C-:B------:R-:W-:Y:S01]  /*7520*/  IMAD.MOV.U32 R40, RZ, RZ, R10.reuse ;  /* 0x000000ffff287224 */ /* 0x100fe200078e000a */
[----:B------:R-:W-:Y:S01]  /*7530*/  MOV R41, R11 ;  /* 0x0000000b00297202 */ /* 0x000fe20000000f00 */
[----:B------:R-:W-:Y:S02]  /*7540*/  IMAD.MOV.U32 R9, RZ, RZ, R11 ;  /* 0x000000ffff097224 */ /* 0x000fe400078e000b */
[----:B------:R-:W-:Y:S02]  /*7550*/  IMAD.MOV.U32 R8, RZ, RZ, R10 ;  /* 0x000000ffff087224 */ /* 0x000fe400078e000a */
[----:B------:R1:W-:Y:S01]  /*7560*/  STL.128 [R1+0x10], R40 ;  /* 0x0000102801007387 */ /* 0x0003e20000100c00 */
[----:B------:R-:W-:Y:S02]  /*7570*/  IMAD.MOV.U32 R16, RZ, RZ, R24 ;  /* 0x000000ffff107224 */ /* 0x000fe400078e0018 */
[----:B------:R-:W-:Y:S02]  /*7580*/  IMAD.MOV.U32 R11, RZ, RZ, R43 ;  /* 0x000000ffff0b7224 */ /* 0x000fe400078e002b */
[----:B------:R-:W-:-:S02]  /*7590*/  IMAD.MOV.U32 R10, RZ, RZ, R42 ;  /* 0x000000ffff0a7224 */ /* 0x000fc400078e002a */
[----:B------:R-:W-:-:S07]  /*75a0*/  IMAD.MOV.U32 R24, RZ, RZ, R53 ;  /* 0x000000ffff187224 */ /* 0x000fce00078e0035 */
.L_x_335:
[----:B------:R-:W-:Y:S05]  /*75b0*/  BSYNC.RECONVERGENT B1 ;  /* 0x0000000000017941 */ /* 0x000fea0003800200 */
.L_x_332:
        /* <DEDUP_REMOVED lines=11> */
.L_x_338:
[----:B------:R-:W-:Y:S05]  /*7670*/  BSYNC.RELIABLE B2 ;  /* 0x0000000000027941 */ /* 0x000fea0003800100 */
.L_x_337:
[----:B------:R2:W-:Y:S01]  /*7680*/  STL.128 [R1+0x20], R12 ;  /* 0x0000200c01007387 */ /* 0x0005e20000100c00 */
[----:B------:R-:W-:Y:S02]  /*7690*/  IMAD.MOV.U32 R23, RZ, RZ, R15 ;  /* 0x000000ffff177224 */ /* 0x000fe400078e000f */
[----:B------:R-:W-:Y:S02]  /*76a0*/  IMAD.MOV.U32 R22, RZ, RZ, R14 ;  /* 0x000000ffff167224 */ /* 0x000fe400078e000e */
[----:B------:R-:W-:Y:S02]  /*76b0*/  IMAD.MOV.U32 R18, RZ, RZ, R5 ;  /* 0x000000ffff127224 */ /* 0x000fe400078e0005 */
[----:B------:R-:W-:Y:S02]  /*76c0*/  IMAD.MOV.U32 R5, RZ, RZ, R4 ;  /* 0x000000ffff057224 */ /* 0x000fe400078e0004 */
[----:B--2---:R-:W-:Y:S02]  /*76d0*/  IMAD.MOV.U32 R15, RZ, RZ, R13 ;  /* 0x000000ffff0f7224 */ /* 0x004fe400078e000d */
[----:B------:R-:W-:-:S07]  /*76e0*/  IMAD.MOV.U32 R14, RZ, RZ, R12 ;  /* 0x000000ffff0e7224 */ /* 0x000fce00078e000c */
.L_x_339:
[----:B------:R-:W-:Y:S05]  /*76f0*/  BSYNC.RECONVERGENT B1 ;  /* 0x0000000000017941 */ /* 0x000fea0003800200 */
.L_x_336:
        /* <DEDUP_REMOVED lines=11> */
.L_x_342:
[----:B------:R-:W-:Y:S05]  /*77b0*/  BSYNC.RELIABLE B2 ;  /* 0x0000000000027941 */ /* 0x000fea0003800100 */
.L_x_341:
[----:B------:R2:W-:Y:S01]  /*77c0*/  STL.128 [R1+0x30], R32 ;  /* 0x0000302001007387 */ /* 0x0005e20000100c00 */
[----:B------:R-:W-:Y:S02]  /*77d0*/  IMAD.MOV.U32 R27, RZ, RZ, R35 ;  /* 0x000000ffff1b7224 */ /* 0x000fe400078e0023 */
[----:B------:R-:W-:Y:S02]  /*77e0*/  IMAD.MOV.U32 R26, RZ, RZ, R34 ;  /* 0x000000ffff1a7224 */ /* 0x000fe400078e0022 */
[----:B------:R-:W-:Y:S02]  /*77f0*/  IMAD.MOV.U32 R4, RZ, RZ, R52 ;  /* 0x000000ffff047224 */ /* 0x000fe400078e0034 */
[----:B------:R-:W-:Y:S02]  /*7800*/  IMAD.MOV.U32 R52, RZ, RZ, R6 ;  /* 0x000000ffff347224 */ /* 0x000fe400078e0006 */
[----:B--2---:R-:W-:Y:S01]  /*7810*/  IMAD.MOV.U32 R35, RZ, RZ, R33 ;  /* 0x000000ffff237224 */ /* 0x004fe200078e0021 */
[----:B------:R-:W-:-:S07]  /*7820*/  MOV R34, R32 ;  /* 0x0000002000227202 */ /* 0x000fce0000000f00 */
.L_x_343:
[----:B------:R-:W-:Y:S05]  /*7830*/  BSYNC.RECONVERGENT B1 ;  /* 0x0000000000017941 */ /* 0x000fea0003800200 */
.L_x_340:
        /* <DEDUP_REMOVED lines=11> */
.L_x_346:
[----:B------:R-:W-:Y:S05]  /*78f0*/  BSYNC.RELIABLE B2 ;  /* 0x0000000000027941 */ /* 0x000fea0003800100 */
.L_x_345:
[----:B------:R2:W-:Y:S01]  /*7900*/  STL.128 [R1+0x40], R36 ;  /* 0x0000402401007387 */ /* 0x0005e20000100c00 */
[----:B0-----:R-:W-:Y:S02]  /*7910*/  IMAD.MOV.U32 R31, RZ, RZ, R39 ;  /* 0x000000ffff1f7224 */ /* 0x001fe400078e0027 */
[----:B------:R-:W-:Y:S02]  /*7920*/  IMAD.MOV.U32 R30, RZ, RZ, R38 ;  /* 0x000000ffff1e7224 */ /* 0x000fe400078e0026 */
[----:B------:R-:W-:Y:S02]  /*7930*/  IMAD.MOV.U32 R6, RZ, RZ, R7 ;  /* 0x000000ffff067224 */ /* 0x000fe400078e0007 */
[----:B------:R-:W-:Y:S02]  /*7940*/  IMAD.MOV.U32 R7, RZ, RZ, R20 ;  /* 0x000000ffff077224 */ /* 0x000fe400078e0014 */
[----:B--2---:R-:W-:Y:S01]  /*7950*/  IMAD.MOV.U32 R39, RZ, RZ, R37 ;  /* 0x000000ffff277224 */ /* 0x004fe200078e0025 */
[----:B------:R-:W-:-:S07]  /*7960*/  MOV R38, R36 ;  /* 0x0000002400267202 */ /* 0x000fce0000000f00 */
.L_x_347:
[----:B------:R-:W-:Y:S05]  /*7970*/  BSYNC.RECONVERGENT B1 ;  /* 0x0000000000017941 */ /* 0x000fea0003800200 */
.L_x_344:
        /* <DEDUP_REMOVED lines=11> */
.L_x_350:
[----:B------:R-:W-:Y:S05]  /*7a30*/  BSYNC.RELIABLE B2 ;  /* 0x0000000000027941 */ /* 0x000fea0003800100 */
.L_x_349:
        /* <DEDUP_REMOVED lines=8> */
.L_x_351:
[----:B------:R-:W-:Y:S05]  /*7ac0*/  BSYNC.RECONVERGENT B1 ;  /* 0x0000000000017941 */ /* 0x000fea0003800200 */
.L_x_348:
        /* <DEDUP_REMOVED lines=11> */
.L_x_354:
[----:B------:R-:W-:Y:S05]  /*7b80*/  BSYNC.RELIABLE B2 ;  /* 0x0000000000027941 */ /* 0x000fea0003800100 */
.L_x_353:
[----:B------:R-:W-:Y:S01]  /*7b90*/  STL.64 [R1+0x28], R34 ;  /* 0x0000282201007387 */ /* 0x000fe20000100a00 */
[----:B------:R-:W-:Y:S01]  /*7ba0*/  IMAD.MOV.U32 R25, RZ, RZ, R23 ;  /* 0x000000ffff197224 */ /* 0x000fe200078e0017 */
[----:B------:R-:W-:Y:S01]  /*7bb0*/  MOV R19, R4 ;  /* 0x0000000400137202 */ /* 0x000fe20000000f00 */
[----:B------:R-:W-:Y:S01]  /*7bc0*/  IMAD.MOV.U32 R24, RZ, RZ, R22 ;  /* 0x000000ffff187224 */ /* 0x000fe200078e0016 */
[----:B------:R0:W-:Y:S01]  /*7bd0*/  STL.64 [R1+0x30], R22 ;  /* 0x0000301601007387 */ /* 0x0001e20000100a00 */
[----:B------:R-:W-:Y:S02]  /*7be0*/  IMAD.MOV.U32 R4, RZ, RZ, R5 ;  /* 0x000000ffff047224 */ /* 0x000fe400078e0005 */
[----:B0-----:R-:W-:Y:S02]  /*7bf0*/  IMAD.MOV.U32 R23, RZ, RZ, R35 ;  /* 0x000000ffff177224 */ /* 0x001fe400078e0023 */
[----:B------:R-:W-:-:S07]  /*7c00*/  IMAD.MOV.U32 R22, RZ, RZ, R34 ;  /* 0x000000ffff167224 */ /* 0x000fce00078e0022 */
.L_x_355:
[----:B------:R-:W-:Y:S05]  /*7c10*/  BSYNC.RECONVERGENT B1 ;  /* 0x0000000000017941 */ /* 0x000fea0003800200 */
.L_x_352:
[----:B------:R-:W-:Y:S01]  /*7c20*/  ISETP.GE.AND P0, PT, R38, R26, PT ;  /* 0x0000001a2600720c */ /* 0x000fe20003f06270 */
[----:B------:R-:W-:-:S12]  /*7c30*/  BSSY.RELIABLE B1, `(.L_x_356) ;  /* 0x0000009000017945 */ /* 0x000fd80003800100 */
        /* <DEDUP_REMOVED lines=8> */
.L_x_357:
[----:B------:R-:W-:Y:S05]  /*7cc0*/  BSYNC.RELIABLE B1 ;  /* 0x0000000000017941 */ /* 0x000fea0003800100 */
.L_x_356:
        /* <DEDUP_REMOVED lines=8> */
.L_x_247:
[----:B------:R-:W-:Y:S05]  /*7d50*/  BSYNC.RECONVERGENT B0 ;  /* 0x0000000000007941 */ /* 0x000fea0003800200 */
.L_x_246:
[----:B------:R-:W-:Y:S05]  /*7d60*/  WARPSYNC.ALL ;  /* 0x0000000000007948 */ /* 0x000fea0003800000 */
[----:B0-----:R-:W-:-:S07]  /*7d70*/  IMAD.MOV.U32 R14, RZ, RZ, 0x2 ;  /* 0x00000002ff0e7424 */ /* 0x001fce00078e00ff */
.L_x_377:
[----:B--234-:R-:W-:Y:S01]  /*7d80*/  IMAD.MOV R12, RZ, RZ, -R14 ;  /* 0x000000ffff0c7224 */ /* 0x01cfe200078e0a0e */
[----:B0-----:R-:W0:Y:S01]  /*7d90*/  S2UR UR5, SR_CgaCtaId ;  /* 0x00000000000579c3 */ /* 0x001e220000008800 */
[----:B-1----:R-:W-:-:S07]  /*7da0*/  VIADD R32, R14, 0xffffffff ;  /* 0xffffffff0e207836 */ /* 0x002fce0000000000 */
[----:B------:R-:W-:Y:S01]  /*7db0*/  BAR.SYNC.DEFER_BLOCKING 0x0 ;  /* 0x0000000000007b1d */ /* 0x000fe20000010000 */
[----:B------:R-:W-:Y:S02]  /*7dc0*/  LOP3.LUT R12, R61, R12, RZ, 0xc0, !PT ;  /* 0x0000000c3d0c7212 */ /* 0x000fe400078ec0ff */
[----:B------:R-:W-:-:S03]  /*7dd0*/  LOP3.LUT R32, R32, R61, RZ, 0xc0, !PT ;  /* 0x0000003d20207212 */ /* 0x000fc600078ec0ff */
[----:B------:R-:W-:Y:S01]  /*7de0*/  UMOV UR4, 0x400 ;  /* 0x0000040000047882 */ /* 0x000fe20000000000 */
[----:B------:R-:W-:Y:S01]  /*7df0*/  IMAD.SHL.U32 R13, R12, 0x8, RZ ;  /* 0x000000080c0d7824 */ /* 0x000fe200078e00ff */
[----:B------:R-:W-:Y:S04]  /*7e00*/  BSSY.RECONVERGENT B0, `(.L_x_358) ;  /* 0x0000029000007945 */ /* 0x000fe80003800200 */
[----:B------:R-:W-:Y:S01]  /*7e10*/  VIMNMX R12, PT, PT, R62, R13, PT ;  /* 0x0000000d3e0c7248 */ /* 0x000fe20003fe0100 */
[----:B------:R-:W-:-:S03]  /*7e20*/  IMAD.SHL.U32 R13, R32, 0x8, RZ ;  /* 0x00000008200d7824 */ /* 0x000fc600078e00ff */
[----:B------:R-:W-:Y:S02]  /*7e30*/  LEA R33, R14, R12, 0x2 ;  /* 0x0000000c0e217211 */ /* 0x000fe400078e10ff */
[C---:B------:R-:W-:Y:S02]  /*7e40*/  VIMNMX R34, PT, PT, R62.reuse, R13, PT ;  /* 0x0000000d3e227248 */ /* 0x040fe40003fe0100 */
[----:B------:R-:W-:Y:S01]  /*7e50*/  VIMNMX R33, PT, PT, R62, R33, PT ;  /* 0x000000213e217248 */ /* 0x000fe20003fe0100 */
[----:B0-----:R-:W-:-:S03]  /*7e60*/  ULEA UR4, UR5, UR4, 0x18 ;  /* 0x0000000405047291 */ /* 0x001fc6000f8ec0ff */
[----:B------:R-:W-:Y:S01]  /*7e70*/  VIADDMNMX R36, R33, -R12, R34, PT ;  /* 0x8000000c21247246 */ /* 0x000fe20003800122 */
[----:B------:R-:W-:-:S05]  /*7e80*/  IMAD R15, R14, 0x4, R33 ;  /* 0x000000040e0f7824 */ /* 0x000fca00078e0221 */
[----:B------:R-:W-:Y:S02]  /*7e90*/  VIMNMX R32, PT, PT, R62, R15, PT ;  /* 0x0000000f3e207248 */ /* 0x000fe40003fe0100 */
[----:B------:R-:W-:-:S03]  /*7ea0*/  LEA R15, R61, UR4, 0x6 ;  /* 0x000000043d0f7c11 */ /* 0x000fc6000f8e30ff */
[----:B------:R-:W-:Y:S02]  /*7eb0*/  IMAD.IADD R13, R32, 0x1, -R33 ;  /* 0x00000001200d7824 */ /* 0x000fe400078e0a21 */
[----:B------:R0:W-:Y:S03]  /*7ec0*/  STS.128 [R15], R8 ;  /* 0x000000080f007388 */ /* 0x0001e60000000c00 */
[C---:B------:R-:W-:Y:S01]  /*7ed0*/  ISETP.GE.AND P0, PT, R34.reuse, R13, PT ;  /* 0x0000000d2200720c */ /* 0x040fe20003f06270 */
[----:B------:R-:W-:Y:S01]  /*7ee0*/  IMAD.IADD R13, R34, 0x1, -R13 ;  /* 0x00000001220d7824 */ /* 0x000fe200078e0a0d */
[----:B------:R0:W-:Y:S04]  /*7ef0*/  STS.128 [R15+0x10], R20 ;  /* 0x000010140f007388 */ /* 0x0001e80000000c00 */
[----:B------:R-:W-:Y:S01]  /*7f00*/  SEL R13, R13, RZ, P0 ;  /* 0x000000ff0d0d7207 */ /* 0x000fe20000000000 */
[----:B------:R0:W-:Y:S03]  /*7f10*/  STS.128 [R15+0x20], R24 ;  /* 0x000020180f007388 */ /* 0x0001e60000000c00 */
[----:B------:R-:W-:Y:S01]  /*7f20*/  ISETP.GE.AND P0, PT, R13, R36, PT ;  /* 0x000000240d00720c */ /* 0x000fe20003f06270 */
[----:B------:R0:W-:Y:S01]  /*7f30*/  STS.128 [R15+0x30], R28 ;  /* 0x0000301c0f007388 */ /* 0x0001e20000000c00 */
[----:B------:R-:W-:Y:S11]  /*7f40*/  BAR.SYNC.DEFER_BLOCKING 0x0 ;  /* 0x0000000000007b1d */ /* 0x000ff60000010000 */
[----:B------:R-:W-:Y:S05]  /*7f50*/  @P0 BRA `(.L_x_359) ;  /* 0x00000000004c0947 */ /* 0x000fea0003800000 */
[----:B0-----:R-:W-:-:S07]  /*7f60*/  IMAD.IADD R20, R34, 0x1, R33 ;  /* 0x0000000122147824 */ /* 0x001fce00078e0221 */
.L_x_360:
[----:B-1----:R-:W-:Y:S01]  /*7f70*/  IMAD.IADD R8, R36, 0x1, -R13 ;  /* 0x0000000124087824 */ /* 0x002fe200078e0a0d */
[----:B------:R-:W-:-:S04]  /*7f80*/  PLOP3.LUT P0, PT, PT, PT, PT, 0x8, 0x80 ;  /* 0x000000000080781c */ /* 0x000fc80003f0e170 */
[----:B------:R-:W-:-:S04]  /*7f90*/  LEA.HI R8, R8, R8, RZ, 0x1 ;  /* 0x0000000808087211 */ /* 0x000fc800078f08ff */
[----:B------:R-:W-:-:S04]  /*7fa0*/  LEA.HI.SX32 R15, R8, R13, 0x1f ;  /* 0x0000000d080f7211 */ /* 0x000fc800078ffaff */
[-C--:B------:R-:W-:Y:S02]  /*7fb0*/  LOP3.LUT R9, RZ, R15.reuse, RZ, 0x33, !PT ;  /* 0x0000000fff097212 */ /* 0x080fe400078e33ff */
[----:B------:R-:W-:-:S03]  /*7fc0*/  IADD3 R8, PT, PT, R12, R15, RZ ;  /* 0x0000000f0c087210 */ /* 0x000fc60007ffe0ff */
        /* <DEDUP_REMOVED lines=12> */
.L_x_359:
[----:B------:R-:W-:Y:S05]  /*8090*/  BSYNC.RECONVERGENT B0 ;  /* 0x0000000000007941 */ /* 0x000fea0003800200 */
.L_x_358:
[----:B------:R-:W-:Y:S01]  /*80a0*/  IMAD.IADD R38, R12, 0x1, R13 ;  /* 0x000000010c267824 */ /* 0x000fe200078e020d */
[----:B0-----:R-:W-:Y:S01]  /*80b0*/  IADD3 R27, PT, PT, -R13, R33, R34 ;  /* 0x000000210d1b7210 */ /* 0x001fe20007ffe122 */
[----:B------:R-:W-:Y:S01]  /*80c0*/  BSSY.RECONVERGENT B0, `(.L_x_361) ;  /* 0x000000d000007945 */ /* 0x000fe20003800200 */
[----:B------:R-:W-:Y:S02]  /*80d0*/  PLOP3.LUT P0, PT, PT, PT, PT, 0x8, 0x80 ;  /* 0x000000000080781c */ /* 0x000fe40003f0e170 */
[----:B------:R-:W-:Y:S02]  /*80e0*/  LEA R10, R38, UR4, 0x3 ;  /* 0x00000004260a7c11 */ /* 0x000fe4000f8e18ff */
[C---:B------:R-:W-:Y:S02]  /*80f0*/  LEA R11, R27.reuse, UR4, 0x3 ;  /* 0x000000041b0b7c11 */ /* 0x040fe4000f8e18ff */
[----:B------:R-:W-:Y:S01]  /*8100*/  ISETP.GE.AND P1, PT, R27, R32, PT ;  /* 0x000000201b00720c */ /* 0x000fe20003f26270 */
[----:B------:R0:W2:Y:S04]  /*8110*/  LDS.64 R30, [R10] ;  /* 0x000000000a1e7984 */ /* 0x0000a80000000a00 */
[----:B------:R0:W3:Y:S08]  /*8120*/  LDS.64 R12, [R11] ;  /* 0x000000000b0c7984 */ /* 0x0000f00000000a00 */
[----:B0-----:R-:W-:Y:S05]  /*8130*/  @P1 BRA `(.L_x_362) ;  /* 0x0000000000141947 */ /* 0x001fea0003800000 */
[----:B--23--:R-:W-:Y:S02]  /*8140*/  ISETP.GE.AND P1, PT, R12, R30, PT ;  /* 0x0000001e0c00720c */ /* 0x00cfe40003f26270 */
[----:B------:R-:W-:Y:S02]  /*8150*/  PLOP3.LUT P0, PT, PT, PT, PT, 0x80, 0x8 ;  /* 0x000000000008781c */ /* 0x000fe40003f0f070 */
[----:B------:R-:W-:-:S13]  /*8160*/  ISETP.GE.OR P1, PT, R38, R33, !P1 ;  /* 0x000000212600720c */ /* 0x000fda0004f26670 */
[----:B------:R-:W-:-:S04]  /*8170*/  @!P1 ISETP.GE.AND P2, PT, R13, R31, PT ;  /* 0x0000001f0d00920c */ /* 0x000fc80003f46270 */
[----:B------:R-:W-:-:S13]  /*8180*/  @!P1 ISETP.GE.AND P0, PT, R30, R12, !P2 ;  /* 0x0000000c1e00920c */ /* 0x000fda0005706270 */
.L_x_362:
[----:B------:R-:W-:Y:S05]  /*8190*/  BSYNC.RECONVERGENT B0 ;  /* 0x0000000000007941 */ /* 0x000fea0003800200 */
.L_x_361:
[----:B-123--:R-:W-:Y:S01]  /*81a0*/  SEL R8, R12, R30, P0 ;  /* 0x0000001e0c087207 */ /* 0x00efe20000000000 */
[----:B------:R-:W-:Y:S01]  /*81b0*/  VIADD R39, R27, 0x1 ;  /* 0x000000011b277836 */ /* 0x000fe20000000000 */
[----:B------:R-:W-:Y:S01]  /*81c0*/  SEL R9, R13, R31, P0 ;  /* 0x0000001f0d097207 */ /* 0x000fe20000000000 */
[----:B------:R-:W-:Y:S01]  /*81d0*/  @!P0 IMAD.MOV R39, RZ, RZ, R27 ;  /* 0x000000ffff278224 */ /* 0x000fe200078e021b */
[----:B------:R0:W1:Y:S01]  /*81e0*/  @P0 LDS.64 R12, [R11+0x8] ;  /* 0x000008000b0c0984 */ /* 0x0000620000000a00 */
[----:B------:R-:W-:Y:S01]  /*81f0*/  VIADD R40, R38, 0x1 ;  /* 0x0000000126287836 */ /* 0x000fe20000000000 */
[----:B------:R-:W-:Y:S01]  /*8200*/  BSSY.RECONVERGENT B0, `(.L_x_363) ;  /* 0x000000d000007945 */ /* 0x000fe20003800200 */
[----:B------:R-:W-:Y:S01]  /*8210*/  @P0 IMAD.MOV R40, RZ, RZ, R38 ;  /* 0x000000ffff280224 */ /* 0x000fe200078e0226 */
[----:B------:R0:W2:Y:S01]  /*8220*/  @!P0 LDS.64 R30, [R10+0x8] ;  /* 0x000008000a1e8984 */ /* 0x0000a20000000a00 */
[C---:B------:R-:W-:Y:S02]  /*8230*/  ISETP.GE.AND P2, PT, R39.reuse, R32, PT ;  /* 0x000000202700720c */ /* 0x040fe40003f46270 */
[----:B------:R-:W-:Y:S01]  /*8240*/  IADD3 R29, PT, PT, R39, 0x1, RZ ;  /* 0x00000001271d7810 */ /* 0x000fe20007ffe0ff */
[----:B------:R-:W-:Y:S01]  /*8250*/  VIADD R42, R40, 0x1 ;  /* 0x00000001282a7836 */ /* 0x000fe20000000000 */
[----:B------:R-:W-:-:S09]  /*8260*/  PLOP3.LUT P1, PT, PT, PT, PT, 0x8, 0x80 ;  /* 0x000000000080781c */ /* 0x000fd20003f2e170 */
[----:B0-----:R-:W-:Y:S05]  /*8270*/  @P2 BRA `(.L_x_364) ;  /* 0x0000000000142947 */ /* 0x001fea0003800000 */
[----:B-12---:R-:W-:Y:S02]  /*8280*/  ISETP.GE.AND P2, PT, R12, R30, PT ;  /* 0x0000001e0c00720c */ /* 0x006fe40003f46270 */
[----:B------:R-:W-:Y:S02]  /*8290*/  PLOP3.LUT P1, PT, PT, PT, PT, 0x80, 0x8 ;  /* 0x000000000008781c */ /* 0x000fe40003f2f070 */
[----:B------:R-:W-:-:S13]  /*82a0*/  ISETP.GE.OR P2, PT, R40, R33, !P2 ;  /* 0x000000212800720c */ /* 0x000fda0005746670 */
[----:B------:R-:W-:-:S04]  /*82b0*/  @!P2 ISETP.GE.AND P3, PT, R13, R31, PT ;  /* 0x0000001f0d00a20c */ /* 0x000fc80003f66270 */
[----:B------:R-:W-:-:S13]  /*82c0*/  @!P2 ISETP.GE.AND P1, PT, R30, R12, !P3 ;  /* 0x0000000c1e00a20c */ /* 0x000fda0005f26270 */
.L_x_364:
[----:B------:R-:W-:Y:S05]  /*82d0*/  BSYNC.RECONVERGENT B0 ;  /* 0x0000000000007941 */ /* 0x000fea0003800200 */
.L_x_363:
        /* <DEDUP_REMOVED lines=19> */
.L_x_366:
[----:B------:R-:W-:Y:S05]  /*8410*/  BSYNC.RECONVERGENT B0 ;  /* 0x0000000000007941 */ /* 0x000fea0003800200 */
.L_x_365:
        /* <DEDUP_REMOVED lines=19> */
.L_x_368:
[----:B------:R-:W-:Y:S05]  /*8550*/  BSYNC.RECONVERGENT B0 ;  /* 0x0000000000007941 */ /* 0x000fea0003800200 */
.L_x_367:
        /* <DEDUP_REMOVED lines=19> */
.L_x_370:
[----:B------:R-:W-:Y:S05]  /*8690*/  BSYNC.RECONVERGENT B0 ;  /* 0x0000000000007941 */ /* 0x000fea0003800200 */
.L_x_369:
[----:B------:R-:W-:Y:S01]  /*86a0*/  @P4 IMAD.MOV R34, RZ, RZ, R28 ;  /* 0x000000ffff224224 */ /* 0x000fe200078e021c */
[----:B-12---:R-:W-:Y:S01]  /*86b0*/  SEL R24, R12, R30, P4 ;  /* 0x0000001e0c187207 */ /* 0x006fe20002000000 */
[----:B------:R-:W-:Y:S01]  /*86c0*/  @!P4 IMAD.MOV R35, RZ, RZ, R15 ;  /* 0x000000ffff23c224 */ /* 0x000fe200078e020f */
[----:B------:R-:W-:Y:S01]  /*86d0*/  SEL R25, R13, R31, P4 ;  /* 0x0000001f0d197207 */ /* 0x000fe20002000000 */
[----:B------:R-:W-:Y:S01]  /*86e0*/  BSSY.RECONVERGENT B0, `(.L_x_371) ;  /* 0x000000f000007945 */ /* 0x000fe20003800200 */
[----:B------:R-:W-:Y:S02]  /*86f0*/  @!P4 LEA R26, R34, UR4, 0x3 ;  /* 0x00000004221acc11 */ /* 0x000fe4000f8e18ff */
[C---:B------:R-:W-:Y:S02]  /*8700*/  @P4 LEA R37, R35.reuse, UR4, 0x3 ;  /* 0x0000000423254c11 */ /* 0x040fe4000f8e18ff */
[----:B------:R-:W-:Y:S01]  /*8710*/  ISETP.GE.AND P6, PT, R35, R32, PT ;  /* 0x000000202300720c */ /* 0x000fe20003fc6270 */
[----:B------:R0:W1:Y:S01]  /*8720*/  @!P4 LDS.64 R30, [R26] ;  /* 0x000000001a1ec984 */ /* 0x0000620000000a00 */
[----:B------:R-:W-:-:S02]  /*8730*/  SEL R38, R27, R38, P0 ;  /* 0x000000261b267207 */ /* 0x000fc40000000000 */
[----:B------:R-:W-:Y:S01]  /*8740*/  IADD3 R36, PT, PT, R34, 0x1, RZ ;  /* 0x0000000122247810 */ /* 0x000fe20007ffe0ff */
[----:B------:R0:W2:Y:S01]  /*8750*/  @P4 LDS.64 R12, [R37] ;  /* 0x00000000250c4984 */ /* 0x0000a20000000a00 */
[----:B------:R-:W-:-:S07]  /*8760*/  PLOP3.LUT P5, PT, PT, PT, PT, 0x8, 0x80 ;  /* 0x000000000080781c */ /* 0x000fce0003fae170 */
[----:B0-----:R-:W-:Y:S06]  /*8770*/  @P6 BRA `(.L_x_372) ;  /* 0x0000000000146947 */ /* 0x001fec0003800000 */
[----:B-12---:R-:W-:Y:S02]  /*8780*/  ISETP.GE.AND P0, PT, R12, R30, PT ;  /* 0x0000001e0c00720c */ /* 0x006fe40003f06270 */
[----:B------:R-:W-:Y:S02]  /*8790*/  PLOP3.LUT P5, PT, PT, PT, PT, 0x80, 0x8 ;  /* 0x000000000008781c */ /* 0x000fe40003faf070 */
[----:B------:R-:W-:-:S13]  /*87a0*/  ISETP.GE.OR P0, PT, R34, R33, !P0 ;  /* 0x000000212200720c */ /* 0x000fda0004706670 */
[----:B------:R-:W-:-:S04]  /*87b0*/  @!P0 ISETP.GE.AND P6, PT, R13, R31, PT ;  /* 0x0000001f0d00820c */ /* 0x000fc80003fc6270 */
[----:B------:R-:W-:-:S13]  /*87c0*/  @!P0 ISETP.GE.AND P5, PT, R30, R12, !P6 ;  /* 0x0000000c1e00820c */ /* 0x000fda00077a6270 */
.L_x_372:
[----:B------:R-:W-:Y:S05]  /*87d0*/  BSYNC.RECONVERGENT B0 ;  /* 0x0000000000007941 */ /* 0x000fea0003800200 */
.L_x_371:
[----:B------:R-:W-:Y:S01]  /*87e0*/  VIADD R37, R35, 0x1 ;  /* 0x0000000123257836 */ /* 0x000fe20000000000 */
[----:B-12---:R-:W-:Y:S01]  /*87f0*/  SEL R26, R12, R30, P5 ;  /* 0x0000001e0c1a7207 */ /* 0x006fe20002800000 */
[----:B------:R-:W-:Y:S01]  /*8800*/  @P5 IMAD.MOV R36, RZ, RZ, R34 ;  /* 0x000000ffff245224 */ /* 0x000fe200078e0222 */
[----:B------:R-:W-:Y:S01]  /*8810*/  SEL R27, R13, R31, P5 ;  /* 0x0000001f0d1b7207 */ /* 0x000fe20002800000 */
[----:B------:R-:W-:Y:S01]  /*8820*/  @!P5 IMAD.MOV R37, RZ, RZ, R35 ;  /* 0x000000ffff25d224 */ /* 0x000fe200078e0223 */
[----:B------:R-:W-:Y:S01]  /*8830*/  BSSY.RECONVERGENT B0, `(.L_x_373) ;  /* 0x000000f000007945 */ /* 0x000fe20003800200 */
[----:B------:R-:W-:Y:S02]  /*8840*/  PLOP3.LUT P0, PT, PT, PT, PT, 0x8, 0x80 ;  /* 0x000000000080781c */ /* 0x000fe40003f0e170 */
[----:B------:R-:W-:Y:S02]  /*8850*/  @!P5 LEA R43, R36, UR4, 0x3 ;  /* 0x00000004242bdc11 */ /* 0x000fe4000f8e18ff */
[----:B------:R-:W-:-:S02]  /*8860*/  @P5 LEA R53, R37, UR4, 0x3 ;  /* 0x0000000425355c11 */ /* 0x000fc4000f8e18ff */
[----:B------:R-:W-:Y:S01]  /*8870*/  ISETP.GE.AND P6, PT, R37, R32, PT ;  /* 0x000000202500720c */ /* 0x000fe20003fc6270 */
[----:B------:R0:W1:Y:S04]  /*8880*/  @!P5 LDS.64 R30, [R43] ;  /* 0x000000002b1ed984 */ /* 0x0000680000000a00 */
[----:B------:R0:W2:Y:S08]  /*8890*/  @P5 LDS.64 R12, [R53] ;  /* 0x00000000350c5984 */ /* 0x0000b00000000a00 */
        /* <DEDUP_REMOVED lines=8> */
.L_x_374:
[----:B------:R-:W-:Y:S05]  /*8920*/  BSYNC.RECONVERGENT B0 ;  /* 0x0000000000007941 */ /* 0x000fea0003800200 */
.L_x_373:
[----:B------:R-:W0:Y:S01]  /*8930*/  S2UR UR5, SR_CgaCtaId ;  /* 0x00000000000579c3 */ /* 0x000e220000008800 */
[----:B------:R-:W-:Y:S01]  /*8940*/  SEL R40, R39, R40, P1 ;  /* 0x0000002827287207 */ /* 0x000fe20000800000 */
[----:B------:R-:W-:Y:S01]  /*8950*/  UMOV UR4, 0x400 ;  /* 0x0000040000047882 */ /* 0x000fe20000000000 */
[----:B------:R-:W-:Y:S01]  /*8960*/  VIADD R39, R37, 0x1 ;  /* 0x0000000125277836 */ /* 0x000fe20000000000 */
[----:B------:R-:W-:Y:S01]  /*8970*/  SEL R42, R29, R42, P2 ;  /* 0x0000002a1d2a7207 */ /* 0x000fe20001000000 */
[----:B------:R-:W-:Y:S01]  /*8980*/  @!P0 IMAD.MOV R39, RZ, RZ, R37 ;  /* 0x000000ffff278224 */ /* 0x000fe200078e0225 */
[----:B------:R-:W-:Y:S01]  /*8990*/  SEL R54, R15, R28, P4 ;  /* 0x0000001c0f367207 */ /* 0x000fe20002000000 */
[----:B------:R-:W-:Y:S01]  /*89a0*/  BSSY.RECONVERGENT B0, `(.L_x_375) ;  /* 0x0000017000007945 */ /* 0x000fe20003800200 */
[----:B------:R-:W-:Y:S02]  /*89b0*/  SEL R52, R41, R52, P3 ;  /* 0x0000003429347207 */ /* 0x000fe40001800000 */
[----:B------:R-:W-:Y:S01]  /*89c0*/  ISETP.GE.AND P2, PT, R39, R32, PT ;  /* 0x000000202700720c */ /* 0x000fe20003f46270 */
[----:B------:R-:W-:Y:S01]  /*89d0*/  VIADD R32, R36, 0x1 ;  /* 0x0000000124207836 */ /* 0x000fe20000000000 */
[----:B-12---:R-:W-:Y:S01]  /*89e0*/  SEL R28, R12, R30, P0 ;  /* 0x0000001e0c1c7207 */ /* 0x006fe20000000000 */
[----:B------:R-:W-:Y:S01]  /*89f0*/  @P0 IMAD.MOV R32, RZ, RZ, R36 ;  /* 0x000000ffff200224 */ /* 0x000fe200078e0224 */
[----:B------:R-:W-:-:S02]  /*8a00*/  SEL R29, R13, R31, P0 ;  /* 0x0000001f0d1d7207 */ /* 0x000fc40000000000 */
[----:B------:R-:W-:Y:S02]  /*8a10*/  PLOP3.LUT P1, PT, PT, PT, PT, 0x8, 0x80 ;  /* 0x000000000080781c */ /* 0x000fe40003f2e170 */
[----:B------:R-:W-:Y:S02]  /*8a20*/  SEL R34, R35, R34, P5 ;  /* 0x0000002223227207 */ /* 0x000fe40002800000 */
[----:B------:R-:W-:Y:S01]  /*8a30*/  SEL R36, R37, R36, P0 ;  /* 0x0000002425247207 */ /* 0x000fe20000000000 */
[----:B0-----:R-:W-:-:S06]  /*8a40*/  ULEA UR4, UR5, UR4, 0x18 ;  /* 0x0000000405047291 */ /* 0x001fcc000f8ec0ff */
[----:B------:R-:W-:-:S05]  /*8a50*/  @!P0 MOV R15, UR4 ;  /* 0x00000004000f8c02 */ /* 0x000fca0008000f00 */
[----:B------:R-:W-:Y:S02]  /*8a60*/  @!P0 IMAD R41, R32, 0x8, R15 ;  /* 0x0000000820298824 */ /* 0x000fe400078e020f */
[----:B------:R-:W-:-:S03]  /*8a70*/  @P0 IMAD.U32 R15, RZ, RZ, UR4 ;  /* 0x00000004ff0f0e24 */ /* 0x000fc6000f8e00ff */
[----:B------:R0:W1:Y:S01]  /*8a80*/  @!P0 LDS.64 R30, [R41] ;  /* 0x00000000291e8984 */ /* 0x0000620000000a00 */
[----:B------:R-:W-:-:S05]  /*8a90*/  @P0 IMAD R43, R39, 0x8, R15 ;  /* 0x00000008272b0824 */ /* 0x000fca00078e020f */
[----:B------:R0:W2:Y:S01]  /*8aa0*/  @P0 LDS.64 R12, [R43] ;  /* 0x000000002b0c0984 */ /* 0x0000a20000000a00 */
[----:B------:R-:W-:Y:S05]  /*8ab0*/  @P2 BRA `(.L_x_376) ;  /* 0x0000000000142947 */ /* 0x000fea0003800000 */
[----:B-12---:R-:W-:Y:S02]  /*8ac0*/  ISETP.GE.AND P0, PT, R12, R30, PT ;  /* 0x0000001e0c00720c */ /* 0x006fe40003f06270 */
[----:B------:R-:W-:Y:S02]  /*8ad0*/  PLOP3.LUT P1, PT, PT, PT, PT, 0x80, 0x8 ;  /* 0x000000000008781c */ /* 0x000fe40003f2f070 */
[----:B------:R-:W-:-:S13]  /*8ae0*/  ISETP.GE.OR P0, PT, R32, R33, !P0 ;  /* 0x000000212000720c */ /* 0x000fda0004706670 */
[----:B------:R-:W-:-:S04]  /*8af0*/  @!P0 ISETP.GE.AND P2, PT, R13, R31, PT ;  /* 0x0000001f0d00820c */ /* 0x000fc80003f46270 */
[----:B------:R-:W-:-:S13]  /*8b00*/  @!P0 ISETP.GE.AND P1, PT, R30, R12, !P2 ;  /* 0x0000000c1e00820c */ /* 0x000fda0005726270 */
.L_x_376:
[----:B------:R-:W-:Y:S05]  /*8b10*/  BSYNC.RECONVERGENT B0 ;  /* 0x0000000000007941 */ /* 0x000fea0003800200 */
.L_x_375:
        /* <DEDUP_REMOVED lines=19> */
[----:B------:R1:W2:Y:S04]  /*8c50*/  LDS R16, [R38] ;  /* 0x0000000026107984 */ /* 0x0002a80000000800 */
[----:B------:R1:W3:Y:S04]  /*8c60*/  LDS R17, [R40] ;  /* 0x0000000028117984 */ /* 0x0002e80000000800 */
[----:B------:R1:W4:Y:S04]  /*8c70*/  LDS R18, [R42] ;  /* 0x000000002a127984 */ /* 0x0003280000000800 */
[----:B------:R1:W0:Y:S04]  /*8c80*/  LDS R19, [R52] ;  /* 0x0000000034137984 */ /* 0x0002280000000800 */
[----:B------:R1:W0:Y:S04]  /*8c90*/  LDS R4, [R54] ;  /* 0x0000000036047984 */ /* 0x0002280000000800 */
[----:B------:R1:W0:Y:S04]  /*8ca0*/  LDS R5, [R34] ;  /* 0x0000000022057984 */ /* 0x0002280000000800 */
[----:B------:R1:W0:Y:S04]  /*8cb0*/  LDS R6, [R36] ;  /* 0x0000000024067984 */ /* 0x0002280000000800 */
[----:B------:R1:W0:Y:S01]  /*8cc0*/  LDS R7, [R32] ;  /* 0x0000000020077984 */ /* 0x0002220000000800 */
[----:B------:R-:W-:Y:S05]  /*8cd0*/  @!P0 BRA `(.L_x_377) ;  /* 0xfffffff000288947 */ /* 0x000fea000383ffff */
[----:B------:R-:W5:Y:S01]  /*8ce0*/  LDCU.U8 UR4, c[0x0][0x380] ;  /* 0x00007000ff0477ac */ /* 0x000f620008000000 */
[----:B-1----:R-:W1:Y:S01]  /*8cf0*/  S2R R32, SR_CTAID.X ;  /* 0x0000000000207919 */ /* 0x002e620000002500 */
[----:B------:R-:W-:-:S05]  /*8d00*/  IMAD.SHL.U32 R38, R61, 0x8, RZ ;  /* 0x000000083d267824 */ /* 0x000fca00078e00ff */
[----:B------:R-:W-:-:S04]  /*8d10*/  LOP3.LUT R38, R38, 0x1f00, RZ, 0xc0, !PT ;  /* 0x00001f0026267812 */ /* 0x000fc800078ec0ff */
[----:B------:R-:W-:-:S04]  /*8d20*/  LOP3.LUT R40, R38, 0x1f, R61, 0xf8, !PT ;  /* 0x0000001f26287812 */ /* 0x000fc800078ef83d */
[C---:B------:R-:W-:Y:S02]  /*8d30*/  LOP3.LUT R14, R40.reuse, 0xc0, RZ, 0xfc, !PT ;  /* 0x000000c0280e7812 */ /* 0x040fe400078efcff */
[C---:B------:R-:W-:Y:S01]  /*8d40*/  LOP3.LUT R36, R40.reuse, 0x20, RZ, 0xfc, !PT ;  /* 0x0000002028247812 */ /* 0x040fe200078efcff */
[----:B-----5:R-:W-:Y:S01]  /*8d50*/  UPRMT UR4, UR4, 0x8880, URZ ;  /* 0x0000888004047896 */ /* 0x020fe200080000ff */
[C---:B------:R-:W-:Y:S02]  /*8d60*/  LOP3.LUT R35, R40.reuse, 0x40, RZ, 0xfc, !PT ;  /* 0x0000004028237812 */ /* 0x040fe400078efcff */
[C---:B------:R-:W-:Y:S01]  /*8d70*/  LOP3.LUT R34, R40.reuse, 0x80, RZ, 0xfc, !PT ;  /* 0x0000008028227812 */ /* 0x040fe200078efcff */
[----:B------:R-:W-:Y:S01]  /*8d80*/  UISETP.NE.AND UP0, UPT, UR4, URZ, UPT ;  /* 0x000000ff0400728c */ /* 0x000fe2000bf05270 */
[C---:B------:R-:W-:Y:S02]  /*8d90*/  LOP3.LUT R12, R40.reuse, 0x60, RZ, 0xfc, !PT ;  /* 0x00000060280c7812 */ /* 0x040fe400078efcff */
[----:B------:R-:W-:-:S02]  /*8da0*/  LOP3.LUT R33, R40, 0xa0, RZ, 0xfc, !PT ;  /* 0x000000a028217812 */ /* 0x000fc400078efcff */
[----:B------:R-:W-:Y:S01]  /*8db0*/  LOP3.LUT R13, R40, 0xe0, RZ, 0xfc, !PT ;  /* 0x000000e0280d7812 */ /* 0x000fe200078efcff */
[----:B------:R-:W-:Y:S06]  /*8dc0*/  BAR.SYNC.DEFER_BLOCKING 0x0 ;  /* 0x0000000000007b1d */ /* 0x000fec0000010000 */
[----:B-1----:R-:W-:Y:S05]  /*8dd0*/  BRA.U !UP0, `(.L_x_378) ;  /* 0x0000000508b47547 */ /* 0x002fea000b800000 */
[----:B------:R-:W1:Y:S01]  /*8de0*/  S2R R42, SR_LANEID ;  /* 0x00000000002a7919 */ /* 0x000e620000000000 */
[C---:B------:R-:W-:Y:S01]  /*8df0*/  IMAD.SHL.U32 R37, R61.reuse, 0x8, RZ ;  /* 0x000000083d257824 */ /* 0x040fe200078e00ff */
[----:B------:R-:W-:Y:S01]  /*8e00*/  ISETP.NE.AND P0, PT, R61, RZ, PT ;  /* 0x000000ff3d00720c */ /* 0x000fe20003f05270 */
[----:B------:R-:W5:Y:S01]  /*8e10*/  LDCU.128 UR8, c[0x0][0x3a0] ;  /* 0x00007400ff0877ac */ /* 0x000f620008000c00 */
[----:B------:R-:W-:Y:S02]  /*8e20*/  STS.64 [R70], R8 ;  /* 0x0000000846007388 */ /* 0x000fe40000000a00 */
[----:B------:R-:W-:Y:S01]  /*8e30*/  LOP3.LUT R37, R37, 0x1f00, RZ, 0xc0, !PT ;  /* 0x00001f0025257812 */ /* 0x000fe200078ec0ff */
[----:B------:R-:W0:Y:S01]  /*8e40*/  LDCU.64 UR4, c[0x0][0x3b0] ;  /* 0x00007600ff0477ac */ /* 0x000e220008000a00 */
[----:B------:R-:W-:Y:S04]  /*8e50*/  STS.64 [R69+0x8], R10 ;  /* 0x0000080a45007388 */ /* 0x000fe80000000a00 */
[----:B------:R-:W-:Y:S04]  /*8e60*/  STS.64 [R68+0x10], R20 ;  /* 0x0000101444007388 */ /* 0x000fe80000000a00 */
[----:B------:R-:W-:Y:S04]  /*8e70*/  STS.64 [R67+0x18], R22 ;  /* 0x0000181643007388 */ /* 0x000fe80000000a00 */
[----:B------:R-:W-:Y:S04]  /*8e80*/  STS.64 [R66+0x20], R24 ;  /* 0x0000201842007388 */ /* 0x000fe80000000a00 */
[----:B------:R-:W-:Y:S04]  /*8e90*/  STS.64 [R65+0x28], R26 ;  /* 0x0000281a41007388 */ /* 0x000fe80000000a00 */
[----:B------:R2:W-:Y:S01]  /*8ea0*/  STS.64 [R64+0x30], R28 ;  /* 0x0000301c40007388 */ /* 0x0005e20000000a00 */
[----:B-1----:R-:W-:-:S03]  /*8eb0*/  IADD3 R37, PT, PT, R37, R42, RZ ;  /* 0x0000002a25257210 */ /* 0x002fc60007ffe0ff */
[----:B------:R5:W-:Y:S01]  /*8ec0*/  STS.64 [R63+0x38], R30 ;  /* 0x0000381e3f007388 */ /* 0x000be20000000a00 */
[----:B------:R-:W-:Y:S01]  /*8ed0*/  NOP ;  /* 0x0000000000007918 */ /* 0x000fe20000000000 */
[C---:B------:R-:W-:Y:S01]  /*8ee0*/  VIADD R42, R37.reuse, 0x20 ;  /* 0x00000020252a7836 */ /* 0x040fe20000000000 */
[-C--:B------:R-:W-:Y:S01]  /*8ef0*/  LEA.HI.SX32 R39, R37, R37.reuse, 0x1b ;  /* 0x0000002525277211 */ /* 0x080fe200078fdaff */
[----:B------:R-:W-:Y:S01]  /*8f00*/  LDS.64 R76, [R76+0x200] ;  /* 0x000200004c4c7984 */ /* 0x000fe20000000a00 */
[----:B--2---:R-:W-:Y:S01]  /*8f10*/  LOP3.LUT R28, R61, 0x1f, RZ, 0xc0, !PT ;  /* 0x0000001f3d1c7812 */ /* 0x004fe200078ec0ff */
[----:B------:R-:W-:Y:S01]  /*8f20*/  IMAD.MOV.U32 R29, RZ, RZ, RZ ;  /* 0x000000ffff1d7224 */ /* 0x000fe200078e00ff */
[----:B------:R-:W-:Y:S01]  /*8f30*/  LEA.HI.SX32 R42, R42, R37, 0x1b ;  /* 0x000000252a2a7211 */ /* 0x000fe200078fdaff */
[----:B------:R-:W-:Y:S01]  /*8f40*/  IMAD R8, R39, 0x4, R60 ;  /* 0x0000000427087824 */ /* 0x000fe200078e023c */
[----:B------:R-:W-:Y:S01]  /*8f50*/  LDS.64 R20, [R75+0x300] ;  /* 0x000300004b147984 */ /* 0x000fe20000000a00 */
[----:B------:R-:W-:-:S03]  /*8f60*/  IMAD.WIDE.U32 R28, R32, 0x800, R28 ;  /* 0x00000800201c7825 */ /* 0x000fc600078e001c */
[----:B------:R-:W-:Y:S01]  /*8f70*/  LDS.64 R22, [R74+0x400] ;  /* 0x000400004a167984 */ /* 0x000fe20000000a00 */
[----:B------:R-:W-:-:S03]  /*8f80*/  IMAD R10, R42, 0x4, R59 ;  /* 0x000000042a0a7824 */ /* 0x000fc600078e023b */
[----:B------:R-:W-:Y:S04]  /*8f90*/  LDS.64 R8, [R8] ;  /* 0x0000000008087984 */ /* 0x000fe80000000a00 */
[----:B------:R-:W-:Y:S04]  /*8fa0*/  LDS.64 R10, [R10+0x100] ;  /* 0x000100000a0a7984 */ /* 0x000fe80000000a00 */
[----:B------:R-:W-:Y:S04]  /*8fb0*/  LDS.64 R24, [R73+0x500] ;  /* 0x0005000049187984 */ /* 0x000fe80000000a00 */
[----:B------:R-:W-:Y:S04]  /*8fc0*/  LDS.64 R26, [R72+0x600] ;  /* 0x00060000481a7984 */ /* 0x000fe80000000a00 */
[----:B------:R-:W-:Y:S04]  /*8fd0*/  LDS.64 R70, [R71+0x700] ;  /* 0x0007000047467984 */ /* 0x000fe80000000a00 */
[----:B------:R-:W-:Y:S01]  /*8fe0*/  @!P0 STS [R15+0x4200], R62 ;  /* 0x0042003e0f008388 */ /* 0x000fe20000000800 */
[----:B------:R-:W-:Y:S01]  /*8ff0*/  BAR.SYNC.DEFER_BLOCKING 0x0 ;  /* 0x0000000000007b1d */ /* 0x000fe20000010000 */
[----:B------:R-:W-:-:S05]  /*9000*/  IADD3 R38, P0, PT, R38, R28, RZ ;  /* 0x0000001c26267210 */ /* 0x000fca0007f1e0ff */
[----:B------:R-:W-:Y:S02]  /*9010*/  IMAD.X R29, RZ, RZ, R29, P0 ;  /* 0x000000ffff1d7224 */ /* 0x000fe400000e061d */
[----:B------:R-:W-:-:S03]  /*9020*/  IMAD.SHL.U32 R32, R38, 0x4, RZ ;  /* 0x0000000426207824 */ /* 0x000fc600078e00ff */
[----:B------:R-:W-:Y:S02]  /*9030*/  SHF.L.U64.HI R38, R38, 0x2, R29 ;  /* 0x0000000226267819 */ /* 0x000fe4000001021d */
[C---:B-----5:R-:W-:Y:S02]  /*9040*/  IADD3 R30, P0, PT, R32.reuse, UR8, RZ ;  /* 0x00000008201e7c10 */ /* 0x060fe4000ff1e0ff */
[----:B------:R-:W-:Y:S02]  /*9050*/  IADD3 R28, P1, PT, R32, UR10, RZ ;  /* 0x0000000a201c7c10 */ /* 0x000fe4000ff3e0ff */
[C---:B------:R-:W-:Y:S02]  /*9060*/  IADD3.X R31, PT, PT, R38.reuse, UR9, RZ, P0, !PT ;  /* 0x00000009261f7c10 */ /* 0x040fe400087fe4ff */
[----:B------:R-:W-:Y:S01]  /*9070*/  IADD3.X R29, PT, PT, R38, UR11, RZ, P1, !PT ;  /* 0x0000000b261d7c10 */ /* 0x000fe20008ffe4ff */
[----:B------:R-:W1:Y:S02]  /*9080*/  LDS R37, [R15+0x4200] ;  /* 0x004200000f257984 */ /* 0x000e640000000800 */
[----:B-1----:R-:W-:-:S02]  /*9090*/  ISETP.GE.AND P5, PT, R40, R37, PT ;  /* 0x000000252800720c */ /* 0x002fc40003fa6270 */
[-C--:B------:R-:W-:Y:S02]  /*90a0*/  ISETP.GE.AND P0, PT, R36, R37.reuse, PT ;  /* 0x000000252400720c */ /* 0x080fe40003f06270 */
[-C--:B------:R-:W-:Y:S02]  /*90b0*/  ISETP.GE.AND P1, PT, R35, R37.reuse, PT ;  /* 0x000000252300720c */ /* 0x080fe40003f26270 */
[-C--:B------:R-:W-:Y:S02]  /*90c0*/  ISETP.GE.AND P2, PT, R12, R37.reuse, PT ;  /* 0x000000250c00720c */ /* 0x080fe40003f46270 */
[-C--:B------:R-:W-:Y:S02]  /*90d0*/  ISETP.GE.AND P3, PT, R34, R37.reuse, PT ;  /* 0x000000252200720c */ /* 0x080fe40003f66270 */
[-C--:B------:R-:W-:Y:S02]  /*90e0*/  ISETP.GE.AND P4, PT, R33, R37.reuse, PT ;  /* 0x000000252100720c */ /* 0x080fe40003f86270 */
[-C--:B------:R-:W-:Y:S01]  /*90f0*/  ISETP.GE.AND P6, PT, R14, R37.reuse, PT ;  /* 0x000000250e00720c */ /* 0x080fe20003fc6270 */
[----:B------:R-:W-:Y:S04]  /*9100*/  @!P5 STG.E desc[UR6][R30.64], R8 ;  /* 0x000000081e00d986 */ /* 0x000fe8000c101906 */
[----:B------:R-:W-:Y:S01]  /*9110*/  @!P5 STG.E desc[UR6][R28.64], R9 ;  /* 0x000000091c00d986 */ /* 0x000fe2000c101906 */
[----:B------:R-:W-:-:S03]  /*9120*/  ISETP.GE.AND P5, PT, R13, R37, PT ;  /* 0x000000250d00720c */ /* 0x000fc60003fa6270 */
[----:B------:R-:W-:Y:S04]  /*9130*/  @!P0 STG.E desc[UR6][R30.64+0x80], R10 ;  /* 0x0000800a1e008986 */ /* 0x000fe8000c101906 */
[----:B------:R-:W-:Y:S01]  /*9140*/  @!P0 STG.E desc[UR6][R28.64+0x80], R11 ;  /* 0x0000800b1c008986 */ /* 0x000fe2000c101906 */
[----:B------:R-:W-:-:S03]  /*9150*/  ISETP.NE.AND P0, PT, R61, RZ, PT ;  /* 0x000000ff3d00720c */ /* 0x000fc60003f05270 */
[----:B------:R-:W-:Y:S04]  /*9160*/  @!P1 STG.E desc[UR6][R30.64+0x100], R76 ;  /* 0x0001004c1e009986 */ /* 0x000fe8000c101906 */
        /* <DEDUP_REMOVED lines=10> */
[----:B------:R-:W-:Y:S01]  /*9210*/  @!P5 STG.E desc[UR6][R28.64+0x380], R71 ;  /* 0x000380471c00d986 */ /* 0x000fe2000c101906 */
[----:B------:R-:W-:Y:S06]  /*9220*/  BAR.SYNC.DEFER_BLOCKING 0x0 ;  /* 0x0000000000007b1d */ /* 0x000fec0000010000 */
[----:B------:R-:W-:Y:S04]  /*9230*/  STS [R3], R16 ;  /* 0x0000001003007388 */ /* 0x000fe80000000800 */
[----:B---3--:R-:W-:Y:S04]  /*9240*/  STS [R0+0x4], R17 ;  /* 0x0000041100007388 */ /* 0x008fe80000000800 */
[----:B----4-:R-:W-:Y:S04]  /*9250*/  STS [R45+0x8], R18 ;  /* 0x000008122d007388 */ /* 0x010fe80000000800 */
[----:B0-----:R0:W-:Y:S04]  /*9260*/  STS [R2+0xc], R19 ;  /* 0x00000c1302007388 */ /* 0x0011e80000000800 */
[----:B------:R-:W-:Y:S04]  /*9270*/  STS [R47+0x10], R4 ;  /* 0x000010042f007388 */ /* 0x000fe80000000800 */
[----:B------:R-:W-:Y:S01]  /*9280*/  STS [R44+0x14], R5 ;  /* 0x000014052c007388 */ /* 0x000fe20000000800 */
[----:B0-----:R-:W-:-:S03]  /*9290*/  IADD3 R2, P6, PT, R32, UR4, RZ ;  /* 0x0000000420027c10 */ /* 0x001fc6000ffde0ff */
[----:B------:R-:W-:Y:S01]  /*92a0*/  STS [R49+0x18], R6 ;  /* 0x0000180631007388 */ /* 0x000fe20000000800 */
[----:B------:R-:W-:-:S03]  /*92b0*/  IADD3.X R3, PT, PT, R38, UR5, RZ, P6, !PT ;  /* 0x0000000526037c10 */ /* 0x000fc6000b7fe4ff */
        /* <DEDUP_REMOVED lines=10> */
[----:B------:R-:W-:Y:S01]  /*9360*/  @!P0 STS [R15+0x2100], R62 ;  /* 0x0021003e0f008388 */ /* 0x000fe20000000800 */
[----:B------:R-:W-:Y:S06]  /*9370*/  BAR.SYNC.DEFER_BLOCKING 0x0 ;  /* 0x0000000000007b1d */ /* 0x000fec0000010000 */
[----:B------:R-:W0:Y:S02]  /*9380*/  LDS R7, [R15+0x2100] ;  /* 0x002100000f077984 */ /* 0x000e240000000800 */
[----:B0-----:R-:W-:-:S02]  /*9390*/  ISETP.GE.AND P0, PT, R40, R7, PT ;  /* 0x000000072800720c */ /* 0x001fc40003f06270 */
[-C--:B------:R-:W-:Y:S02]  /*93a0*/  ISETP.GE.AND P1, PT, R36, R7.reuse, PT ;  /* 0x000000072400720c */ /* 0x080fe40003f26270 */
[-C--:B------:R-:W-:Y:S02]  /*93b0*/  ISETP.GE.AND P2, PT, R35, R7.reuse, PT ;  /* 0x000000072300720c */ /* 0x080fe40003f46270 */
[-C--:B------:R-:W-:Y:S02]  /*93c0*/  ISETP.GE.AND P3, PT, R12, R7.reuse, PT ;  /* 0x000000070c00720c */ /* 0x080fe40003f66270 */
[-C--:B------:R-:W-:Y:S02]  /*93d0*/  ISETP.GE.AND P4, PT, R34, R7.reuse, PT ;  /* 0x000000072200720c */ /* 0x080fe40003f86270 */
        /* <DEDUP_REMOVED lines=13> */
.L_x_378:
[----:B------:R-:W1:Y:S01]  /*94b0*/  S2R R38, SR_LANEID ;  /* 0x0000000000267919 */ /* 0x000e620000000000 */
[C---:B------:R-:W-:Y:S01]  /*94c0*/  SHF.L.U32 R37, R61.reuse, 0x3, RZ ;  /* 0x000000033d257819 */ /* 0x040fe200000006ff */
[----:B------:R-:W5:Y:S01]  /*94d0*/  LDCU.64 UR4, c[0x0][0x3c0] ;  /* 0x00007800ff0477ac */ /* 0x000f620008000a00 */
[----:B------:R-:W-:Y:S01]  /*94e0*/  ISETP.NE.AND P0, PT, R61, RZ, PT ;  /* 0x000000ff3d00720c */ /* 0x000fe20003f05270 */
[----:B------:R-:W-:Y:S01]  /*94f0*/  STS.64 [R70], R8 ;  /* 0x0000000846007388 */ /* 0x000fe20000000a00 */
[----:B------:R-:W-:Y:S01]  /*9500*/  LOP3.LUT R37, R37, 0x1f00, RZ, 0xc0, !PT ;  /* 0x00001f0025257812 */ /* 0x000fe200078ec0ff */
[----:B0-----:R-:W-:Y:S02]  /*9510*/  IMAD.MOV.U32 R41, RZ, RZ, RZ ;  /* 0x000000ffff297224 */ /* 0x001fe400078e00ff */
[----:B------:R0:W-:Y:S04]  /*9520*/  STS.64 [R69+0x8], R10 ;  /* 0x0000080a45007388 */ /* 0x0001e80000000a00 */
[----:B------:R-:W-:Y:S04]  /*9530*/  STS.64 [R68+0x10], R20 ;  /* 0x0000101444007388 */ /* 0x000fe80000000a00 */
[----:B------:R-:W-:Y:S04]  /*9540*/  STS.64 [R67+0x18], R22 ;  /* 0x0000181643007388 */ /* 0x000fe80000000a00 */
[----:B------:R-:W-:Y:S04]  /*9550*/  STS.64 [R66+0x20], R24 ;  /* 0x0000201842007388 */ /* 0x000fe80000000a00 */
[----:B------:R-:W-:Y:S04]  /*9560*/  STS.64 [R65+0x28], R26 ;  /* 0x0000281a41007388 */ /* 0x000fe80000000a00 */
[----:B------:R-:W-:Y:S01]  /*9570*/  STS.64 [R64+0x30], R28 ;  /* 0x0000301c40007388 */ /* 0x000fe20000000a00 */
[----:B-1----:R-:W-:-:S03]  /*9580*/  IMAD.IADD R37, R37, 0x1, R38 ;  /* 0x0000000125257824 */ /* 0x002fc600078e0226 */
[----:B------:R1:W-:Y:S01]  /*9590*/  STS.64 [R63+0x38], R30 ;  /* 0x0000381e3f007388 */ /* 0x0003e20000000a00 */
[----:B------:R-:W-:Y:S01]  /*95a0*/  NOP ;  /* 0x0000000000007918 */ /* 0x000fe20000000000 */
[C---:B------:R-:W-:Y:S01]  /*95b0*/  VIADD R38, R37.reuse, 0x20 ;  /* 0x0000002025267836 */ /* 0x040fe20000000000 */
[-C--:B------:R-:W-:Y:S01]  /*95c0*/  LEA.HI.SX32 R39, R37, R37.reuse, 0x1b ;  /* 0x0000002525277211 */ /* 0x080fe200078fdaff */
[----:B------:R-:W-:Y:S03]  /*95d0*/  LDS.64 R76, [R76+0x200] ;  /* 0x000200004c4c7984 */ /* 0x000fe60000000a00 */
[----:B------:R-:W-:Y:S01]  /*95e0*/  LEA.HI.SX32 R38, R38, R37, 0x1b ;  /* 0x0000002526267211 */ /* 0x000fe200078fdaff */
[----:B0-----:R-:W-:Y:S01]  /*95f0*/  IMAD R10, R39, 0x4, R60 ;  /* 0x00000004270a7824 */ /* 0x001fe200078e023c */
[----:B------:R-:W-:Y:S01]  /*9600*/  LDS.64 R20, [R75+0x300] ;  /* 0x000300004b147984 */ /* 0x000fe20000000a00 */
[----:B-1----:R-:W-:-:S03]  /*9610*/  IMAD.WIDE.U32 R30, R32, 0x800, R40 ;  /* 0x00000800201e7825 */ /* 0x002fc600078e0028 */
[----:B------:R-:W-:Y:S01]  /*9620*/  LDS.64 R22, [R74+0x400] ;  /* 0x000400004a167984 */ /* 0x000fe20000000a00 */
[----:B------:R-:W-:Y:S01]  /*9630*/  IMAD R8, R38, 0x4, R59 ;  /* 0x0000000426087824 */ /* 0x000fe200078e023b */
[C---:B-----5:R-:W-:Y:S02]  /*9640*/  LEA R28, P1, R30.reuse, UR4, 0x3 ;  /* 0x000000041e1c7c11 */ /* 0x060fe4000f8218ff */
[----:B------:R-:W-:Y:S02]  /*9650*/  LDS.64 R10, [R10] ;  /* 0x000000000a0a7984 */ /* 0x000fe40000000a00 */
[----:B------:R-:W-:Y:S01]  /*9660*/  LEA.HI.X R29, R30, UR5, R31, 0x3, P1 ;  /* 0x000000051e1d7c11 */ /* 0x000fe200088f1c1f */
[----:B------:R-:W0:Y:S01]  /*9670*/  LDCU.64 UR4, c[0x0][0x3c8] ;  /* 0x00007900ff0477ac */ /* 0x000e220008000a00 */
[----:B------:R-:W-:Y:S04]  /*9680*/  LDS.64 R8, [R8+0x100] ;  /* 0x0001000008087984 */ /* 0x000fe80000000a00 */
[----:B------:R-:W-:Y:S04]  /*9690*/  LDS.64 R24, [R73+0x500] ;  /* 0x0005000049187984 */ /* 0x000fe80000000a00 */
[----:B------:R-:W-:Y:S04]  /*96a0*/  LDS.64 R26, [R72+0x600] ;  /* 0x00060000481a7984 */ /* 0x000fe80000000a00 */
[----:B------:R-:W-:Y:S04]  /*96b0*/  LDS.64 R70, [R71+0x700] ;  /* 0x0007000047467984 */ /* 0x000fe80000000a00 */
[----:B------:R-:W-:Y:S01]  /*96c0*/  @!P0 STS [R15+0x4200], R62 ;  /* 0x0042003e0f008388 */ /* 0x000fe20000000800 */
[----:B------:R-:W-:Y:S06]  /*96d0*/  BAR.SYNC.DEFER_BLOCKING 0x0 ;  /* 0x0000000000007b1d */ /* 0x000fec0000010000 */
        /* <DEDUP_REMOVED lines=27> */
[----:B--2---:R-:W-:Y:S04]  /*9890*/  STS [R3], R16 ;  /* 0x0000001003007388 */ /* 0x004fe80000000800 */
[----:B---3--:R-:W-:Y:S04]  /*98a0*/  STS [R0+0x4], R17 ;  /* 0x0000041100007388 */ /* 0x008fe80000000800 */
[----:B----4-:R-:W-:Y:S04]  /*98b0*/  STS [R45+0x8], R18 ;  /* 0x000008122d007388 */ /* 0x010fe80000000800 */
[----:B------:R0:W-:Y:S04]  /*98c0*/  STS [R2+0xc], R19 ;  /* 0x00000c1302007388 */ /* 0x0001e80000000800 */
[----:B------:R-:W-:Y:S04]  /*98d0*/  STS [R47+0x10], R4 ;  /* 0x000010042f007388 */ /* 0x000fe80000000800 */
[----:B------:R-:W-:Y:S04]  /*98e0*/  STS [R44+0x14], R5 ;  /* 0x000014052c007388 */ /* 0x000fe80000000800 */
        /* <DEDUP_REMOVED lines=12> */
[----:B------:R-:W-:Y:S01]  /*99b0*/  BAR.SYNC.DEFER_BLOCKING 0x0 ;  /* 0x0000000000007b1d */ /* 0x000fe20000010000 */
[----:B0-----:R-:W-:-:S04]  /*99c0*/  LEA R2, P0, R30, UR4, 0x2 ;  /* 0x000000041e027c11 */ /* 0x001fc8000f8010ff */
[----:B------:R-:W-:Y:S01]  /*99d0*/  LEA.HI.X R3, R30, UR5, R31, 0x2, P0 ;  /* 0x000000051e037c11 */ /* 0x000fe200080f141f */
[----:B------:R-:W0:Y:S02]  /*99e0*/  LDS R7, [R15+0x2100] ;  /* 0x002100000f077984 */ /* 0x000e240000000800 */
[-C--:B0-----:R-:W-:Y:S02]  /*99f0*/  ISETP.GE.AND P6, PT, R40, R7.reuse, PT ;  /* 0x000000072800720c */ /* 0x081fe40003fc6270 */
[-C--:B------:R-:W-:Y:S02]  /*9a00*/  ISETP.GE.AND P5, PT, R36, R7.reuse, PT ;  /* 0x000000072400720c */ /* 0x080fe40003fa6270 */
[-C--:B------:R-:W-:Y:S02]  /*9a10*/  ISETP.GE.AND P4, PT, R35, R7.reuse, PT ;  /* 0x000000072300720c */ /* 0x080fe40003f86270 */
[-C--:B------:R-:W-:Y:S02]  /*9a20*/  ISETP.GE.AND P3, PT, R12, R7.reuse, PT ;  /* 0x000000070c00720c */ /* 0x080fe40003f66270 */
        /* <DEDUP_REMOVED lines=14> */
.L_x_379:
        /* <DEDUP_REMOVED lines=15> */
.L_x_780:


//--------------------- .text._ZN3cub18CUB_300001_SM_10006detail10merge_sort26DeviceMergeSortMergeKernelINS2_10policy_hubIN6thrust24THRUST_300001_SM_1000_NS12zip_iteratorIN4cuda3std3__45tupleIJNS6_6detail15normal_iteratorINS6_10device_ptrIiEEEESG_EEEEEE9Policy600ESI_NSD_INSE_IfEEEESI_SM_jNSA_4lessINSB_IJiiEEEEESO_fEEvbT2_T3_T4_PT6_PT7_T5_PSS_SS_NS1_7vsmem_tE --------------------------
	.section	.text._ZN3cub18CUB_300001_SM_10006detail10merge_sort26DeviceMergeSortMergeKernelINS2_10policy_hubIN6thrust24THRUST_300001_SM_1000_NS12zip_iteratorIN4cuda3std3__45tupleIJNS6_6detail15normal_iteratorINS6_10device_ptrIiEEEESG_EEEEEE9Policy600ESI_NSD_INSE_IfEEEESI_SM_jNSA_4lessINSB_IJiiEEEEESO_fEEvbT2_T3_T4_PT6_PT7_T5_PSS_SS_NS1_7vsmem_tE,"ax",@progbits
	.align	128
        .global         _ZN3cub18CUB_300001_SM_10006detail10merge_sort26DeviceMergeSortMergeKernelINS2_10policy_hubIN6thrust24THRUST_300001_SM_1000_NS12zip_iteratorIN4cuda3std3__45tupleIJNS6_6detail15normal_iteratorINS6_10device_ptrIiEEEESG_EEEEEE9Policy600ESI_NSD_INSE_IfEEEESI_SM_jNSA_4lessINSB_IJiiEEEEESO_fEEvbT2_T3_T4_PT6_PT7_T5_PSS_SS_NS1_7vsmem_tE
        .type           _ZN3cub18CUB_300001_SM_10006detail10merge_sort26DeviceMergeSortMergeKernelINS2_10policy_hubIN6thrust24THRUST_300001_SM_1000_NS12zip_iteratorIN4cuda3std3__45tupleIJNS6_6detail15normal_iteratorINS6_10device_ptrIiEEEESG_EEEEEE9Policy600ESI_NSD_INSE_IfEEEESI_SM_jNSA_4lessINSB_IJiiEEEEESO_fEEvbT2_T3_T4_PT6_PT7_T5_PSS_SS_NS1_7vsmem_tE,@function
        .size           _ZN3cub18CUB_300001_SM_10006detail10merge_sort26DeviceMergeSortMergeKernelINS2_10policy_hubIN6thrust24THRUST_300001_SM_1000_NS12zip_iteratorIN4cuda3std3__45tupleIJNS6_6detail15normal_iteratorINS6_10device_ptrIiEEEESG_EEEEEE9Policy600ESI_NSD_INSE_IfEEEESI_SM_jNSA_4lessINSB_IJiiEEEEESO_fEEvbT2_T3_T4_PT6_PT7_T5_PSS_SS_NS1_7vsmem_tE,(.L_x_781 - _ZN3cub18CUB_300001_SM_10006detail10merge_sort26DeviceMergeSortMergeKernelINS2_10policy_hubIN6thrust24THRUST_300001_SM_1000_NS12zip_iteratorIN4cuda3std3__45tupleIJNS6_6detail15normal_iteratorINS6_10device_ptrIiEEEESG_EEEEEE9Policy600ESI_NSD_INSE_IfEEEESI_SM_jNSA_4lessINSB_IJiiEEEEESO_fEEvbT2_T3_T4_PT6_PT7_T5_PSS_SS_NS1_7vsmem_tE)
        .other          _ZN3cub18CUB_300001_SM_10006detail10merge_sort26DeviceMergeSortMergeKernelINS2_10policy_hubIN6thrust24THRUST_300001_SM_1000_NS12zip_iteratorIN4cuda3std3__45tupleIJNS6_6detail15normal_iteratorINS6_10device_ptrIiEEEESG_EEEEEE9Policy600ESI_NSD_INSE_IfEEEESI_SM_jNSA_4lessINSB_IJiiEEEEESO_fEEvbT2_T3_T4_PT6_PT7_T5_PSS_SS_NS1_7vsmem_tE,@"STO_CUDA_ENTRY STV_DEFAULT"
_ZN3cub18CUB_300001_SM_10006detail10merge_sort26DeviceMergeSortMergeKernelINS2_10policy_hubIN6thrust24THRUST_300001_SM_1000_NS12zip_iteratorIN4cuda3std3__45tupleIJNS6_6detail15normal_iteratorINS6_10device_ptrIiEEEESG_EEEEEE9Policy600ESI_NSD_INSE_IfEEEESI_SM_jNSA_4lessINSB_IJiiEEEEESO_fEEvbT2_T3_T4_PT6_PT7_T5_PSS_SS_NS1_7vsmem_tE:
.text._ZN3cub18CUB_300001_SM_10006detail10merge_sort26DeviceMergeSortMergeKernelINS2_10policy_hubIN6thrust24THRUST_300001_SM_1000_NS12zip_iteratorIN4cuda3std3__45tupleIJNS6_6detail15normal_iteratorINS6_10device_ptrIiEEEESG_EEEEEE9Policy600ESI_NSD_INSE_IfEEEESI_SM_jNSA_4lessINSB_IJiiEEEEESO_fEEvbT2_T3_T4_PT6_PT7_T5_PSS_SS_NS1_7vsmem_tE:
[----:B------:R-:W-:Y:S01]  /*0000*/  LDC R1, c[0x0][0x37c] ;  /* 0x0000df00ff017b82 */ /* 0x000fe20000000800 */
[----:B------:R-:W0:Y:S01]  /*0010*/  S2R R7, SR_CTAID.X ;  /* 0x0000000000077919 */ /* 0x000e220000002500 */
[----:B------:R-:W1:Y:S06]  /*0020*/  LDCU UR4, c[0x0][0x370] ;  /* 0x00006e00ff0477ac */ /* 0x000e6c0008000800 */
[----:B------:R-:W2:Y:S01]  /*0030*/  LDC R5, c[0x0][0x3c8] ;  /* 0x0000f200ff057b82 */ /* 0x000ea20000000800 */
[----:B------:R-:W3:Y:S01]  /*0040*/  S2R R0, SR_TID.X ;  /* 0x0000000000007919 */ /* 0x000ee20000002100 */
[----:B------:R-:W4:Y:S01]  /*0050*/  LDCU.64 UR6, c[0x0][0x358] ;  /* 0x00006b00ff0677ac */ /* 0x000f220008000a00 */
[----:B-1----:R-:W-:Y:S01]  /*0060*/  UIADD3 UR4, UPT, UPT, UR4, -0x1, URZ ;  /* 0xffffffff04047890 */ /* 0x002fe2000fffe0ff */
[----:B--2---:R-:W-:-:S05]  /*0070*/  IMAD.SHL.U32 R27, R5, 0x400, RZ ;  /* 0x00000400051b7824 */ /* 0x004fca00078e00ff */
[C---:B0-----:R-:W-:Y:S01]  /*0080*/  ISETP.GE.U32.AND P0, PT, R7.reuse, UR4, PT ;  /* 0x0000000407007c0c */ /* 0x041fe2000bf06070 */
[----:B------:R-:W-:-:S12]  /*0090*/  IMAD.SHL.U32 R41, R7, 0x800, RZ ;  /* 0x0000080007297824 */ /* 0x000fd800078e00ff */
[----:B---34-:R-:W-:Y:S05]  /*00a0*/  @P0 BRA `(.L_x_380) ;  /* 0x0000003000b80947 */ /* 0x018fea0003800000 */
[----:B------:R-:W0:Y:S01]  /*00b0*/  LDC.64 R2, c[0x0][0x3c0] ;  /* 0x0000f000ff027b82 */ /* 0x000e220000000a00 */
[----:B------:R-:W-:Y:S01]  /*00c0*/  IMAD.MOV R8, RZ, RZ, -R5 ;  /* 0x000000ffff087224 */ /* 0x000fe200078e0a05 */
[----:B------:R-:W1:Y:S06]  /*00d0*/  LDCU.U8 UR4, c[0x0][0x380] ;  /* 0x00007000ff0477ac */ /* 0x000e6c0008000000 */
[----:B------:R-:W2:Y:S01]  /*00e0*/  LDC R12, c[0x0][0x3a0] ;  /* 0x0000e800ff0c7b82 */ /* 0x000ea20000000800 */
[----:B0-----:R-:W-:-:S05]  /*00f0*/  IMAD.WIDE.U32 R2, R7, 0x4, R2 ;  /* 0x0000000407027825 */ /* 0x001fca00078e0002 */
[----:B------:R-:W3:Y:S04]  /*0100*/  LDG.E R6, desc[UR6][R2.64+0x4] ;  /* 0x0000040602067981 */ /* 0x000ee8000c1e1900 */
[----:B------:R2:W4:Y:S01]  /*0110*/  LDG.E R4, desc[UR6][R2.64] ;  /* 0x0000000602047981 */ /* 0x000522000c1e1900 */
[----:B------:R-:W-:Y:S01]  /*0120*/  LOP3.LUT R25, R7, R8, RZ, 0xc0, !PT ;  /* 0x0000000807197212 */ /* 0x000fe200078ec0ff */
[----:B-1----:R-:W-:Y:S01]  /*0130*/  UPRMT UR4, UR4, 0x8880, URZ ;  /* 0x0000888004047896 */ /* 0x002fe200080000ff */
[----:B------:R-:W-:Y:S01]  /*0140*/  LOP3.LUT R27, R27, 0xfffff800, RZ, 0xc0, !PT ;  /* 0xfffff8001b1b7812 */ /* 0x000fe200078ec0ff */
[----:B------:R-:W-:Y:S02]  /*0150*/  ACQBULK ;  /* 0x000000000000782e */ /* 0x000fe40000000000 */
[----:B------:R-:W-:Y:S01]  /*0160*/  IMAD.IADD R5, R7, 0x1, -R25 ;  /* 0x0000000107057824 */ /* 0x000fe200078e0a19 */
[----:B------:R-:W-:Y:S01]  /*0170*/  UISETP.NE.AND UP0, UPT, UR4, URZ, UPT ;  /* 0x000000ff0400728c */ /* 0x000fe2000bf05270 */
[----:B------:R-:W-:-:S02]  /*0180*/  IMAD.SHL.U32 R25, R25, 0x800, RZ ;  /* 0x0000080019197824 */ /* 0x000fc400078e00ff */
[----:B------:R-:W-:Y:S01]  /*0190*/  IMAD.SHL.U32 R10, R5, 0x800, RZ ;  /* 0x00000800050a7824 */ /* 0x000fe200078e00ff */
[----:B------:R-:W-:Y:S01]  /*01a0*/  LOP3.LUT R5, R7, R8, RZ, 0xfc, !PT ;  /* 0x0000000807057212 */ /* 0x000fe200078efcff */
[----:B--2---:R-:W-:Y:S02]  /*01b0*/  IMAD.IADD R2, R12, 0x1, -R25 ;  /* 0x000000010c027824 */ /* 0x004fe400078e0a19 */
[C---:B------:R-:W-:Y:S01]  /*01c0*/  VIADD R3, R10.reuse, 0x7ff ;  /* 0x000007ff0a037836 */ /* 0x040fe20000000000 */
[----:B------:R-:W-:Y:S02]  /*01d0*/  ISETP.NE.AND P0, PT, R10, -0x800, PT ;  /* 0xfffff8000a00780c */ /* 0x000fe40003f05270 */
[----:B------:R-:W-:Y:S02]  /*01e0*/  ISETP.NE.AND P1, PT, R5, -0x1, PT ;  /* 0xffffffff0500780c */ /* 0x000fe40003f25270 */
[----:B------:R-:W-:-:S05]  /*01f0*/  VIMNMX.U32 R8, PT, PT, R27, R2, !PT ;  /* 0x000000021b087248 */ /* 0x000fca0007fe0000 */
[----:B------:R-:W-:-:S04]  /*0200*/  IMAD.IADD R8, R8, 0x1, -R27 ;  /* 0x0000000108087824 */ /* 0x000fc800078e0a1b */
[----:B------:R-:W-:Y:S02]  /*0210*/  @P0 VIADD R3, R10, 0x800 ;  /* 0x000008000a030836 */ /* 0x000fe40000000000 */
[----:B---3--:R-:W-:-:S04]  /*0220*/  IMAD.IADD R6, R6, 0x1, -R25 ;  /* 0x0000000106067824 */ /* 0x008fc800078e0a19 */
[----:B------:R-:W-:Y:S01]  /*0230*/  IMAD.IADD R12, R3, 0x1, -R6 ;  /* 0x00000001030c7824 */ /* 0x000fe200078e0a06 */
[----:B------:R-:W-:Y:S01]  /*0240*/  @!P1 VIMNMX.U32 R6, PT, PT, R27, R2, PT ;  /* 0x000000021b069248 */ /* 0x000fe20003fe0000 */
[----:B----4-:R-:W-:-:S03]  /*0250*/  IMAD.IADD R29, R4, 0x1, -R25 ;  /* 0x00000001041d7824 */ /* 0x010fc600078e0a19 */
[----:B------:R-:W-:Y:S01]  /*0260*/  SEL R11, R27, R12, !P1 ;  /* 0x0000000c1b0b7207 */ /* 0x000fe20004800000 */
[----:B------:R-:W-:Y:S01]  /*0270*/  IMAD.IADD R13, R6, 0x1, -R29 ;  /* 0x00000001060d7824 */ /* 0x000fe200078e0a1d */
[----:B------:R-:W-:Y:S02]  /*0280*/  VIADDMNMX.U32 R10, R10, -R29, R8, PT ;  /* 0x8000001d0a0a7246 */ /* 0x000fe40003800008 */
[----:B------:R-:W-:Y:S01]  /*0290*/  VIMNMX.U32 R11, PT, PT, R8, R11, PT ;  /* 0x0000000b080b7248 */ /* 0x000fe20003fe0000 */
[----:B------:R-:W-:Y:S06]  /*02a0*/  BRA.U !UP0, `(.L_x_381) ;  /* 0x0000000508687547 */ /* 0x000fec000b800000 */
[C---:B------:R-:W-:Y:S01]  /*02b0*/  ISETP.GE.AND P0, PT, R0.reuse, R13, PT ;  /* 0x0000000d0000720c */ /* 0x040fe20003f06270 */
[----:B------:R-:W0:Y:S01]  /*02c0*/  LDC.64 R2, c[0x0][0x388] ;  /* 0x0000e200ff027b82 */ /* 0x000e220000000a00 */
[----:B------:R-:W1:Y:S01]  /*02d0*/  LDCU.64 UR4, c[0x0][0x390] ;  /* 0x00007200ff0477ac */ /* 0x000e620008000a00 */
[----:B------:R-:W-:Y:S01]  /*02e0*/  IADD3 R9, P1, PT, R27, R10, RZ ;  /* 0x0000000a1b097210 */ /* 0x000fe20007f3e0ff */
[C---:B------:R-:W-:Y:S01]  /*02f0*/  VIADD R40, R0.reuse, 0x100 ;  /* 0x0000010000287836 */ /* 0x040fe20000000000 */
[-C--:B------:R-:W-:Y:S01]  /*0300*/  IADD3 R17, P2, PT, R29, R0.reuse, RZ ;  /* 0x000000001d117210 */ /* 0x080fe20007f5e0ff */
[C---:B------:R-:W-:Y:S01]  /*0310*/  VIADD R32, R0.reuse, 0x200 ;  /* 0x0000020000207836 */ /* 0x040fe20000000000 */
[--C-:B------:R-:W-:Y:S01]  /*0320*/  SHF.R.S32.HI R5, RZ, 0x1f, R13.reuse ;  /* 0x0000001fff057819 */ /* 0x100fe2000001140d */
[----:B------:R-:W-:Y:S01]  /*0330*/  IMAD.X R44, RZ, RZ, RZ, P1 ;  /* 0x000000ffff2c7224 */ /* 0x000fe200008e06ff */
[----:B------:R-:W-:Y:S01]  /*0340*/  IADD3 R7, P3, P4, R9, R0, -R13 ;  /* 0x0000000009077210 */ /* 0x000fe20007c7e80d */
[----:B------:R-:W-:Y:S01]  /*0350*/  IMAD.X R12, RZ, RZ, RZ, P2 ;  /* 0x000000ffff0c7224 */ /* 0x000fe200010e06ff */
[C---:B------:R-:W-:Y:S01]  /*0360*/  IADD3 R8, P1, PT, R25.reuse, R17, RZ ;  /* 0x0000001119087210 */ /* 0x040fe20007f3e0ff */
[----:B------:R-:W-:Y:S01]  /*0370*/  VIADD R30, R0, 0x300 ;  /* 0x00000300001e7836 */ /* 0x000fe20000000000 */
[----:B------:R-:W-:Y:S01]  /*0380*/  IADD3.X R6, PT, PT, R44, RZ, ~R5, P3, P4 ;  /* 0x000000ff2c067210 */ /* 0x000fe20001fe8c05 */
[C---:B------:R-:W-:Y:S01]  /*0390*/  @P0 IMAD.IADD R4, R0.reuse, 0x1, -R13 ;  /* 0x0000000100040824 */ /* 0x040fe200078e0a0d */
[----:B------:R-:W-:Y:S01]  /*03a0*/  IADD3 R5, P3, PT, R25, R7, RZ ;  /* 0x0000000719057210 */ /* 0x000fe20007f7e0ff */
[----:B------:R-:W-:Y:S01]  /*03b0*/  IMAD.X R15, RZ, RZ, R12, P1 ;  /* 0x000000ffff0f7224 */ /* 0x000fe200008e060c */
[C---:B------:R-:W-:Y:S01]  /*03c0*/  LOP3.LUT R26, R0.reuse, 0x400, RZ, 0xfc, !PT ;  /* 0x00000400001a7812 */ /* 0x040fe200078efcff */
[----:B------:R-:W-:Y:S01]  /*03d0*/  VIADD R28, R0, 0x500 ;  /* 0x00000500001c7836 */ /* 0x000fe20000000000 */
[----:B------:R-:W-:Y:S01]  /*03e0*/  @P0 IADD3 R9, P2, PT, R4, R9, RZ ;  /* 0x0000000904090210 */ /* 0x000fe20007f5e0ff */
[----:B------:R-:W-:Y:S01]  /*03f0*/  VIADD R24, R0, 0x600 ;  /* 0x0000060000187836 */ /* 0x000fe20000000000 */
[----:B-1----:R-:W-:-:S02]  /*0400*/  LEA R18, P1, R8, UR4, 0x2 ;  /* 0x0000000408127c11 */ /* 0x002fc4000f8210ff */
[----:B------:R-:W-:Y:S01]  /*0410*/  @P0 LEA.HI.X.SX32 R44, R4, R44, 0x1, P2 ;  /* 0x0000002c042c0211 */ /* 0x000fe200010f0eff */
[----:B------:R-:W-:Y:S01]  /*0420*/  IMAD.X R4, RZ, RZ, R6, P3 ;  /* 0x000000ffff047224 */ /* 0x000fe200018e0606 */
[----:B------:R-:W-:Y:S01]  /*0430*/  LEA R34, P3, R5, UR4, 0x2 ;  /* 0x0000000405227c11 */ /* 0x000fe2000f8610ff */
[C---:B0-----:R-:W-:Y:S01]  /*0440*/  IMAD.WIDE.U32 R2, R25.reuse, 0x4, R2 ;  /* 0x0000000419027825 */ /* 0x041fe200078e0002 */
[----:B------:R-:W-:Y:S02]  /*0450*/  @P0 IADD3 R42, P2, PT, R25, R9, RZ ;  /* 0x00000009192a0210 */ /* 0x000fe40007f5e0ff */
[----:B------:R-:W-:Y:S02]  /*0460*/  LEA.HI.X R35, R5, UR5, R4, 0x2, P3 ;  /* 0x0000000505237c11 */ /* 0x000fe400098f1404 */
[----:B------:R-:W-:Y:S01]  /*0470*/  @P0 LEA R31, P3, R42, UR4, 0x2 ;  /* 0x000000042a1f0c11 */ /* 0x000fe2000f8610ff */
[----:B------:R-:W-:Y:S01]  /*0480*/  @P0 IMAD.X R5, RZ, RZ, R44, P2 ;  /* 0x000000ffff050224 */ /* 0x000fe200010e062c */
[----:B------:R-:W-:-:S02]  /*0490*/  LEA.HI.X R19, R8, UR5, R15, 0x2, P1 ;  /* 0x0000000508137c11 */ /* 0x000fc400088f140f */
[-C--:B------:R-:W-:Y:S02]  /*04a0*/  LEA R36, P1, R17, R2.reuse, 0x2 ;  /* 0x0000000211247211 */ /* 0x080fe400078210ff */
[----:B------:R-:W-:Y:S02]  /*04b0*/  @P0 LEA.HI.X R42, R42, UR5, R5, 0x2, P3 ;  /* 0x000000052a2a0c11 */ /* 0x000fe400098f1405 */
[----:B------:R-:W-:Y:S02]  /*04c0*/  ISETP.GE.AND P3, PT, R40, R13, PT ;  /* 0x0000000d2800720c */ /* 0x000fe40003f66270 */
[-C--:B------:R-:W-:Y:S02]  /*04d0*/  LEA R38, P4, R7, R2.reuse, 0x2 ;  /* 0x0000000207267211 */ /* 0x080fe400078810ff */
[----:B------:R-:W-:Y:S02]  /*04e0*/  @P0 LEA R33, P2, R9, R2, 0x2 ;  /* 0x0000000209210211 */ /* 0x000fe400078410ff */
[----:B------:R-:W-:Y:S01]  /*04f0*/  LEA.HI.X R37, R17, R3, R12, 0x2, P1 ;  /* 0x0000000311257211 */ /* 0x000fe200008f140c */
[----:B------:R-:W-:Y:S01]  /*0500*/  VIADD R12, R0, 0x700 ;  /* 0x00000700000c7836 */ /* 0x000fe20000000000 */
[----:B------:R-:W-:-:S02]  /*0510*/  P2R R43, PR, RZ, 0x8 ;  /* 0x00000008ff2b7803 */ /* 0x000fc40000000000 */
[-C--:B------:R-:W-:Y:S01]  /*0520*/  LEA.HI.X R39, R7, R3.reuse, R6, 0x2, P4 ;  /* 0x0000000307277211 */ /* 0x080fe200020f1406 */
[----:B------:R-:W2:Y:S01]  /*0530*/  @!P0 LDG.E R2, desc[UR6][R36.64] ;  /* 0x0000000624028981 */ /* 0x000ea2000c1e1900 */
[----:B------:R-:W-:Y:S02]  /*0540*/  @P0 LEA.HI.X R44, R9, R3, R44, 0x2, P2 ;  /* 0x00000003092c0211 */ /* 0x000fe400010f142c */
[----:B------:R-:W-:Y:S01]  /*0550*/  P2R R7, PR, RZ, 0x1 ;  /* 0x00000001ff077803 */ /* 0x000fe20000000000 */
[----:B------:R-:W3:Y:S01]  /*0560*/  @!P0 LDG.E R3, desc[UR6][R18.64] ;  /* 0x0000000612038981 */ /* 0x000ee2000c1e1900 */
[----:B------:R-:W-:Y:S02]  /*0570*/  ISETP.NE.AND P0, PT, R43, RZ, PT ;  /* 0x000000ff2b00720c */ /* 0x000fe40003f05270 */
[-C--:B------:R-:W-:Y:S02]  /*0580*/  ISETP.GE.AND P1, PT, R32, R13.reuse, PT ;  /* 0x0000000d2000720c */ /* 0x080fe40003f26270 */
[----:B------:R-:W-:-:S02]  /*0590*/  ISETP.GE.AND P2, PT, R30, R13, PT ;  /* 0x0000000d1e00720c */ /* 0x000fc40003f46270 */
[-C--:B------:R-:W-:Y:S02]  /*05a0*/  ISETP.GE.AND P3, PT, R26, R13.reuse, PT ;  /* 0x0000000d1a00720c */ /* 0x080fe40003f66270 */
[-C--:B------:R-:W-:Y:S02]  /*05b0*/  ISETP.GE.AND P4, PT, R28, R13.reuse, PT ;  /* 0x0000000d1c00720c */ /* 0x080fe40003f86270 */
        /* <DEDUP_REMOVED lines=16> */
[----:B------:R0:W5:Y:S04]  /*06c0*/  @P6 LDG.E R23, desc[UR6][R34.64+0x1c00] ;  /* 0x001c000622176981 */ /* 0x000168000c1e1900 */
        /* <DEDUP_REMOVED lines=24> */
.L_x_381:
[----:B------:R-:W0:Y:S01]  /*0850*/  LDCU.64 UR4, c[0x0][0x3a8] ;  /* 0x00007500ff0477ac */ /* 0x000e220008000a00 */
[----:B------:R-:W-:Y:S01]  /*0860*/  IMAD.IADD R6, R0, 0x1, -R13 ;  /* 0x0000000100067824 */ /* 0x000fe200078e0a0d */
[----:B------:R-:W-:Y:S01]  /*0870*/  IADD3 R2, P0, P1, R10, R25, R27 ;  /* 0x000000190a027210 */ /* 0x000fe2000791e01b */
[C---:B------:R-:W-:Y:S01]  /*0880*/  VIADD R40, R0.reuse, 0x100 ;  /* 0x0000010000287836 */ /* 0x040fe20000000000 */
[C---:B------:R-:W-:Y:S01]  /*0890*/  IADD3 R4, P2, P3, R0.reuse, R29, R25 ;  /* 0x0000001d00047210 */ /* 0x040fe20007b5e019 */
[----:B------:R-:W-:Y:S01]  /*08a0*/  VIADD R32, R0, 0x200 ;  /* 0x0000020000207836 */ /* 0x000fe20000000000 */
[----:B------:R-:W-:Y:S01]  /*08b0*/  IADD3 R2, P4, PT, R6, R2, RZ ;  /* 0x0000000206027210 */ /* 0x000fe20007f9e0ff */
[C---:B------:R-:W-:Y:S01]  /*08c0*/  VIADD R30, R0.reuse, 0x300 ;  /* 0x00000300001e7836 */ /* 0x040fe20000000000 */
[----:B------:R-:W-:Y:S01]  /*08d0*/  IADD3.X R3, PT, PT, RZ, RZ, RZ, P0, P1 ;  /* 0x000000ffff037210 */ /* 0x000fe200007e24ff */
[----:B------:R-:W-:Y:S01]  /*08e0*/  VIADD R28, R0, 0x500 ;  /* 0x00000500001c7836 */ /* 0x000fe20000000000 */
[----:B------:R-:W-:Y:S01]  /*08f0*/  ISETP.GE.AND P6, PT, R40, R13, PT ;  /* 0x0000000d2800720c */ /* 0x000fe20003fc6270 */
[----:B------:R-:W-:Y:S01]  /*0900*/  VIADD R24, R0, 0x600 ;  /* 0x0000060000187836 */ /* 0x000fe20000000000 */
[----:B------:R-:W-:Y:S01]  /*0910*/  LEA.HI.X.SX32 R3, R6, R3, 0x1, P4 ;  /* 0x0000000306037211 */ /* 0x000fe200020f0eff */
[----:B------:R-:W-:Y:S01]  /*0920*/  VIADD R12, R0, 0x700 ;  /* 0x00000700000c7836 */ /* 0x000fe20000000000 */
[----:B------:R-:W-:-:S02]  /*0930*/  IADD3.X R5, PT, PT, RZ, RZ, RZ, P2, P3 ;  /* 0x000000ffff057210 */ /* 0x000fc400017e64ff */
[----:B------:R-:W-:Y:S02]  /*0940*/  LOP3.LUT R26, R0, 0x400, RZ, 0xfc, !PT ;  /* 0x00000400001a7812 */ /* 0x000fe400078efcff */
[----:B0-----:R-:W-:Y:S02]  /*0950*/  LEA R34, P1, R2, UR4, 0x3 ;  /* 0x0000000402227c11 */ /* 0x001fe4000f8218ff */
[----:B------:R-:W-:Y:S02]  /*0960*/  LEA R18, P0, R4, UR4, 0x3 ;  /* 0x0000000404127c11 */ /* 0x000fe4000f8018ff */
[----:B------:R-:W-:Y:S02]  /*0970*/  LEA.HI.X R35, R2, UR5, R3, 0x3, P1 ;  /* 0x0000000502237c11 */ /* 0x000fe400088f1c03 */
[----:B------:R-:W-:Y:S02]  /*0980*/  LEA.HI.X R19, R4, UR5, R5, 0x3, P0 ;  /* 0x0000000504137c11 */ /* 0x000fe400080f1c05 */
[----:B------:R-:W-:Y:S01]  /*0990*/  P2R R43, PR, RZ, 0x40 ;  /* 0x00000040ff2b7803 */ /* 0x000fe20000000000 */
[----:B------:R1:W2:Y:S01]  /*09a0*/  @P6 LDG.E R4, desc[UR6][R34.64+0x800] ;  /* 0x0008000622046981 */ /* 0x0002a2000c1e1900 */
[----:B------:R-:W-:-:S02]  /*09b0*/  ISETP.GE.AND P0, PT, R0, R13, PT ;  /* 0x0000000d0000720c */ /* 0x000fc40003f06270 */
[-C--:B------:R-:W-:Y:S01]  /*09c0*/  ISETP.GE.AND P1, PT, R32, R13.reuse, PT ;  /* 0x0000000d2000720c */ /* 0x080fe20003f26270 */
[----:B------:R1:W3:Y:S01]  /*09d0*/  @P6 LDG.E R5, desc[UR6][R34.64+0x804] ;  /* 0x0008040622056981 */ /* 0x0002e2000c1e1900 */
[-C--:B------:R-:W-:Y:S02]  /*09e0*/  ISETP.GE.AND P2, PT, R30, R13.reuse, PT ;  /* 0x0000000d1e00720c */ /* 0x080fe40003f46270 */
[-C--:B------:R-:W-:Y:S02]  /*09f0*/  ISETP.GE.AND P3, PT, R26, R13.reuse, PT ;  /* 0x0000000d1a00720c */ /* 0x080fe40003f66270 */
[-C--:B------:R-:W-:Y:S02]  /*0a00*/  ISETP.GE.AND P4, PT, R28, R13.reuse, PT ;  /* 0x0000000d1c00720c */ /* 0x080fe40003f86270 */
[-C--:B------:R-:W-:Y:S02]  /*0a10*/  ISETP.GE.AND P5, PT, R24, R13.reuse, PT ;  /* 0x0000000d1800720c */ /* 0x080fe40003fa6270 */
[----:B------:R-:W-:Y:S01]  /*0a20*/  ISETP.GE.AND P6, PT, R12, R13, PT ;  /* 0x0000000d0c00720c */ /* 0x000fe20003fc6270 */
[----:B------:R1:W5:Y:S04]  /*0a30*/  @!P0 LDG.E R2, desc[UR6][R18.64] ;  /* 0x0000000612028981 */ /* 0x000368000c1e1900 */
        /* <DEDUP_REMOVED lines=32> */
.L_x_382:
[----:B------:R-:W2:Y:S01]  /*0c40*/  S2UR UR5, SR_CgaCtaId ;  /* 0x00000000000579c3 */ /* 0x000ea20000008800 */
[----:B------:R-:W-:Y:S01]  /*0c50*/  UMOV UR4, 0x400 ;  /* 0x0000040000047882 */ /* 0x000fe20000000000 */
[----:B01----:R-:W-:Y:S01]  /*0c60*/  IMAD.SHL.U32 R19, R0, 0x8, RZ ;  /* 0x0000000800137824 */ /* 0x003fe200078e00ff */
        /* <DEDUP_REMOVED lines=10> */
[----:B------:R-:W1:Y:S01]  /*0d10*/  LDCU.64 UR8, c[0x0][0x398] ;  /* 0x00007300ff0877ac */ /* 0x000e620008000a00 */
[----:B0-----:R-:W-:Y:S02]  /*0d20*/  P2R R3, PR, RZ, 0x20 ;  /* 0x00000020ff037803 */ /* 0x001fe40000000000 */
[----:B------:R-:W-:Y:S02]  /*0d30*/  P2R R5, PR, RZ, 0x40 ;  /* 0x00000040ff057803 */ /* 0x000fe40000000000 */
[----:B------:R-:W-:-:S04]  /*0d40*/  IADD3 R29, P5, P6, R0, R29, R25 ;  /* 0x0000001d001d7210 */ /* 0x000fc80007ebe019 */
[----:B------:R-:W-:Y:S02]  /*0d50*/  IADD3.X R4, PT, PT, RZ, RZ, RZ, P5, P6 ;  /* 0x000000ffff047210 */ /* 0x000fe40002fec4ff */
[----:B------:R-:W-:-:S04]  /*0d60*/  IADD3 R25, P6, P5, R10, R25, R27 ;  /* 0x000000190a197210 */ /* 0x000fc80007dde01b */
[----:B------:R-:W-:Y:S02]  /*0d70*/  IADD3.X R2, PT, PT, RZ, RZ, RZ, P6, P5 ;  /* 0x000000ffff027210 */ /* 0x000fe400037ea4ff */
[----:B------:R-:W-:Y:S01]  /*0d80*/  ISETP.NE.AND P5, PT, R3, RZ, PT ;  /* 0x000000ff0300720c */ /* 0x000fe20003fa5270 */
[----:B------:R-:W-:Y:S01]  /*0d90*/  IMAD.IADD R3, R0, 0x1, -R13 ;  /* 0x0000000100037824 */ /* 0x000fe200078e0a0d */
[----:B-1----:R-:W-:-:S04]  /*0da0*/  LEA R14, P6, R29, UR8, 0x2 ;  /* 0x000000081d0e7c11 */ /* 0x002fc8000f8c10ff */
        /* <DEDUP_REMOVED lines=24> */
.L_x_383:
[----:B0-----:R-:W-:Y:S01]  /*0f30*/  P2R R2, PR, RZ, 0x40 ;  /* 0x00000040ff027803 */ /* 0x001fe20000000000 */
[----:B------:R-:W-:Y:S01]  /*0f40*/  IMAD.IADD R3, R40, 0x1, -R13 ;  /* 0x0000000128037824 */ /* 0x000fe200078e0a0d */
[----:B------:R-:W-:Y:S01]  /*0f50*/  IADD3 R20, P6, P0, R10, R25, R27 ;  /* 0x000000190a147210 */ /* 0x000fe200078de01b */
[--C-:B------:R-:W-:Y:S01]  /*0f60*/  IMAD.IADD R17, R30, 0x1, -R13.reuse ;  /* 0x000000011e117824 */ /* 0x100fe200078e0a0d */
[----:B------:R-:W0:Y:S01]  /*0f70*/  LDCU.64 UR8, c[0x0][0x3b0] ;  /* 0x00007600ff0877ac */ /* 0x000e220008000a00 */
[----:B------:R-:W-:Y:S01]  /*0f80*/  IMAD.IADD R23, R28, 0x1, -R13 ;  /* 0x000000011c177824 */ /* 0x000fe200078e0a0d */
[----:B------:R-:W-:Y:S02]  /*0f90*/  IADD3.X R14, PT, PT, RZ, RZ, RZ, P6, P0 ;  /* 0x000000ffff0e7210 */ /* 0x000fe400037e04ff */
[----:B------:R-:W-:Y:S02]  /*0fa0*/  IADD3 R27, P0, PT, R25, R29, RZ ;  /* 0x0000001d191b7210 */ /* 0x000fe40007f1e0ff */
[----:B------:R-:W-:-:S02]  /*0fb0*/  ISETP.NE.AND P6, PT, R2, RZ, PT ;  /* 0x000000ff0200720c */ /* 0x000fc40003fc5270 */
[-C--:B------:R-:W-:Y:S01]  /*0fc0*/  SEL R9, R27, R20.reuse, !P1 ;  /* 0x000000141b097207 */ /* 0x080fe20004800000 */
[----:B------:R-:W-:Y:S01]  /*0fd0*/  IMAD.X R15, RZ, RZ, RZ, P0 ;  /* 0x000000ffff0f7224 */ /* 0x000fe200000e06ff */
[----:B------:R-:W-:Y:S02]  /*0fe0*/  ISETP.NE.AND P0, PT, R43, RZ, PT ;  /* 0x000000ff2b00720c */ /* 0x000fe40003f05270 */
[----:B------:R-:W-:Y:S02]  /*0ff0*/  SEL R8, R30, R17, !P2 ;  /* 0x000000111e087207 */ /* 0x000fe40005000000 */
[----:B------:R-:W-:Y:S02]  /*1000*/  SEL R5, R40, R3, !P0 ;  /* 0x0000000328057207 */ /* 0x000fe40004000000 */
[----:B------:R-:W-:Y:S02]  /*1010*/  SHF.R.S32.HI R3, RZ, 0x1f, R3 ;  /* 0x0000001fff037819 */ /* 0x000fe40000011403 */
[----:B------:R-:W-:-:S02]  /*1020*/  SEL R4, R27, R20, !P0 ;  /* 0x000000141b047207 */ /* 0x000fc40004000000 */
[----:B------:R-:W-:Y:S02]  /*1030*/  SEL R7, R15, R14, !P0 ;  /* 0x0000000e0f077207 */ /* 0x000fe40004000000 */
[----:B------:R-:W-:Y:S01]  /*1040*/  SEL R2, R3, RZ, P0 ;  /* 0x000000ff03027207 */ /* 0x000fe20000000000 */
[----:B------:R-:W-:Y:S01]  /*1050*/  IMAD.IADD R3, R0, 0x1, -R13 ;  /* 0x0000000100037824 */ /* 0x000fe200078e0a0d */
[----:B------:R-:W-:Y:S02]  /*1060*/  IADD3 R5, P0, PT, R5, R4, RZ ;  /* 0x0000000405057210 */ /* 0x000fe40007f1e0ff */
[----:B------:R-:W-:Y:S02]  /*1070*/  SEL R18, R15, R14, !P1 ;  /* 0x0000000e0f127207 */ /* 0x000fe40004800000 */
[----:B------:R-:W-:Y:S01]  /*1080*/  SHF.R.S32.HI R4, RZ, 0x1f, R3 ;  /* 0x0000001fff047819 */ /* 0x000fe20000011403 */
[----:B------:R-:W-:Y:S01]  /*1090*/  IMAD.X R2, R2, 0x1, R7, P0 ;  /* 0x0000000102027824 */ /* 0x000fe200000e0607 */
[----:B------:R-:W-:Y:S01]  /*10a0*/  ISETP.GE.AND P0, PT, R0, R13, PT ;  /* 0x0000000d0000720c */ /* 0x000fe20003f06270 */
[----:B------:R-:W-:Y:S01]  /*10b0*/  IMAD.IADD R7, R32, 0x1, -R13 ;  /* 0x0000000120077824 */ /* 0x000fe200078e0a0d */
[----:B------:R-:W-:-:S02]  /*10c0*/  SEL R25, R27, R20, !P4 ;  /* 0x000000141b197207 */ /* 0x000fc40006000000 */
[----:B------:R-:W-:Y:S02]  /*10d0*/  SEL R3, R0, R3, !P0 ;  /* 0x0000000300037207 */ /* 0x000fe40004000000 */
[----:B------:R-:W-:Y:S02]  /*10e0*/  SEL R6, R27, R20, !P0 ;  /* 0x000000141b067207 */ /* 0x000fe40004000000 */
[----:B------:R-:W-:Y:S02]  /*10f0*/  SEL R4, R4, RZ, P0 ;  /* 0x000000ff04047207 */ /* 0x000fe40000000000 */
[----:B------:R-:W-:Y:S02]  /*1100*/  SEL R21, R15, R14, !P0 ;  /* 0x0000000e0f157207 */ /* 0x000fe40004000000 */
[----:B------:R-:W-:Y:S02]  /*1110*/  IADD3 R3, P0, PT, R3, R6, RZ ;  /* 0x0000000603037210 */ /* 0x000fe40007f1e0ff */
[----:B------:R-:W-:-:S02]  /*1120*/  SEL R6, R32, R7, !P1 ;  /* 0x0000000720067207 */ /* 0x000fc40004800000 */
[----:B------:R-:W-:Y:S01]  /*1130*/  SHF.R.S32.HI R7, RZ, 0x1f, R7 ;  /* 0x0000001fff077819 */ /* 0x000fe20000011407 */
[----:B------:R-:W-:Y:S01]  /*1140*/  IMAD.X R4, R4, 0x1, R21, P0 ;  /* 0x0000000104047824 */ /* 0x000fe200000e0615 */
[----:B------:R-:W-:Y:S01]  /*1150*/  IADD3 R6, P0, PT, R6, R9, RZ ;  /* 0x0000000906067210 */ /* 0x000fe20007f1e0ff */
[----:B------:R-:W-:Y:S01]  /*1160*/  IMAD.IADD R21, R26, 0x1, -R13 ;  /* 0x000000011a157824 */ /* 0x000fe200078e0a0d */
[-C--:B------:R-:W-:Y:S02]  /*1170*/  SEL R9, R27, R20.reuse, !P2 ;  /* 0x000000141b097207 */ /* 0x080fe40005000000 */
[----:B------:R-:W-:Y:S02]  /*1180*/  SEL R7, R7, RZ, P1 ;  /* 0x000000ff07077207 */ /* 0x000fe40000800000 */
[----:B------:R-:W-:Y:S02]  /*1190*/  IADD3 R8, P1, PT, R8, R9, RZ ;  /* 0x0000000908087210 */ /* 0x000fe40007f3e0ff */
[----:B------:R-:W-:Y:S01]  /*11a0*/  SEL R31, R27, R20, !P3 ;  /* 0x000000141b1f7207 */ /* 0x000fe20005800000 */
[----:B------:R-:W-:Y:S01]  /*11b0*/  IMAD.X R9, R7, 0x1, R18, P0 ;  /* 0x0000000107097824 */ /* 0x000fe200000e0612 */
[----:B------:R-:W-:-:S02]  /*11c0*/  SEL R18, R28, R23, !P4 ;  /* 0x000000171c127207 */ /* 0x000fc40006000000 */
[----:B------:R-:W-:Y:S01]  /*11d0*/  SHF.R.S32.HI R7, RZ, 0x1f, R17 ;  /* 0x0000001fff077819 */ /* 0x000fe20000011411 */
[--C-:B------:R-:W-:Y:S01]  /*11e0*/  IMAD.IADD R17, R24, 0x1, -R13.reuse ;  /* 0x0000000118117824 */ /* 0x100fe200078e0a0d */
[----:B------:R-:W-:Y:S01]  /*11f0*/  IADD3 R18, P0, PT, R18, R25, RZ ;  /* 0x0000001912127210 */ /* 0x000fe20007f1e0ff */
[----:B------:R-:W-:Y:S01]  /*1200*/  IMAD.IADD R25, R12, 0x1, -R13 ;  /* 0x000000010c197824 */ /* 0x000fe200078e0a0d */
[CC--:B------:R-:W-:Y:S02]  /*1210*/  SEL R16, R27.reuse, R20.reuse, !P5 ;  /* 0x000000141b107207 */ /* 0x0c0fe40006800000 */
[----:B------:R-:W-:Y:S02]  /*1220*/  SEL R27, R27, R20, !P6 ;  /* 0x000000141b1b7207 */ /* 0x000fe40007000000 */
[----:B------:R-:W-:Y:S02]  /*1230*/  SEL R33, R7, RZ, P2 ;  /* 0x000000ff07217207 */ /* 0x000fe40001000000 */
[----:B------:R-:W-:-:S02]  /*1240*/  SEL R20, R15, R14, !P2 ;  /* 0x0000000e0f147207 */ /* 0x000fc40005000000 */
[----:B------:R-:W-:Y:S02]  /*1250*/  SEL R26, R26, R21, !P3 ;  /* 0x000000151a1a7207 */ /* 0x000fe40005800000 */
[----:B------:R-:W-:Y:S01]  /*1260*/  SEL R29, R24, R17, !P5 ;  /* 0x00000011181d7207 */ /* 0x000fe20006800000 */
[----:B------:R-:W-:Y:S01]  /*1270*/  IMAD.X R33, R33, 0x1, R20, P1 ;  /* 0x0000000121217824 */ /* 0x000fe200008e0614 */
[----:B------:R-:W-:Y:S02]  /*1280*/  SHF.R.S32.HI R21, RZ, 0x1f, R21 ;  /* 0x0000001fff157819 */ /* 0x000fe40000011415 */
[----:B------:R-:W-:Y:S02]  /*1290*/  SEL R12, R12, R25, !P6 ;  /* 0x000000190c0c7207 */ /* 0x000fe40007000000 */
[----:B------:R-:W-:Y:S02]  /*12a0*/  SHF.R.S32.HI R23, RZ, 0x1f, R23 ;  /* 0x0000001fff177819 */ /* 0x000fe40000011417 */
[----:B------:R-:W-:-:S02]  /*12b0*/  SHF.R.S32.HI R17, RZ, 0x1f, R17 ;  /* 0x0000001fff117819 */ /* 0x000fc40000011411 */
[----:B------:R-:W-:Y:S02]  /*12c0*/  SHF.R.S32.HI R25, RZ, 0x1f, R25 ;  /* 0x0000001fff197819 */ /* 0x000fe40000011419 */
[----:B------:R-:W-:Y:S02]  /*12d0*/  IADD3 R29, P1, PT, R29, R16, RZ ;  /* 0x000000101d1d7210 */ /* 0x000fe40007f3e0ff */
[CC--:B------:R-:W-:Y:S02]  /*12e0*/  SEL R34, R15.reuse, R14.reuse, !P3 ;  /* 0x0000000e0f227207 */ /* 0x0c0fe40005800000 */
[CC--:B------:R-:W-:Y:S02]  /*12f0*/  SEL R16, R15.reuse, R14.reuse, !P4 ;  /* 0x0000000e0f107207 */ /* 0x0c0fe40006000000 */
[----:B------:R-:W-:Y:S02]  /*1300*/  SEL R32, R15, R14, !P5 ;  /* 0x0000000e0f207207 */ /* 0x000fe40006800000 */
[----:B------:R-:W-:-:S02]  /*1310*/  SEL R21, R21, RZ, P3 ;  /* 0x000000ff15157207 */ /* 0x000fc40001800000 */
[----:B------:R-:W-:Y:S02]  /*1320*/  IADD3 R7, P2, PT, R26, R31, RZ ;  /* 0x0000001f1a077210 */ /* 0x000fe40007f5e0ff */
[----:B------:R-:W-:Y:S02]  /*1330*/  SEL R14, R15, R14, !P6 ;  /* 0x0000000e0f0e7207 */ /* 0x000fe40007000000 */
[----:B------:R-:W-:Y:S01]  /*1340*/  IADD3 R12, P3, PT, R12, R27, RZ ;  /* 0x0000001b0c0c7210 */ /* 0x000fe20007f7e0ff */
[----:B------:R-:W-:Y:S01]  /*1350*/  IMAD.X R34, R21, 0x1, R34, P2 ;  /* 0x0000000115227824 */ /* 0x000fe200010e0622 */
[----:B------:R-:W-:Y:S02]  /*1360*/  SEL R23, R23, RZ, P4 ;  /* 0x000000ff17177207 */ /* 0x000fe40002000000 */
[----:B------:R-:W-:Y:S02]  /*1370*/  SEL R17, R17, RZ, P5 ;  /* 0x000000ff11117207 */ /* 0x000fe40002800000 */
[----:B------:R-:W-:Y:S01]  /*1380*/  SEL R25, R25, RZ, P6 ;  /* 0x000000ff19197207 */ /* 0x000fe20003000000 */
[----:B------:R-:W-:Y:S01]  /*1390*/  IMAD.X R27, R23, 0x1, R16, P0 ;  /* 0x00000001171b7824 */ /* 0x000fe200000e0610 */
[----:B0-----:R-:W-:Y:S01]  /*13a0*/  LEA R22, P0, R3, UR8, 0x2 ;  /* 0x0000000803167c11 */ /* 0x001fe2000f8010ff */
[----:B------:R-:W-:Y:S01]  /*13b0*/  IMAD.X R32, R17, 0x1, R32, P1 ;  /* 0x0000000111207824 */ /* 0x000fe200008e0620 */
[----:B------:R-:W-:Y:S01]  /*13c0*/  LEA R20, P1, R5, UR8, 0x2 ;  /* 0x0000000805147c11 */ /* 0x000fe2000f8210ff */
[----:B------:R-:W-:Y:S01]  /*13d0*/  IMAD.X R31, R25, 0x1, R14, P3 ;  /* 0x00000001191f7824 */ /* 0x000fe200018e060e */
[----:B------:R-:W-:-:S02]  /*13e0*/  LEA R16, P2, R6, UR8, 0x2 ;  /* 0x0000000806107c11 */ /* 0x000fc4000f8410ff */
[----:B------:R-:W-:Y:S02]  /*13f0*/  LEA R14, P3, R8, UR8, 0x2 ;  /* 0x00000008080e7c11 */ /* 0x000fe4000f8610ff */
[----:B------:R-:W-:Y:S02]  /*1400*/  LEA.HI.X R23, R3, UR9, R4, 0x2, P0 ;  /* 0x0000000903177c11 */ /* 0x000fe400080f1404 */
[----:B------:R-:W-:Y:S02]  /*1410*/  LEA.HI.X R21, R5, UR9, R2, 0x2, P1 ;  /* 0x0000000905157c11 */ /* 0x000fe400088f1402 */
[----:B------:R-:W-:Y:S01]  /*1420*/  LEA.HI.X R17, R6, UR9, R9, 0x2, P2 ;  /* 0x0000000906117c11 */ /* 0x000fe200090f1409 */
[----:B------:R0:W5:Y:S01]  /*1430*/  LDG.E R2, desc[UR6][R22.64] ;  /* 0x0000000616027981 */ /* 0x000162000c1e1900 */
[----:B------:R-:W-:Y:S02]  /*1440*/  LEA.HI.X R15, R8, UR9, R33, 0x2, P3 ;  /* 0x00000009080f7c11 */ /* 0x000fe400098f1421 */
[----:B------:R-:W-:Y:S01]  /*1450*/  LEA R24, P0, R7, UR8, 0x2 ;  /* 0x0000000807187c11 */ /* 0x000fe2000f8010ff */
[----:B------:R0:W5:Y:S01]  /*1460*/  LDG.E R3, desc[UR6][R20.64] ;  /* 0x0000000614037981 */ /* 0x000162000c1e1900 */
[----:B------:R-:W-:-:S02]  /*1470*/  LEA R26, P1, R18, UR8, 0x2 ;  /* 0x00000008121a7c11 */ /* 0x000fc4000f8210ff */
[----:B------:R-:W-:Y:S01]  /*1480*/  LEA R28, P2, R29, UR8, 0x2 ;  /* 0x000000081d1c7c11 */ /* 0x000fe2000f8410ff */
[----:B------:R0:W5:Y:S01]  /*1490*/  LDG.E R4, desc[UR6][R16.64] ;  /* 0x0000000610047981 */ /* 0x000162000c1e1900 */
[----:B------:R-:W-:Y:S02]  /*14a0*/  LEA R30, P3, R12, UR8, 0x2 ;  /* 0x000000080c1e7c11 */ /* 0x000fe4000f8610ff */
[----:B------:R-:W-:Y:S01]  /*14b0*/  LEA.HI.X R25, R7, UR9, R34, 0x2, P0 ;  /* 0x0000000907197c11 */ /* 0x000fe200080f1422 */
[----:B------:R0:W5:Y:S01]  /*14c0*/  LDG.E R5, desc[UR6][R14.64] ;  /* 0x000000060e057981 */ /* 0x000162000c1e1900 */
[----:B------:R-:W-:Y:S02]  /*14d0*/  LEA.HI.X R27, R18, UR9, R27, 0x2, P1 ;  /* 0x00000009121b7c11 */ /* 0x000fe400088f141b */
[----:B------:R-:W-:Y:S01]  /*14e0*/  LEA.HI.X R29, R29, UR9, R32, 0x2, P2 ;  /* 0x000000091d1d7c11 */ /* 0x000fe200090f1420 */
[----:B------:R0:W5:Y:S01]  /*14f0*/  LDG.E R6, desc[UR6][R24.64] ;  /* 0x0000000618067981 */ /* 0x000162000c1e1900 */
[----:B------:R-:W-:-:S03]  /*1500*/  LEA.HI.X R31, R12, UR9, R31, 0x2, P3 ;  /* 0x000000090c1f7c11 */ /* 0x000fc600098f141f */
[----:B------:R0:W5:Y:S04]  /*1510*/  LDG.E R7, desc[UR6][R26.64] ;  /* 0x000000061a077981 */ /* 0x000168000c1e1900 */
[----:B------:R0:W5:Y:S04]  /*1520*/  LDG.E R8, desc[UR6][R28.64] ;  /* 0x000000061c087981 */ /* 0x000168000c1e1900 */
[----:B------:R0:W5:Y:S02]  /*1530*/  LDG.E R9, desc[UR6][R30.64] ;  /* 0x000000061e097981 */ /* 0x000164000c1e1900 */
.L_x_384:
[----:B------:R-:W-:Y:S01]  /*1540*/  BAR.SYNC.DEFER_BLOCKING 0x0 ;  /* 0x0000000000007b1d */ /* 0x000fe20000010000 */
[----:B------:R-:W-:-:S04]  /*1550*/  IMAD.IADD R10, R11, 0x1, -R10 ;  /* 0x000000010b0a7824 */ /* 0x000fc800078e0a0a */
[----:B------:R-:W-:-:S03]  /*1560*/  IMAD.IADD R12, R13, 0x1, R10 ;  /* 0x000000010d0c7824 */ /* 0x000fc600078e020a */
[----:B------:R-:W-:Y:S01]  /*1570*/  PREEXIT ;  /* 0x000000000000782d */ /* 0x000fe20000000000 */
[----:B------:R-:W-:Y:S01]  /*1580*/  BSSY.RECONVERGENT B0, `(.L_x_385) ;  /* 0x000001a000007945 */ /* 0x000fe20003800200 */
[----:B01----:R-:W-:-:S04]  /*1590*/  VIMNMX R16, PT, PT, R19, R12, PT ;  /* 0x0000000c13107248 */ /* 0x003fc80003fe0100 */
[C---:B------:R-:W-:Y:S01]  /*15a0*/  ISETP.GE.AND P0, PT, R16.reuse, R10, PT ;  /* 0x0000000a1000720c */ /* 0x040fe20003f06270 */
[----:B------:R-:W-:Y:S01]  /*15b0*/  IMAD.IADD R14, R16, 0x1, -R10 ;  /* 0x00000001100e7824 */ /* 0x000fe200078e0a0a */
[----:B------:R-:W-:-:S04]  /*15c0*/  VIMNMX R11, PT, PT, R13, R16, PT ;  /* 0x000000100d0b7248 */ /* 0x000fc80003fe0100 */
[----:B------:R-:W-:-:S04]  /*15d0*/  SEL R14, R14, RZ, P0 ;  /* 0x000000ff0e0e7207 */ /* 0x000fc80000000000 */
[----:B------:R-:W-:-:S13]  /*15e0*/  ISETP.GE.AND P0, PT, R14, R11, PT ;  /* 0x0000000b0e00720c */ /* 0x000fda0003f06270 */
[----:B------:R-:W-:Y:S05]  /*15f0*/  @P0 BRA `(.L_x_386) ;  /* 0x0000000000480947 */ /* 0x000fea0003800000 */
[----:B------:R-:W-:-:S07]  /*1600*/  IMAD.IADD R17, R13, 0x1, R16 ;  /* 0x000000010d117824 */ /* 0x000fce00078e0210 */
.L_x_387:
[----:B------:R-:W-:Y:S01]  /*1610*/  IMAD.IADD R10, R11, 0x1, -R14 ;  /* 0x000000010b0a7824 */ /* 0x000fe200078e0a0e */
[----:B------:R-:W-:-:S04]  /*1620*/  PLOP3.LUT P0, PT, PT, PT, PT, 0x8, 0x80 ;  /* 0x000000000080781c */ /* 0x000fc80003f0e170 */
[----:B------:R-:W-:-:S04]  /*1630*/  LEA.HI R15, R10, R10, RZ, 0x1 ;  /* 0x0000000a0a0f7211 */ /* 0x000fc800078f08ff */
[----:B------:R-:W-:-:S04]  /*1640*/  LEA.HI.SX32 R18, R15, R14, 0x1f ;  /* 0x0000000e0f127211 */ /* 0x000fc800078ffaff */
[----:B------:R-:W-:Y:S02]  /*1650*/  LOP3.LUT R10, RZ, R18, RZ, 0x33, !PT ;  /* 0x00000012ff0a7212 */ /* 0x000fe400078e33ff */
[----:B------:R-:W-:-:S03]  /*1660*/  LEA R15, R18, UR4, 0x3 ;  /* 0x00000004120f7c11 */ /* 0x000fc6000f8e18ff */
[----:B------:R-:W-:Y:S02]  /*1670*/  IMAD.IADD R10, R17, 0x1, R10 ;  /* 0x00000001110a7824 */ /* 0x000fe400078e020a */
[----:B------:R-:W-:Y:S03]  /*1680*/  LDS.64 R20, [R15] ;  /* 0x000000000f147984 */ /* 0x000fe60000000a00 */
[----:B------:R-:W-:-:S05]  /*1690*/  LEA R10, R10, UR4, 0x3 ;  /* 0x000000040a0a7c11 */ /* 0x000fca000f8e18ff */
        /* <DEDUP_REMOVED lines=8> */
.L_x_386:
[----:B------:R-:W-:Y:S05]  /*1720*/  BSYNC.RECONVERGENT B0 ;  /* 0x0000000000007941 */ /* 0x000fea0003800200 */
.L_x_385:
[----:B------:R-:W-:Y:S01]  /*1730*/  IADD3 R35, PT, PT, R13, R16, -R14 ;  /* 0x000000100d237210 */ /* 0x000fe20007ffe80e */
[----:B------:R-:W-:Y:S01]  /*1740*/  BSSY.RECONVERGENT B0, `(.L_x_388) ;  /* 0x000000f000007945 */ /* 0x000fe20003800200 */
[----:B------:R-:W-:Y:S02]  /*1750*/  LEA R11, R14, UR4, 0x3 ;  /* 0x000000040e0b7c11 */ /* 0x000fe4000f8e18ff */
[C---:B------:R-:W-:Y:S02]  /*1760*/  LEA R10, R35.reuse, UR4, 0x3 ;  /* 0x00000004230a7c11 */ /* 0x040fe4000f8e18ff */
[----:B------:R-:W-:Y:S01]  /*1770*/  ISETP.GE.AND P0, PT, R35, R12, PT ;  /* 0x0000000c2300720c */ /* 0x000fe20003f06270 */
[----:B------:R0:W1:Y:S01]  /*1780*/  LDS.64 R36, [R11] ;  /* 0x000000000b247984 */ /* 0x0000620000000a00 */
[----:B------:R-:W-:-:S03]  /*1790*/  PLOP3.LUT P1, PT, PT, PT, PT, 0x8, 0x80 ;  /* 0x000000000080781c */ /* 0x000fc60003f2e170 */
[----:B------:R0:W2:Y:S01]  /*17a0*/  LDS.64 R20, [R10] ;  /* 0x000000000a147984 */ /* 0x0000a20000000a00 */
[----:B------:R-:W-:-:S07]  /*17b0*/  P2R R34, PR, RZ, 0x2 ;  /* 0x00000002ff227803 */ /* 0x000fce0000000000 */
[----:B0-----:R-:W-:Y:S05]  /*17c0*/  @P0 BRA `(.L_x_389) ;  /* 0x0000000000180947 */ /* 0x001fea0003800000 */
[----:B-12---:R-:W-:Y:S02]  /*17d0*/  ISETP.GE.AND P0, PT, R20, R36, PT ;  /* 0x000000241400720c */ /* 0x006fe40003f06270 */
[----:B------:R-:W-:Y:S02]  /*17e0*/  PLOP3.LUT P2, PT, PT, PT, PT, 0x80, 0x8 ;  /* 0x000000000008781c */ /* 0x000fe40003f4f070 */
[----:B------:R-:W-:-:S13]  /*17f0*/  ISETP.GE.OR P0, PT, R14, R13, !P0 ;  /* 0x0000000d0e00720c */ /* 0x000fda0004706670 */
[----:B------:R-:W-:-:S04]  /*1800*/  @!P0 ISETP.GE.AND P1, PT, R21, R37, PT ;  /* 0x000000251500820c */ /* 0x000fc80003f26270 */
[----:B------:R-:W-:-:S04]  /*1810*/  @!P0 ISETP.GE.AND P2, PT, R36, R20, !P1 ;  /* 0x000000142400820c */ /* 0x000fc80004f46270 */
[----:B------:R-:W-:-:S09]  /*1820*/  P2R R34, PR, RZ, 0x4 ;  /* 0x00000004ff227803 */ /* 0x000fd20000000000 */
.L_x_389:
[----:B------:R-:W-:Y:S05]  /*1830*/  BSYNC.RECONVERGENT B0 ;  /* 0x0000000000007941 */ /* 0x000fea0003800200 */
.L_x_388:
        /* <DEDUP_REMOVED lines=20> */
.L_x_391:
[----:B------:R-:W-:Y:S05]  /*1980*/  BSYNC.RECONVERGENT B0 ;  /* 0x0000000000007941 */ /* 0x000fea0003800200 */
.L_x_390:
        /* <DEDUP_REMOVED lines=19> */
.L_x_393:
[----:B------:R-:W-:Y:S05]  /*1ac0*/  BSYNC.RECONVERGENT B0 ;  /* 0x0000000000007941 */ /* 0x000fea0003800200 */
.L_x_392:
        /* <DEDUP_REMOVED lines=19> */
.L_x_395:
[----:B------:R-:W-:Y:S05]  /*1c00*/  BSYNC.RECONVERGENT B0 ;  /* 0x0000000000007941 */ /* 0x000fea0003800200 */
.L_x_394:
        /* <DEDUP_REMOVED lines=19> */
.L_x_397:
[----:B------:R-:W-:Y:S05]  /*1d40*/  BSYNC.RECONVERGENT B0 ;  /* 0x0000000000007941 */ /* 0x000fea0003800200 */
.L_x_396:
        /* <DEDUP_REMOVED lines=17> */
.L_x_399:
[----:B------:R-:W-:Y:S05]  /*1e60*/  BSYNC.RECONVERGENT B0 ;  /* 0x0000000000007941 */ /* 0x000fea0003800200 */
.L_x_398:
        /* <DEDUP_REMOVED lines=26> */
.L_x_401:
[----:B------:R-:W-:Y:S05]  /*2010*/  BSYNC.RECONVERGENT B0 ;  /* 0x0000000000007941 */ /* 0x000fea0003800200 */
.L_x_400:
[----:B------:R-:W-:Y:S01]  /*2020*/  ISETP.NE.AND P6, PT, R34, RZ, PT ;  /* 0x000000ff2200720c */ /* 0x000fe20003fc5270 */
[----:B0-----:R-:W-:Y:S01]  /*2030*/  VIADD R42, R44, 0x1 ;  /* 0x000000012c2a7836 */ /* 0x001fe20000000000 */
[----:B-12---:R-:W-:Y:S01]  /*2040*/  SEL R34, R20, R36, P5 ;  /* 0x0000002414227207 */ /* 0x006fe20002800000 */
[----:B------:R-:W-:Y:S01]  /*2050*/  VIADD R45, R47, 0x1 ;  /* 0x000000012f2d7836 */ /* 0x000fe20000000000 */
[----:B------:R-:W-:Y:S01]  /*2060*/  SEL R11, R35, R14, P6 ;  /* 0x0000000e230b7207 */ /* 0x000fe20003000000 */
[----:B------:R-:W-:Y:S01]  /*2070*/  @P5 IMAD.MOV R42, RZ, RZ, R44 ;  /* 0x000000ffff2a5224 */ /* 0x000fe200078e022c */
[----:B------:R-:W-:Y:S01]  /*2080*/  SEL R35, R21, R37, P5 ;  /* 0x0000002515237207 */ /* 0x000fe20002800000 */
[----:B------:R-:W-:Y:S01]  /*2090*/  @!P5 IMAD.MOV R45, RZ, RZ, R47 ;  /* 0x000000ffff2dd224 */ /* 0x000fe200078e022f */
[----:B------:R-:W-:Y:S01]  /*20a0*/  P2R R48, PR, RZ, 0x1 ;  /* 0x00000001ff307803 */ /* 0x000fe20000000000 */
[--C-:B------:R-:W-:Y:S01]  /*20b0*/  @!P5 IMAD R14, R42, 0x8, R10.reuse ;  /* 0x000000082a0ed824 */ /* 0x100fe200078e020a */
[----:B------:R-:W-:Y:S01]  /*20c0*/  PLOP3.LUT P0, PT, PT, PT, PT, 0x8, 0x80 ;  /* 0x000000000080781c */ /* 0x000fe20003f0e170 */
[C---:B------:R-:W-:Y:S01]  /*20d0*/  @P5 IMAD R50, R45.reuse, 0x8, R10 ;  /* 0x000000082d325824 */ /* 0x040fe200078e020a */
[----:B------:R-:W-:Y:S01]  /*20e0*/  ISETP.GE.AND P6, PT, R45, R12, PT ;  /* 0x0000000c2d00720c */ /* 0x000fe20003fc6270 */
[----:B------:R-:W-:Y:S01]  /*20f0*/  BSSY.RECONVERGENT B0, `(.L_x_402) ;  /* 0x0000010000007945 */ /* 0x000fe20003800200 */
[----:B------:R0:W1:Y:S01]  /*2100*/  @!P5 LDS.64 R36, [R14] ;  /* 0x000000000e24d984 */ /* 0x0000620000000a00 */
[----:B------:R-:W-:-:S02]  /*2110*/  P2R R12, PR, RZ, 0x1 ;  /* 0x00000001ff0c7803 */ /* 0x000fc40000000000 */
[----:B------:R-:W-:Y:S01]  /*2120*/  ISETP.NE.AND P0, PT, R48, RZ, PT ;  /* 0x000000ff3000720c */ /* 0x000fe20003f05270 */
[----:B------:R0:W2:Y:S07]  /*2130*/  @P5 LDS.64 R20, [R50] ;  /* 0x0000000032145984 */ /* 0x0000ae0000000a00 */
[----:B------:R-:W-:Y:S05]  /*2140*/  @P6 BRA `(.L_x_403) ;  /* 0x0000000000286947 */ /* 0x000fea0003800000 */
        /* <DEDUP_REMOVED lines=10> */
.L_x_403:
[----:B------:R-:W-:Y:S05]  /*21f0*/  BSYNC.RECONVERGENT B0 ;  /* 0x0000000000007941 */ /* 0x000fea0003800200 */
.L_x_402:
[----:B------:R-:W3:Y:S01]  /*2200*/  LDCU.U8 UR4, c[0x0][0x380] ;  /* 0x00007000ff0477ac */ /* 0x000ee20008000000 */
[----:B------:R-:W-:Y:S01]  /*2210*/  BAR.SYNC.DEFER_BLOCKING 0x0 ;  /* 0x0000000000007b1d */ /* 0x000fe20000010000 */
[----:B------:R-:W-:Y:S02]  /*2220*/  ISETP.NE.AND P6, PT, R12, RZ, PT ;  /* 0x000000ff0c00720c */ /* 0x000fe40003fc5270 */
[----:B------:R-:W-:Y:S02]  /*2230*/  SEL R12, R17, R18, P0 ;  /* 0x00000012110c7207 */ /* 0x000fe40000000000 */
[----:B------:R-:W-:Y:S02]  /*2240*/  SEL R13, R15, R16, P1 ;  /* 0x000000100f0d7207 */ /* 0x000fe40000800000 */
[----:B0-----:R-:W-:Y:S02]  /*2250*/  SEL R14, R39, R38, P2 ;  /* 0x00000026270e7207 */ /* 0x001fe40001000000 */
        /* <DEDUP_REMOVED lines=9> */
[----:B------:R-:W0:Y:S01]  /*22f0*/  S2R R38, SR_LANEID ;  /* 0x0000000000267919 */ /* 0x000e220000000000 */
[----:B------:R-:W-:Y:S01]  /*2300*/  LOP3.LUT R19, R19, 0x1f00, RZ, 0xc0, !PT ;  /* 0x00001f0013137812 */ /* 0x000fe200078ec0ff */
[----:B------:R-:W1:Y:S03]  /*2310*/  LDCU.64 UR4, c[0x0][0x3a8] ;  /* 0x00007500ff0477ac */ /* 0x000e660008000a00 */
[----:B------:R-:W-:-:S04]  /*2320*/  LOP3.LUT R46, R19, 0x1f, R0, 0xf8, !PT ;  /* 0x0000001f132e7812 */ /* 0x000fc800078ef800 */
[----:B------:R-:W-:-:S05]  /*2330*/  IADD3 R45, P0, PT, R41, R46, RZ ;  /* 0x0000002e292d7210 */ /* 0x000fca0007f1e0ff */
[----:B------:R-:W-:Y:S01]  /*2340*/  IMAD.X R48, RZ, RZ, RZ, P0 ;  /* 0x000000ffff307224 */ /* 0x000fe200000e06ff */
[----:B-1----:R-:W-:-:S04]  /*2350*/  LEA R46, P0, R45, UR4, 0x3 ;  /* 0x000000042d2e7c11 */ /* 0x002fc8000f8018ff */
[----:B------:R-:W-:Y:S01]  /*2360*/  LEA.HI.X R47, R45, UR5, R48, 0x3, P0 ;  /* 0x000000052d2f7c11 */ /* 0x000fe200080f1c30 */
[----:B0-----:R-:W-:-:S05]  /*2370*/  IMAD R21, R38, 0x8, R19 ;  /* 0x0000000826157824 */ /* 0x001fca00078e0213 */
[----:B------:R-:W-:Y:S01]  /*2380*/  LEA.HI.SX32 R20, R21, R21, 0x1b ;  /* 0x0000001515147211 */ /* 0x000fe200078fdaff */
[----:B------:R-:W-:-:S04]  /*2390*/  IMAD R21, R38, -0x7, R21 ;  /* 0xfffffff926157824 */ /* 0x000fc800078e0215 */
[----:B------:R-:W-:Y:S01]  /*23a0*/  IMAD R43, R20, 0x8, R10 ;  /* 0x00000008142b7824 */ /* 0x000fe200078e020a */
[CC--:B------:R-:W-:Y:S01]  /*23b0*/  LEA.HI.SX32 R38, R21.reuse, R21.reuse, 0x1b ;  /* 0x0000001515267211 */ /* 0x0c0fe200078fdaff */
[C---:B------:R-:W-:Y:S02]  /*23c0*/  VIADD R40, R21.reuse, 0x20 ;  /* 0x0000002015287836 */ /* 0x040fe40000000000 */
[C---:B------:R-:W-:Y:S01]  /*23d0*/  VIADD R42, R21.reuse, 0x40 ;  /* 0x00000040152a7836 */ /* 0x040fe20000000000 */
[----:B------:R0:W-:Y:S01]  /*23e0*/  STS.64 [R43], R22 ;  /* 0x000000162b007388 */ /* 0x0001e20000000a00 */
[C---:B------:R-:W-:Y:S01]  /*23f0*/  VIADD R44, R21.reuse, 0x80 ;  /* 0x00000080152c7836 */ /* 0x040fe20000000000 */
[-C--:B------:R-:W-:Y:S01]  /*2400*/  LEA.HI.SX32 R40, R40, R21.reuse, 0x1b ;  /* 0x0000001528287211 */ /* 0x080fe200078fdaff */
[----:B------:R-:W-:Y:S01]  /*2410*/  VIADD R39, R21, 0xa0 ;  /* 0x000000a015277836 */ /* 0x000fe20000000000 */
[----:B------:R1:W-:Y:S01]  /*2420*/  STS.64 [R43+0x8], R24 ;  /* 0x000008182b007388 */ /* 0x0003e20000000a00 */
[----:B------:R-:W-:-:S02]  /*2430*/  LEA.HI.SX32 R42, R42, R21, 0x1b ;  /* 0x000000152a2a7211 */ /* 0x000fc400078fdaff */
[----:B------:R-:W-:Y:S01]  /*2440*/  LEA.HI.SX32 R44, R44, R21, 0x1b ;  /* 0x000000152c2c7211 */ /* 0x000fe200078fdaff */
[----:B------:R2:W-:Y:S01]  /*2450*/  STS.64 [R43+0x10], R26 ;  /* 0x0000101a2b007388 */ /* 0x0005e20000000a00 */
[----:B0-----:R-:W-:-:S03]  /*2460*/  VIADD R22, R21, 0x60 ;  /* 0x0000006015167836 */ /* 0x001fc60000000000 */
[----:B------:R0:W-:Y:S01]  /*2470*/  STS.64 [R43+0x18], R28 ;  /* 0x0000181c2b007388 */ /* 0x0001e20000000a00 */
[----:B-1----:R-:W-:-:S03]  /*2480*/  VIADD R24, R21, 0xc0 ;  /* 0x000000c015187836 */ /* 0x002fc60000000000 */
[----:B------:R1:W-:Y:S01]  /*2490*/  STS.64 [R43+0x20], R30 ;  /* 0x0000201e2b007388 */ /* 0x0003e20000000a00 */
[----:B--2---:R-:W-:-:S03]  /*24a0*/  VIADD R26, R21, 0xe0 ;  /* 0x000000e0151a7836 */ /* 0x004fc60000000000 */
[----:B------:R2:W-:Y:S04]  /*24b0*/  STS.64 [R43+0x28], R32 ;  /* 0x000028202b007388 */ /* 0x0005e80000000a00 */
[----:B------:R-:W-:Y:S01]  /*24c0*/  STS.64 [R43+0x30], R34 ;  /* 0x000030222b007388 */ /* 0x000fe20000000a00 */
[-C--:B0-----:R-:W-:Y:S01]  /*24d0*/  LEA.HI.SX32 R29, R24, R21.reuse, 0x1b ;  /* 0x00000015181d7211 */ /* 0x081fe200078fdaff */
[--C-:B------:R-:W-:Y:S02]  /*24e0*/  IMAD R24, R40, 0x8, R10.reuse ;  /* 0x0000000828187824 */ /* 0x100fe400078e020a */
[----:B------:R0:W-:Y:S01]  /*24f0*/  STS.64 [R43+0x38], R36 ;  /* 0x000038242b007388 */ /* 0x0001e20000000a00 */
[-C--:B-1----:R-:W-:Y:S01]  /*2500*/  LEA.HI.SX32 R31, R26, R21.reuse, 0x1b ;  /* 0x000000151a1f7211 */ /* 0x082fe200078fdaff */
[--C-:B------:R-:W-:Y:S01]  /*2510*/  IMAD R26, R42, 0x8, R10.reuse ;  /* 0x000000082a1a7824 */ /* 0x100fe200078e020a */
[----:B------:R-:W-:Y:S01]  /*2520*/  NOP ;  /* 0x0000000000007918 */ /* 0x000fe20000000000 */
[-C--:B--2---:R-:W-:Y:S01]  /*2530*/  LEA.HI.SX32 R33, R39, R21.reuse, 0x1b ;  /* 0x0000001527217211 */ /* 0x084fe200078fdaff */
[--C-:B------:R-:W-:Y:S01]  /*2540*/  IMAD R30, R44, 0x8, R10.reuse ;  /* 0x000000082c1e7824 */ /* 0x100fe200078e020a */
[----:B------:R-:W1:Y:S01]  /*2550*/  LDS.64 R24, [R24+0x100] ;  /* 0x0001000018187984 */ /* 0x000e620000000a00 */
[----:B0-----:R-:W-:Y:S01]  /*2560*/  LEA.HI.SX32 R43, R22, R21, 0x1b ;  /* 0x00000015162b7211 */ /* 0x001fe200078fdaff */
[----:B------:R-:W-:-:S02]  /*2570*/  IMAD R22, R38, 0x8, R10 ;  /* 0x0000000826167824 */ /* 0x000fc400078e020a */
[--C-:B------:R-:W-:Y:S01]  /*2580*/  IMAD R32, R29, 0x8, R10.reuse ;  /* 0x000000081d207824 */ /* 0x100fe200078e020a */
[----:B------:R-:W0:Y:S01]  /*2590*/  LDS.64 R26, [R26+0x200] ;  /* 0x000200001a1a7984 */ /* 0x000e220000000a00 */
[--C-:B------:R-:W-:Y:S02]  /*25a0*/  IMAD R28, R43, 0x8, R10.reuse ;  /* 0x000000082b1c7824 */ /* 0x100fe400078e020a */
[--C-:B------:R-:W-:Y:S01]  /*25b0*/  IMAD R34, R31, 0x8, R10.reuse ;  /* 0x000000081f227824 */ /* 0x100fe200078e020a */
[----:B------:R-:W2:Y:S01]  /*25c0*/  LDS.64 R22, [R22] ;  /* 0x0000000016167984 */ /* 0x000ea20000000a00 */
[----:B------:R-:W-:-:S03]  /*25d0*/  IMAD R36, R33, 0x8, R10 ;  /* 0x0000000821247824 */ /* 0x000fc600078e020a */
[----:B------:R-:W3:Y:S04]  /*25e0*/  LDS.64 R28, [R28+0x300] ;  /* 0x000300001c1c7984 */ /* 0x000ee80000000a00 */
[----:B------:R-:W4:Y:S04]  /*25f0*/  LDS.64 R30, [R30+0x400] ;  /* 0x000400001e1e7984 */ /* 0x000f280000000a00 */
[----:B------:R-:W4:Y:S04]  /*2600*/  LDS.64 R32, [R32+0x600] ;  /* 0x0006000020207984 */ /* 0x000f280000000a00 */
[----:B------:R-:W4:Y:S04]  /*2610*/  LDS.64 R34, [R34+0x700] ;  /* 0x0007000022227984 */ /* 0x000f280000000a00 */
[----:B------:R-:W4:Y:S04]  /*2620*/  LDS.64 R36, [R36+0x500] ;  /* 0x0005000024247984 */ /* 0x000f280000000a00 */
[----:B-1----:R1:W-:Y:S04]  /*2630*/  STG.E desc[UR6][R46.64+0x100], R24 ;  /* 0x000100182e007986 */ /* 0x0023e8000c101906 */
[----:B------:R1:W-:Y:S04]  /*2640*/  STG.E desc[UR6][R46.64+0x104], R25 ;  /* 0x000104192e007986 */ /* 0x0003e8000c101906 */
[----:B0-----:R1:W-:Y:S04]  /*2650*/  STG.E desc[UR6][R46.64+0x200], R26 ;  /* 0x0002001a2e007986 */ /* 0x0013e8000c101906 */
[----:B--2---:R1:W-:Y:S04]  /*2660*/  STG.E desc[UR6][R46.64], R22 ;  /* 0x000000162e007986 */ /* 0x0043e8000c101906 */
[----:B------:R1:W-:Y:S04]  /*2670*/  STG.E desc[UR6][R46.64+0x4], R23 ;  /* 0x000004172e007986 */ /* 0x0003e8000c101906 */
[----:B------:R1:W-:Y:S04]  /*2680*/  STG.E desc[UR6][R46.64+0x204], R27 ;  /* 0x0002041b2e007986 */ /* 0x0003e8000c101906 */
[----:B---3--:R1:W-:Y:S04]  /*2690*/  STG.E desc[UR6][R46.64+0x300], R28 ;  /* 0x0003001c2e007986 */ /* 0x0083e8000c101906 */
[----:B------:R1:W-:Y:S04]  /*26a0*/  STG.E desc[UR6][R46.64+0x304], R29 ;  /* 0x0003041d2e007986 */ /* 0x0003e8000c101906 */
[----:B----4-:R1:W-:Y:S04]  /*26b0*/  STG.E desc[UR6][R46.64+0x400], R30 ;  /* 0x0004001e2e007986 */ /* 0x0103e8000c101906 */
[----:B------:R1:W-:Y:S04]  /*26c0*/  STG.E desc[UR6][R46.64+0x404], R31 ;  /* 0x0004041f2e007986 */ /* 0x0003e8000c101906 */
[----:B------:R1:W-:Y:S04]  /*26d0*/  STG.E desc[UR6][R46.64+0x600], R32 ;  /* 0x000600202e007986 */ /* 0x0003e8000c101906 */
[----:B------:R1:W-:Y:S04]  /*26e0*/  STG.E desc[UR6][R46.64+0x604], R33 ;  /* 0x000604212e007986 */ /* 0x0003e8000c101906 */
[----:B------:R1:W-:Y:S04]  /*26f0*/  STG.E desc[UR6][R46.64+0x700], R34 ;  /* 0x000700222e007986 */ /* 0x0003e8000c101906 */
[----:B------:R1:W-:Y:S04]  /*2700*/  STG.E desc[UR6][R46.64+0x704], R35 ;  /* 0x000704232e007986 */ /* 0x0003e8000c101906 */
[----:B------:R1:W-:Y:S04]  /*2710*/  STG.E desc[UR6][R46.64+0x500], R36 ;  /* 0x000500242e007986 */ /* 0x0003e8000c101906 */
[----:B------:R1:W-:Y:S01]  /*2720*/  STG.E desc[UR6][R46.64+0x504], R37 ;  /* 0x000504252e007986 */ /* 0x0003e2000c101906 */
[----:B------:R-:W-:Y:S05]  /*2730*/  BRA `(.L_x_405) ;  /* 0x0000000400287947 */ /* 0x000fea0003800000 */
.L_x_404:
[----:B------:R-:W0:Y:S01]  /*2740*/  S2R R38, SR_LANEID ;  /* 0x0000000000267919 */ /* 0x000e220000000000 */
[----:B------:R-:W-:Y:S01]  /*2750*/  LOP3.LUT R19, R19, 0x1f00, RZ, 0xc0, !PT ;  /* 0x00001f0013137812 */ /* 0x000fe200078ec0ff */
[----:B------:R-:W1:Y:S01]  /*2760*/  LDCU.64 UR4, c[0x0][0x388] ;  /* 0x00007100ff0477ac */ /* 0x000e620008000a00 */
[----:B------:R-:W-:Y:S01]  /*2770*/  LOP3.LUT R46, R0, 0x1f, RZ, 0xc0, !PT ;  /* 0x0000001f002e7812 */ /* 0x000fe200078ec0ff */
[----:B------:R-:W2:Y:S04]  /*2780*/  LDCU.64 UR8, c[0x0][0x390] ;  /* 0x00007200ff0877ac */ /* 0x000ea80008000a00 */
[----:B------:R-:W-:-:S05]  /*2790*/  IMAD.IADD R46, R41, 0x1, R46 ;  /* 0x00000001292e7824 */ /* 0x000fca00078e022e */
[----:B------:R-:W-:-:S05]  /*27a0*/  IADD3 R45, P0, PT, R19, R46, RZ ;  /* 0x0000002e132d7210 */ /* 0x000fca0007f1e0ff */
[----:B------:R-:W-:Y:S02]  /*27b0*/  IMAD.X R48, RZ, RZ, RZ, P0 ;  /* 0x000000ffff307224 */ /* 0x000fe400000e06ff */
[----:B------:R-:W-:-:S03]  /*27c0*/  IMAD.SHL.U32 R46, R45, 0x4, RZ ;  /* 0x000000042d2e7824 */ /* 0x000fc600078e00ff */
[----:B------:R-:W-:Y:S02]  /*27d0*/  SHF.L.U64.HI R45, R45, 0x2, R48 ;  /* 0x000000022d2d7819 */ /* 0x000fe40000010230 */
[C---:B-1----:R-:W-:Y:S02]  /*27e0*/  IADD3 R48, P0, PT, R46.reuse, UR4, RZ ;  /* 0x000000042e307c10 */ /* 0x042fe4000ff1e0ff */
[----:B--2---:R-:W-:Y:S02]  /*27f0*/  IADD3 R46, P1, PT, R46, UR8, RZ ;  /* 0x000000082e2e7c10 */ /* 0x004fe4000ff3e0ff */
[C---:B------:R-:W-:Y:S02]  /*2800*/  IADD3.X R49, PT, PT, R45.reuse, UR5, RZ, P0, !PT ;  /* 0x000000052d317c10 */ /* 0x040fe400087fe4ff */
[----:B------:R-:W-:Y:S01]  /*2810*/  IADD3.X R47, PT, PT, R45, UR9, RZ, P1, !PT ;  /* 0x000000092d2f7c10 */ /* 0x000fe20008ffe4ff */
        /* <DEDUP_REMOVED lines=8> */
[----:B------:R-:W-:Y:S01]  /*28a0*/  VIADD R39, R21, 0xa0 ;  /* 0x000000a015277836 */ /* 0x000fe20000000000 */
[-C--:B------:R-:W-:Y:S02]  /*28b0*/  LEA.HI.SX32 R40, R40, R21.reuse, 0x1b ;  /* 0x0000001528287211 */ /* 0x080fe400078fdaff */
[----:B------:R1:W-:Y:S01]  /*28c0*/  STS.64 [R42+0x8], R24 ;  /* 0x000008182a007388 */ /* 0x0003e20000000a00 */
[----:B------:R-:W-:-:S03]  /*28d0*/  LEA.HI.SX32 R44, R44, R21, 0x1b ;  /* 0x000000152c2c7211 */ /* 0x000fc600078fdaff */
[----:B------:R2:W-:Y:S01]  /*28e0*/  STS.64 [R42+0x10], R26 ;  /* 0x0000101a2a007388 */ /* 0x0005e20000000a00 */
[----:B0-----:R-:W-:-:S03]  /*28f0*/  VIADD R22, R21, 0x40 ;  /* 0x0000004015167836 */ /* 0x001fc60000000000 */
[----:B------:R0:W-:Y:S01]  /*2900*/  STS.64 [R42+0x18], R28 ;  /* 0x0000181c2a007388 */ /* 0x0001e20000000a00 */
[----:B-1----:R-:W-:-:S03]  /*2910*/  VIADD R24, R21, 0x60 ;  /* 0x0000006015187836 */ /* 0x002fc60000000000 */
[----:B------:R1:W-:Y:S01]  /*2920*/  STS.64 [R42+0x20], R30 ;  /* 0x0000201e2a007388 */ /* 0x0003e20000000a00 */
[----:B--2---:R-:W-:-:S03]  /*2930*/  VIADD R26, R21, 0xc0 ;  /* 0x000000c0151a7836 */ /* 0x004fc60000000000 */
[----:B------:R2:W-:Y:S01]  /*2940*/  STS.64 [R42+0x28], R32 ;  /* 0x000028202a007388 */ /* 0x0005e20000000a00 */
[-C--:B------:R-:W-:Y:S01]  /*2950*/  LEA.HI.SX32 R43, R24, R21.reuse, 0x1b ;  /* 0x00000015182b7211 */ /* 0x080fe200078fdaff */
[--C-:B------:R-:W-:Y:S02]  /*2960*/  IMAD R24, R40, 0x8, R10.reuse ;  /* 0x0000000828187824 */ /* 0x100fe400078e020a */
[----:B------:R-:W-:Y:S01]  /*2970*/  STS.64 [R42+0x30], R34 ;  /* 0x000030222a007388 */ /* 0x000fe20000000a00 */
[----:B0-----:R-:W-:Y:S01]  /*2980*/  VIADD R28, R21, 0xe0 ;  /* 0x000000e0151c7836 */ /* 0x001fe20000000000 */
[-C--:B------:R-:W-:Y:S02]  /*2990*/  LEA.HI.SX32 R29, R39, R21.reuse, 0x1b ;  /* 0x00000015271d7211 */ /* 0x080fe400078fdaff */
[----:B------:R0:W-:Y:S01]  /*29a0*/  STS.64 [R42+0x38], R36 ;  /* 0x000038242a007388 */ /* 0x0001e20000000a00 */
[-C--:B-1----:R-:W-:Y:S01]  /*29b0*/  LEA.HI.SX32 R31, R26, R21.reuse, 0x1b ;  /* 0x000000151a1f7211 */ /* 0x082fe200078fdaff */
[----:B------:R-:W-:Y:S01]  /*29c0*/  NOP ;  /* 0x0000000000007918 */ /* 0x000fe20000000000 */
[-C--:B--2---:R-:W-:Y:S01]  /*29d0*/  LEA.HI.SX32 R33, R28, R21.reuse, 0x1b ;  /* 0x000000151c217211 */ /* 0x084fe200078fdaff */
[--C-:B------:R-:W-:Y:S01]  /*29e0*/  IMAD R28, R43, 0x8, R10.reuse ;  /* 0x000000082b1c7824 */ /* 0x100fe200078e020a */
[----:B------:R-:W-:Y:S01]  /*29f0*/  LDS.64 R24, [R24+0x100] ;  /* 0x0001000018187984 */ /* 0x000fe20000000a00 */
[--C-:B------:R-:W-:Y:S01]  /*2a00*/  IMAD R30, R44, 0x8, R10.reuse ;  /* 0x000000082c1e7824 */ /* 0x100fe200078e020a */
[----:B0-----:R-:W-:Y:S01]  /*2a10*/  LEA.HI.SX32 R42, R22, R21, 0x1b ;  /* 0x00000015162a7211 */ /* 0x001fe200078fdaff */
[----:B------:R-:W-:-:S02]  /*2a20*/  IMAD R22, R38, 0x8, R10 ;  /* 0x0000000826167824 */ /* 0x000fc400078e020a */
[--C-:B------:R-:W-:Y:S02]  /*2a30*/  IMAD R32, R29, 0x8, R10.reuse ;  /* 0x000000081d207824 */ /* 0x100fe400078e020a */
[--C-:B------:R-:W-:Y:S01]  /*2a40*/  IMAD R26, R42, 0x8, R10.reuse ;  /* 0x000000082a1a7824 */ /* 0x100fe200078e020a */
[----:B------:R-:W-:Y:S01]  /*2a50*/  LDS.64 R28, [R28+0x300] ;  /* 0x000300001c1c7984 */ /* 0x000fe20000000a00 */
[--C-:B------:R-:W-:Y:S02]  /*2a60*/  IMAD R34, R31, 0x8, R10.reuse ;  /* 0x000000081f227824 */ /* 0x100fe400078e020a */
[----:B------:R-:W-:Y:S01]  /*2a70*/  IMAD R36, R33, 0x8, R10 ;  /* 0x0000000821247824 */ /* 0x000fe200078e020a */
[----:B------:R-:W0:Y:S04]  /*2a80*/  LDS.64 R22, [R22] ;  /* 0x0000000016167984 */ /* 0x000e280000000a00 */
[----:B------:R-:W1:Y:S04]  /*2a90*/  LDS.64 R26, [R26+0x200] ;  /* 0x000200001a1a7984 */ /* 0x000e680000000a00 */
[----:B------:R-:W2:Y:S04]  /*2aa0*/  LDS.64 R30, [R30+0x400] ;  /* 0x000400001e1e7984 */ /* 0x000ea80000000a00 */
[----:B------:R-:W3:Y:S04]  /*2ab0*/  LDS.64 R32, [R32+0x500] ;  /* 0x0005000020207984 */ /* 0x000ee80000000a00 */
[----:B------:R-:W4:Y:S04]  /*2ac0*/  LDS.64 R34, [R34+0x600] ;  /* 0x0006000022227984 */ /* 0x000f280000000a00 */
[----:B------:R-:W4:Y:S04]  /*2ad0*/  LDS.64 R36, [R36+0x700] ;  /* 0x0007000024247984 */ /* 0x000f280000000a00 */
[----:B0-----:R0:W-:Y:S04]  /*2ae0*/  STG.E desc[UR6][R48.64], R22 ;  /* 0x0000001630007986 */ /* 0x0011e8000c101906 */
[----:B------:R0:W-:Y:S04]  /*2af0*/  STG.E desc[UR6][R46.64], R23 ;  /* 0x000000172e007986 */ /* 0x0001e8000c101906 */
[----:B------:R0:W-:Y:S04]  /*2b00*/  STG.E desc[UR6][R48.64+0x80], R24 ;  /* 0x0000801830007986 */ /* 0x0001e8000c101906 */
[----:B------:R0:W-:Y:S04]  /*2b10*/  STG.E desc[UR6][R46.64+0x80], R25 ;  /* 0x000080192e007986 */ /* 0x0001e8000c101906 */
[----:B-1----:R0:W-:Y:S04]  /*2b20*/  STG.E desc[UR6][R48.64+0x100], R26 ;  /* 0x0001001a30007986 */ /* 0x0021e8000c101906 */
[----:B------:R0:W-:Y:S04]  /*2b30*/  STG.E desc[UR6][R46.64+0x100], R27 ;  /* 0x0001001b2e007986 */ /* 0x0001e8000c101906 */
[----:B------:R0:W-:Y:S04]  /*2b40*/  STG.E desc[UR6][R48.64+0x180], R28 ;  /* 0x0001801c30007986 */ /* 0x0001e8000c101906 */
[----:B------:R0:W-:Y:S04]  /*2b50*/  STG.E desc[UR6][R46.64+0x180], R29 ;  /* 0x0001801d2e007986 */ /* 0x0001e8000c101906 */
[----:B--2---:R0:W-:Y:S04]  /*2b60*/  STG.E desc[UR6][R48.64+0x200], R30 ;  /* 0x0002001e30007986 */ /* 0x0041e8000c101906 */
[----:B------:R0:W-:Y:S04]  /*2b70*/  STG.E desc[UR6][R46.64+0x200], R31 ;  /* 0x0002001f2e007986 */ /* 0x0001e8000c101906 */
[----:B---3--:R0:W-:Y:S04]  /*2b80*/  STG.E desc[UR6][R48.64+0x280], R32 ;  /* 0x0002802030007986 */ /* 0x0081e8000c101906 */
[----:B------:R0:W-:Y:S04]  /*2b90*/  STG.E desc[UR6][R46.64+0x280], R33 ;  /* 0x000280212e007986 */ /* 0x0001e8000c101906 */
[----:B----4-:R0:W-:Y:S04]  /*2ba0*/  STG.E desc[UR6][R48.64+0x300], R34 ;  /* 0x0003002230007986 */ /* 0x0101e8000c101906 */
[----:B------:R0:W-:Y:S04]  /*2bb0*/  STG.E desc[UR6][R46.64+0x300], R35 ;  /* 0x000300232e007986 */ /* 0x0001e8000c101906 */
[----:B------:R0:W-:Y:S04]  /*2bc0*/  STG.E desc[UR6][R48.64+0x380], R36 ;  /* 0x0003802430007986 */ /* 0x0001e8000c101906 */
[----:B------:R0:W-:Y:S02]  /*2bd0*/  STG.E desc[UR6][R46.64+0x380], R37 ;  /* 0x000380252e007986 */ /* 0x0001e4000c101906 */
.L_x_405:
[----:B------:R-:W-:Y:S01]  /*2be0*/  BAR.SYNC.DEFER_BLOCKING 0x0 ;  /* 0x0000000000007b1d */ /* 0x000fe20000010000 */
[C-C-:B01----:R-:W-:Y:S02]  /*2bf0*/  IMAD R23, R0.reuse, 0x8, R10.reuse ;  /* 0x0000000800177824 */ /* 0x143fe400078e020a */
[--C-:B------:R-:W-:Y:S02]  /*2c00*/  IMAD R11, R11, 0x4, R10.reuse ;  /* 0x000000040b0b7824 */ /* 0x100fe400078e020a */
        /* <DEDUP_REMOVED lines=28> */
[-C--:B------:R-:W-:Y:S01]  /*2dd0*/  LEA.HI.SX32 R39, R39, R21.reuse, 0x1b ;  /* 0x0000001527277211 */ /* 0x080fe200078fdaff */
[C---:B0-----:R-:W-:Y:S01]  /*2de0*/  VIADD R2, R21.reuse, 0xc0 ;  /* 0x000000c015027836 */ /* 0x041fe20000000000 */
[----:B------:R-:W0:Y:S01]  /*2df0*/  LDCU.64 UR4, c[0x0][0x3b0] ;  /* 0x00007600ff0477ac */ /* 0x000e220008000a00 */
[----:B------:R-:W-:Y:S01]  /*2e00*/  VIADD R4, R21, 0xe0 ;  /* 0x000000e015047836 */ /* 0x000fe20000000000 */
[----:B-1----:R1:W-:Y:S01]  /*2e10*/  STS [R20], R11 ;  /* 0x0000000b14007388 */ /* 0x0023e20000000800 */
[----:B------:R-:W-:Y:S01]  /*2e20*/  IMAD R38, R38, 0x4, R10 ;  /* 0x0000000426267824 */ /* 0x000fe200078e020a */
[----:B------:R-:W-:Y:S01]  /*2e30*/  LOP3.LUT R0, R19, 0x1f, R0, 0xf8, !PT ;  /* 0x0000001f13007812 */ /* 0x000fe200078ef800 */
[--C-:B------:R-:W-:Y:S01]  /*2e40*/  IMAD R40, R40, 0x4, R10.reuse ;  /* 0x0000000428287824 */ /* 0x100fe200078e020a */
[----:B--2---:R2:W-:Y:S01]  /*2e50*/  STS [R20+0x4], R3 ;  /* 0x0000040314007388 */ /* 0x0045e20000000800 */
[--C-:B------:R-:W-:Y:S01]  /*2e60*/  IMAD R42, R42, 0x4, R10.reuse ;  /* 0x000000042a2a7824 */ /* 0x100fe200078e020a */
[----:B------:R-:W-:Y:S01]  /*2e70*/  IADD3 R0, P0, PT, R41, R0, RZ ;  /* 0x0000000029007210 */ /* 0x000fe20007f1e0ff */
[--C-:B------:R-:W-:Y:S01]  /*2e80*/  IMAD R43, R43, 0x4, R10.reuse ;  /* 0x000000042b2b7824 */ /* 0x100fe200078e020a */
[----:B---3--:R-:W-:Y:S01]  /*2e90*/  STS [R20+0x8], R13 ;  /* 0x0000080d14007388 */ /* 0x008fe20000000800 */
[----:B------:R-:W-:Y:S01]  /*2ea0*/  IMAD R44, R44, 0x4, R10 ;  /* 0x000000042c2c7824 */ /* 0x000fe200078e020a */
[----:B-1----:R-:W-:-:S02]  /*2eb0*/  LEA.HI.SX32 R11, R2, R21, 0x1b ;  /* 0x00000015020b7211 */ /* 0x002fc400078fdaff */
[----:B------:R-:W-:Y:S01]  /*2ec0*/  LEA.HI.SX32 R21, R4, R21, 0x1b ;  /* 0x0000001504157211 */ /* 0x000fe200078fdaff */
[--C-:B------:R-:W-:Y:S01]  /*2ed0*/  IMAD R4, R39, 0x4, R10.reuse ;  /* 0x0000000427047824 */ /* 0x100fe200078e020a */
[----:B----4-:R-:W-:Y:S01]  /*2ee0*/  STS [R20+0xc], R5 ;  /* 0x00000c0514007388 */ /* 0x010fe20000000800 */
[--C-:B------:R-:W-:Y:S02]  /*2ef0*/  IMAD R6, R11, 0x4, R10.reuse ;  /* 0x000000040b067824 */ /* 0x100fe400078e020a */
[----:B------:R-:W-:Y:S01]  /*2f00*/  IMAD R10, R21, 0x4, R10 ;  /* 0x00000004150a7824 */ /* 0x000fe200078e020a */
[----:B------:R-:W-:Y:S01]  /*2f10*/  STS [R20+0x10], R15 ;  /* 0x0000100f14007388 */ /* 0x000fe20000000800 */
[----:B--2---:R-:W-:Y:S01]  /*2f20*/  IMAD.X R3, RZ, RZ, RZ, P0 ;  /* 0x000000ffff037224 */ /* 0x004fe200000e06ff */
[C---:B0-----:R-:W-:Y:S02]  /*2f30*/  LEA R2, P0, R0.reuse, UR4, 0x2 ;  /* 0x0000000400027c11 */ /* 0x041fe4000f8010ff */
[----:B------:R-:W-:Y:S02]  /*2f40*/  STS [R20+0x14], R7 ;  /* 0x0000140714007388 */ /* 0x000fe40000000800 */
[----:B------:R-:W-:-:S02]  /*2f50*/  LEA.HI.X R3, R0, UR5, R3, 0x2, P0 ;  /* 0x0000000500037c11 */ /* 0x000fc400080f1403 */
        /* <DEDUP_REMOVED lines=20> */
.L_x_406:
[----:B0-----:R-:W-:Y:S01]  /*30a0*/  VIADD R2, R21, 0xc0 ;  /* 0x000000c015027836 */ /* 0x001fe20000000000 */
[-C--:B------:R-:W-:Y:S01]  /*30b0*/  LEA.HI.SX32 R39, R39, R21.reuse, 0x1b ;  /* 0x0000001527277211 */ /* 0x080fe200078fdaff */
[----:B------:R-:W-:Y:S01]  /*30c0*/  VIADD R4, R21, 0xe0 ;  /* 0x000000e015047836 */ /* 0x000fe20000000000 */
[----:B------:R-:W0:Y:S01]  /*30d0*/  LDCU.64 UR4, c[0x0][0x398] ;  /* 0x00007300ff0477ac */ /* 0x000e220008000a00 */
[--C-:B------:R-:W-:Y:S01]  /*30e0*/  IMAD R20, R20, 0x4, R10.reuse ;  /* 0x0000000414147824 */ /* 0x100fe200078e020a */
[-C--:B------:R-:W-:Y:S01]  /*30f0*/  LEA.HI.SX32 R23, R2, R21.reuse, 0x1b ;  /* 0x0000001502177211 */ /* 0x080fe200078fdaff */
[--C-:B------:R-:W-:Y:S01]  /*3100*/  IMAD R38, R38, 0x4, R10.reuse ;  /* 0x0000000426267824 */ /* 0x100fe200078e020a */
[----:B------:R-:W-:Y:S01]  /*3110*/  LEA.HI.SX32 R21, R4, R21, 0x1b ;  /* 0x0000001504157211 */ /* 0x000fe200078fdaff */
[--C-:B------:R-:W-:Y:S01]  /*3120*/  IMAD R40, R40, 0x4, R10.reuse ;  /* 0x0000000428287824 */ /* 0x100fe200078e020a */
[----:B-1----:R1:W-:Y:S01]  /*3130*/  STS [R20], R11 ;  /* 0x0000000b14007388 */ /* 0x0023e20000000800 */
[--C-:B------:R-:W-:Y:S01]  /*3140*/  IMAD R42, R42, 0x4, R10.reuse ;  /* 0x000000042a2a7824 */ /* 0x100fe200078e020a */
[----:B------:R-:W-:Y:S01]  /*3150*/  LOP3.LUT R0, R0, 0x1f, RZ, 0xc0, !PT ;  /* 0x0000001f00007812 */ /* 0x000fe200078ec0ff */
[----:B------:R-:W-:Y:S01]  /*3160*/  IMAD R21, R21, 0x4, R10 ;  /* 0x0000000415157824 */ /* 0x000fe200078e020a */
[----:B---3--:R3:W-:Y:S03]  /*3170*/  STS [R20+0x8], R13 ;  /* 0x0000080d14007388 */ /* 0x0087e60000000800 */
[----:B------:R-:W-:Y:S01]  /*3180*/  IMAD.IADD R0, R41, 0x1, R0 ;  /* 0x0000000129007824 */ /* 0x000fe200078e0200 */
[----:B------:R5:W-:Y:S01]  /*3190*/  STS [R20+0x10], R15 ;  /* 0x0000100f14007388 */ /* 0x000be20000000800 */
[----:B-1----:R-:W-:-:S03]  /*31a0*/  IMAD R11, R43, 0x4, R10 ;  /* 0x000000042b0b7824 */ /* 0x002fc600078e020a */
[----:B------:R1:W-:Y:S01]  /*31b0*/  STS [R20+0x18], R17 ;  /* 0x0000181114007388 */ /* 0x0003e20000000800 */
[----:B------:R-:W-:Y:S01]  /*31c0*/  IADD3 R0, P0, PT, R19, R0, RZ ;  /* 0x0000000013007210 */ /* 0x000fe20007f1e0ff */
[--C-:B---3--:R-:W-:Y:S02]  /*31d0*/  IMAD R13, R44, 0x4, R10.reuse ;  /* 0x000000042c0d7824 */ /* 0x108fe400078e020a */
[----:B--2---:R2:W-:Y:S01]  /*31e0*/  STS [R20+0x4], R3 ;  /* 0x0000040314007388 */ /* 0x0045e20000000800 */
[----:B-----5:R-:W-:-:S03]  /*31f0*/  IMAD R15, R39, 0x4, R10 ;  /* 0x00000004270f7824 */ /* 0x020fc600078e020a */
[----:B----4-:R-:W-:Y:S01]  /*3200*/  STS [R20+0xc], R5 ;  /* 0x00000c0514007388 */ /* 0x010fe20000000800 */
[----:B-1----:R-:W-:-:S03]  /*3210*/  IMAD R17, R23, 0x4, R10 ;  /* 0x0000000417117824 */ /* 0x002fc600078e020a */
[----:B------:R-:W-:Y:S01]  /*3220*/  STS [R20+0x14], R7 ;  /* 0x0000140714007388 */ /* 0x000fe20000000800 */
[----:B--2---:R-:W-:Y:S01]  /*3230*/  IMAD.X R3, RZ, RZ, RZ, P0 ;  /* 0x000000ffff037224 */ /* 0x004fe200000e06ff */
[----:B0-----:R-:W-:Y:S02]  /*3240*/  LEA R2, P0, R0, UR4, 0x2 ;  /* 0x0000000400027c11 */ /* 0x001fe4000f8010ff */
[----:B------:R-:W-:Y:S01]  /*3250*/  STS [R20+0x1c], R9 ;  /* 0x00001c0914007388 */ /* 0x000fe20000000800 */
[----:B------:R-:W-:-:S03]  /*3260*/  NOP ;  /* 0x0000000000007918 */ /* 0x000fc60000000000 */
[----:B------:R-:W0:Y:S01]  /*3270*/  LDS R5, [R38] ;  /* 0x0000000026057984 */ /* 0x000e220000000800 */
[----:B------:R-:W-:-:S03]  /*3280*/  LEA.HI.X R3, R0, UR5, R3, 0x2, P0 ;  /* 0x0000000500037c11 */ /* 0x000fc600080f1403 */
        /* <DEDUP_REMOVED lines=16> */
.L_x_380:
[----:B------:R-:W0:Y:S01]  /*3390*/  LDC.64 R2, c[0x0][0x3c0] ;  /* 0x0000f000ff027b82 */ /* 0x000e220000000a00 */
[----:B------:R-:W-:Y:S01]  /*33a0*/  IMAD.MOV R8, RZ, RZ, -R5 ;  /* 0x000000ffff087224 */ /* 0x000fe200078e0a05 */
[----:B------:R-:W1:Y:S01]  /*33b0*/  LDCU.U8 UR4, c[0x0][0x380] ;  /* 0x00007000ff0477ac */ /* 0x000e620008000000 */
[----:B0-----:R-:W-:-:S05]  /*33c0*/  IMAD.WIDE.U32 R2, R7, 0x4, R2 ;  /* 0x0000000407027825 */ /* 0x001fca00078e0002 */
[----:B------:R-:W0:Y:S01]  /*33d0*/  LDC R5, c[0x0][0x3a0] ;  /* 0x0000e800ff057b82 */ /* 0x000e220000000800 */
[----:B------:R-:W2:Y:S04]  /*33e0*/  LDG.E R6, desc[UR6][R2.64+0x4] ;  /* 0x0000040602067981 */ /* 0x000ea8000c1e1900 */
[----:B------:R3:W4:Y:S01]  /*33f0*/  LDG.E R4, desc[UR6][R2.64] ;  /* 0x0000000602047981 */ /* 0x000722000c1e1900 */
[-C--:B------:R-:W-:Y:S01]  /*3400*/  LOP3.LUT R10, R7, R8.reuse, RZ, 0xc0, !PT ;  /* 0x00000008070a7212 */ /* 0x080fe200078ec0ff */
[----:B-1----:R-:W-:Y:S01]  /*3410*/  UPRMT UR4, UR4, 0x8880, URZ ;  /* 0x0000888004047896 */ /* 0x002fe200080000ff */
[----:B------:R-:W-:Y:S01]  /*3420*/  LOP3.LUT R46, R27, 0xfffff800, RZ, 0xc0, !PT ;  /* 0xfffff8001b2e7812 */ /* 0x000fe200078ec0ff */
[----:B------:R-:W-:Y:S01]  /*3430*/  IMAD.MOV R40, RZ, RZ, -R41 ;  /* 0x000000ffff287224 */ /* 0x000fe200078e0a29 */
[----:B------:R-:W-:Y:S01]  /*3440*/  BSSY.RECONVERGENT B0, `(.L_x_407) ;  /* 0x00000ea000007945 */ /* 0x000fe20003800200 */
[C---:B------:R-:W-:Y:S01]  /*3450*/  IMAD.IADD R9, R7.reuse, 0x1, -R10 ;  /* 0x0000000107097824 */ /* 0x040fe200078e0a0a */
[----:B------:R-:W-:Y:S01]  /*3460*/  LOP3.LUT R7, R7, R8, RZ, 0xfc, !PT ;  /* 0x0000000807077212 */ /* 0x000fe200078efcff */
[----:B------:R-:W-:Y:S01]  /*3470*/  UISETP.NE.AND UP0, UPT, UR4, URZ, UPT ;  /* 0x000000ff0400728c */ /* 0x000fe2000bf05270 */
[----:B------:R-:W-:Y:S01]  /*3480*/  ACQBULK ;  /* 0x000000000000782e */ /* 0x000fe20000000000 */
[----:B------:R-:W-:Y:S01]  /*3490*/  IMAD.SHL.U32 R12, R9, 0x800, RZ ;  /* 0x00000800090c7824 */ /* 0x000fe200078e00ff */
[----:B------:R-:W-:Y:S01]  /*34a0*/  ISETP.NE.AND P1, PT, R7, -0x1, PT ;  /* 0xffffffff0700780c */ /* 0x000fe20003f25270 */
[----:B------:R-:W-:-:S02]  /*34b0*/  IMAD.SHL.U32 R7, R10, 0x800, RZ ;  /* 0x000008000a077824 */ /* 0x000fc400078e00ff */
[C---:B---3--:R-:W-:Y:S01]  /*34c0*/  VIADD R3, R12.reuse, 0x7ff ;  /* 0x000007ff0c037836 */ /* 0x048fe20000000000 */
[----:B------:R-:W-:Y:S01]  /*34d0*/  ISETP.NE.AND P0, PT, R12, -0x800, PT ;  /* 0xfffff8000c00780c */ /* 0x000fe20003f05270 */
[----:B0-----:R-:W-:Y:S01]  /*34e0*/  IMAD.IADD R9, R5, 0x1, -R7 ;  /* 0x0000000105097824 */ /* 0x001fe200078e0a07 */
[----:B------:R-:W-:-:S04]  /*34f0*/  VIADDMNMX.U32 R40, R40, R5, 0x800, PT ;  /* 0x0000080028287446 */ /* 0x000fc80003800005 */
[----:B------:R-:W-:-:S05]  /*3500*/  VIMNMX.U32 R11, PT, PT, R46, R9, !PT ;  /* 0x000000092e0b7248 */ /* 0x000fca0007fe0000 */
[----:B------:R-:W-:Y:S02]  /*3510*/  IMAD.IADD R10, R11, 0x1, -R46 ;  /* 0x000000010b0a7824 */ /* 0x000fe400078e0a2e */
[----:B------:R-:W-:Y:S02]  /*3520*/  @P0 VIADD R3, R12, 0x800 ;  /* 0x000008000c030836 */ /* 0x000fe40000000000 */
[----:B--2---:R-:W-:-:S04]  /*3530*/  IMAD.IADD R6, R6, 0x1, -R7 ;  /* 0x0000000106067824 */ /* 0x004fc800078e0a07 */
[----:B------:R-:W-:Y:S01]  /*3540*/  IMAD.IADD R3, R3, 0x1, -R6 ;  /* 0x0000000103037824 */ /* 0x000fe200078e0a06 */
[----:B------:R-:W-:Y:S01]  /*3550*/  @!P1 VIMNMX.U32 R6, PT, PT, R46, R9, PT ;  /* 0x000000092e069248 */ /* 0x000fe20003fe0000 */
[----:B----4-:R-:W-:-:S03]  /*3560*/  IMAD.IADD R25, R4, 0x1, -R7 ;  /* 0x0000000104197824 */ /* 0x010fc600078e0a07 */
[----:B------:R-:W-:Y:S01]  /*3570*/  SEL R3, R46, R3, !P1 ;  /* 0x000000032e037207 */ /* 0x000fe20004800000 */
[----:B------:R-:W-:Y:S01]  /*3580*/  IMAD.IADD R11, R6, 0x1, -R25 ;  /* 0x00000001060b7824 */ /* 0x000fe200078e0a19 */
[----:B------:R-:W-:Y:S02]  /*3590*/  VIADDMNMX.U32 R13, R12, -R25, R10, PT ;  /* 0x800000190c0d7246 */ /* 0x000fe4000380000a */
[----:B------:R-:W-:-:S05]  /*35a0*/  VIMNMX.U32 R10, PT, PT, R10, R3, PT ;  /* 0x000000030a0a7248 */ /* 0x000fca0003fe0000 */
[----:B------:R-:W-:Y:S01]  /*35b0*/  IMAD.IADD R10, R10, 0x1, -R13 ;  /* 0x000000010a0a7824 */ /* 0x000fe200078e0a0d */
[----:B------:R-:W-:Y:S06]  /*35c0*/  BRA.U !UP0, `(.L_x_408) ;  /* 0x0000000508b47547 */ /* 0x000fec000b800000 */
[----:B------:R-:W0:Y:S01]  /*35d0*/  LDC.64 R2, c[0x0][0x388] ;  /* 0x0000e200ff027b82 */ /* 0x000e220000000a00 */
[----:B------:R-:W1:Y:S01]  /*35e0*/  LDCU.64 UR4, c[0x0][0x390] ;  /* 0x00007200ff0477ac */ /* 0x000e620008000a00 */
[C---:B------:R-:W-:Y:S01]  /*35f0*/  IMAD.IADD R31, R0.reuse, 0x1, -R11 ;  /* 0x00000001001f7824 */ /* 0x040fe200078e0a0b */
[----:B------:R-:W-:Y:S01]  /*3600*/  IADD3 R17, P0, PT, R25, R0, RZ ;  /* 0x0000000019117210 */ /* 0x000fe20007f1e0ff */
[----:B------:R-:W-:Y:S01]  /*3610*/  IMAD.IADD R22, R11, 0x1, R10 ;  /* 0x000000010b167824 */ /* 0x000fe200078e020a */
[C---:B------:R-:W-:Y:S01]  /*3620*/  LOP3.LUT R24, R0.reuse, 0x400, RZ, 0xfc, !PT ;  /* 0x0000040000187812 */ /* 0x040fe200078efcff */
[C---:B------:R-:W-:Y:S01]  /*3630*/  VIADD R44, R0.reuse, 0x100 ;  /* 0x00000100002c7836 */ /* 0x040fe20000000000 */
[----:B------:R-:W-:Y:S01]  /*3640*/  SHF.R.S32.HI R23, RZ, 0x1f, R31 ;  /* 0x0000001fff177819 */ /* 0x000fe2000001141f */
[----:B------:R-:W-:Y:S01]  /*3650*/  IMAD.X R12, RZ, RZ, RZ, P0 ;  /* 0x000000ffff0c7224 */ /* 0x000fe200000e06ff */
[----:B------:R-:W-:Y:S01]  /*3660*/  IADD3 R15, P1, P2, R31, R13, R46 ;  /* 0x0000000d1f0f7210 */ /* 0x000fe20007a3e02e */
[C---:B------:R-:W-:Y:S01]  /*3670*/  VIADD R42, R0.reuse, 0x200 ;  /* 0x00000200002a7836 */ /* 0x040fe20000000000 */
[----:B------:R-:W-:Y:S01]  /*3680*/  IADD3 R6, P0, PT, R7, R17, RZ ;  /* 0x0000001107067210 */ /* 0x000fe20007f1e0ff */
[C---:B------:R-:W-:Y:S01]  /*3690*/  VIADD R30, R0.reuse, 0x300 ;  /* 0x00000300001e7836 */ /* 0x040fe20000000000 */
[----:B------:R-:W-:Y:S01]  /*36a0*/  ISETP.GE.AND P6, PT, R0, R22, PT ;  /* 0x000000160000720c */ /* 0x000fe20003fc6270 */
[----:B------:R-:W-:Y:S01]  /*36b0*/  BSSY.RECONVERGENT B1, `(.L_x_409) ;  /* 0x0000021000017945 */ /* 0x000fe20003800200 */
[----:B------:R-:W-:Y:S01]  /*36c0*/  IADD3.X R8, PT, PT, R23, RZ, RZ, P1, P2 ;  /* 0x000000ff17087210 */ /* 0x000fe20000fe44ff */
[----:B------:R-:W-:Y:S01]  /*36d0*/  IMAD.X R9, RZ, RZ, R12, P0 ;  /* 0x000000ffff097224 */ /* 0x000fe200000e060c */
[----:B------:R-:W-:-:S02]  /*36e0*/  IADD3 R4, P1, PT, R7, R15, RZ ;  /* 0x0000000f07047210 */ /* 0x000fc40007f3e0ff */
[----:B------:R-:W-:Y:S02]  /*36f0*/  CS2R R28, SRZ ;  /* 0x00000000001c7805 */ /* 0x000fe4000001ff00 */
[----:B-1----:R-:W-:Y:S01]  /*3700*/  LEA R32, P2, R6, UR4, 0x2 ;  /* 0x0000000406207c11 */ /* 0x002fe2000f8410ff */
[----:B------:R-:W-:Y:S01]  /*3710*/  IMAD.MOV.U32 R26, RZ, RZ, RZ ;  /* 0x000000ffff1a7224 */ /* 0x000fe200078e00ff */
[----:B------:R-:W-:Y:S01]  /*3720*/  LEA R34, P3, R4, UR4, 0x2 ;  /* 0x0000000404227c11 */ /* 0x000fe2000f8610ff */
[----:B------:R-:W-:Y:S01]  /*3730*/  IMAD.X R5, RZ, RZ, R8, P1 ;  /* 0x000000ffff057224 */ /* 0x000fe200008e0608 */
[----:B------:R-:W-:Y:S01]  /*3740*/  LEA.HI.X R33, R6, UR5, R9, 0x2, P2 ;  /* 0x0000000506217c11 */ /* 0x000fe200090f1409 */
[----:B0-----:R-:W-:Y:S01]  /*3750*/  IMAD.WIDE.U32 R2, R7, 0x4, R2 ;  /* 0x0000000407027825 */ /* 0x001fe200078e0002 */
[----:B------:R-:W-:Y:S02]  /*3760*/  CS2R R20, SRZ ;  /* 0x0000000000147805 */ /* 0x000fe4000001ff00 */
[----:B------:R-:W-:-:S02]  /*3770*/  ISETP.GE.AND P5, PT, R44, R22, PT ;  /* 0x000000162c00720c */ /* 0x000fc40003fa6270 */
[----:B------:R-:W-:Y:S01]  /*3780*/  CS2R R18, SRZ ;  /* 0x0000000000127805 */ /* 0x000fe2000001ff00 */
[C---:B------:R-:W-:Y:S01]  /*3790*/  VIADD R6, R0.reuse, 0x500 ;  /* 0x0000050000067836 */ /* 0x040fe20000000000 */
[-C--:B------:R-:W-:Y:S02]  /*37a0*/  LEA R36, P0, R17, R2.reuse, 0x2 ;  /* 0x0000000211247211 */ /* 0x080fe400078010ff */
[----:B------:R-:W-:Y:S02]  /*37b0*/  LEA R38, P1, R15, R2, 0x2 ;  /* 0x000000020f267211 */ /* 0x000fe400078210ff */
[-C--:B------:R-:W-:Y:S01]  /*37c0*/  LEA.HI.X R37, R17, R3.reuse, R12, 0x2, P0 ;  /* 0x0000000311257211 */ /* 0x080fe200000f140c */
[----:B------:R-:W-:Y:S01]  /*37d0*/  VIADD R12, R0, 0x600 ;  /* 0x00000600000c7836 */ /* 0x000fe20000000000 */
[----:B------:R-:W-:Y:S02]  /*37e0*/  LEA.HI.X R35, R4, UR5, R5, 0x2, P3 ;  /* 0x0000000504237c11 */ /* 0x000fe400098f1405 */
[----:B------:R-:W-:Y:S01]  /*37f0*/  LEA.HI.X R39, R15, R3, R8, 0x2, P1 ;  /* 0x000000030f277211 */ /* 0x000fe200008f1408 */
[----:B------:R-:W-:Y:S01]  /*3800*/  VIADD R8, R0, 0x700 ;  /* 0x0000070000087836 */ /* 0x000fe20000000000 */
[----:B------:R-:W-:-:S02]  /*3810*/  ISETP.GE.AND P4, PT, R42, R22, PT ;  /* 0x000000162a00720c */ /* 0x000fc40003f86270 */
[-C--:B------:R-:W-:Y:S02]  /*3820*/  ISETP.GE.AND P3, PT, R30, R22.reuse, PT ;  /* 0x000000161e00720c */ /* 0x080fe40003f66270 */
[-C--:B------:R-:W-:Y:S02]  /*3830*/  ISETP.GE.AND P2, PT, R24, R22.reuse, PT ;  /* 0x000000161800720c */ /* 0x080fe40003f46270 */
[-C--:B------:R-:W-:Y:S02]  /*3840*/  ISETP.GE.AND P1, PT, R6, R22.reuse, PT ;  /* 0x000000160600720c */ /* 0x080fe40003f26270 */
[----:B------:R-:W-:Y:S01]  /*3850*/  ISETP.GE.AND P0, PT, R12, R22, PT ;  /* 0x000000160c00720c */ /* 0x000fe20003f06270 */
[----:B------:R-:W-:-:S12]  /*3860*/  @P6 BRA `(.L_x_410) ;  /* 0x0000000000146947 */ /* 0x000fd80003800000 */
[----:B------:R-:W-:-:S13]  /*3870*/  ISETP.GE.AND P6, PT, R0, R11, PT ;  /* 0x0000000b0000720c */ /* 0x000fda0003fc6270 */
[----:B------:R0:W5:Y:S04]  /*3880*/  @!P6 LDG.E R28, desc[UR6][R36.64] ;  /* 0x00000006241ce981 */ /* 0x000168000c1e1900 */
[----:B------:R0:W5:Y:S04]  /*3890*/  @!P6 LDG.E R29, desc[UR6][R32.64] ;  /* 0x00000006201de981 */ /* 0x000168000c1e1900 */
[----:B------:R0:W5:Y:S04]  /*38a0*/  @P6 LDG.E R28, desc[UR6][R38.64] ;  /* 0x00000006261c6981 */ /* 0x000168000c1e1900 */
[----:B------:R0:W5:Y:S02]  /*38b0*/  @P6 LDG.E R29, desc[UR6][R34.64] ;  /* 0x00000006221d6981 */ /* 0x000164000c1e1900 */
.L_x_410:
[----:B------:R-:W-:Y:S05]  /*38c0*/  BSYNC.RECONVERGENT B1 ;  /* 0x0000000000017941 */ /* 0x000fea0003800200 */
.L_x_409:
[----:B------:R-:W-:Y:S01]  /*38d0*/  BSSY.RECONVERGENT B1, `(.L_x_411) ;  /* 0x000000c000017945 */ /* 0x000fe20003800200 */
[----:B------:R-:W-:Y:S02]  /*38e0*/  ISETP.GE.AND P6, PT, R8, R22, PT ;  /* 0x000000160800720c */ /* 0x000fe40003fc6270 */
[----:B------:R-:W-:Y:S02]  /*38f0*/  CS2R R16, SRZ ;  /* 0x0000000000107805 */ /* 0x000fe4000001ff00 */
[----:B------:R-:W-:Y:S02]  /*3900*/  CS2R R14, SRZ ;  /* 0x00000000000e7805 */ /* 0x000fe4000001ff00 */
[----:B------:R-:W-:Y:S01]  /*3910*/  CS2R R4, SRZ ;  /* 0x0000000000047805 */ /* 0x000fe2000001ff00 */
[----:B------:R-:W-:Y:S01]  /*3920*/  IMAD.MOV.U32 R27, RZ, RZ, RZ ;  /* 0x000000ffff1b7224 */ /* 0x000fe200078e00ff */
[----:B------:R-:W-:Y:S06]  /*3930*/  @P5 BRA `(.L_x_412) ;  /* 0x0000000000145947 */ /* 0x000fec0003800000 */
[----:B------:R-:W-:-:S13]  /*3940*/  ISETP.GE.AND P5, PT, R44, R11, PT ;  /* 0x0000000b2c00720c */ /* 0x000fda0003fa6270 */
[----:B------:R1:W5:Y:S04]  /*3950*/  @P5 LDG.E R26, desc[UR6][R38.64+0x400] ;  /* 0x00040006261a5981 */ /* 0x000368000c1e1900 */
[----:B------:R1:W5:Y:S04]  /*3960*/  @P5 LDG.E R27, desc[UR6][R34.64+0x400] ;  /* 0x00040006221b5981 */ /* 0x000368000c1e1900 */
[----:B------:R1:W5:Y:S04]  /*3970*/  @!P5 LDG.E R26, desc[UR6][R36.64+0x400] ;  /* 0x00040006241ad981 */ /* 0x000368000c1e1900 */
[----:B------:R1:W5:Y:S02]  /*3980*/  @!P5 LDG.E R27, desc[UR6][R32.64+0x400] ;  /* 0x00040006201bd981 */ /* 0x000364000c1e1900 */
.L_x_412:
[----:B------:R-:W-:Y:S05]  /*3990*/  BSYNC.RECONVERGENT B1 ;  /* 0x0000000000017941 */ /* 0x000fea0003800200 */
.L_x_411:
[----:B------:R-:W-:Y:S04]  /*39a0*/  BSSY.RECONVERGENT B1, `(.L_x_413) ;  /* 0x0000007000017945 */ /* 0x000fe80003800200 */
[----:B------:R-:W-:Y:S05]  /*39b0*/  @P4 BRA `(.L_x_414) ;  /* 0x0000000000144947 */ /* 0x000fea0003800000 */
[----:B------:R-:W-:-:S13]  /*39c0*/  ISETP.GE.AND P4, PT, R42, R11, PT ;  /* 0x0000000b2a00720c */ /* 0x000fda0003f86270 */
[----:B------:R2:W5:Y:S04]  /*39d0*/  @P4 LDG.E R20, desc[UR6][R38.64+0x800] ;  /* 0x0008000626144981 */ /* 0x000568000c1e1900 */
[----:B------:R2:W5:Y:S04]  /*39e0*/  @P4 LDG.E R21, desc[UR6][R34.64+0x800] ;  /* 0x0008000622154981 */ /* 0x000568000c1e1900 */
[----:B------:R2:W5:Y:S04]  /*39f0*/  @!P4 LDG.E R20, desc[UR6][R36.64+0x800] ;  /* 0x000800062414c981 */ /* 0x000568000c1e1900 */
[----:B------:R2:W5:Y:S02]  /*3a00*/  @!P4 LDG.E R21, desc[UR6][R32.64+0x800] ;  /* 0x000800062015c981 */ /* 0x000564000c1e1900 */
.L_x_414:
[----:B------:R-:W-:Y:S05]  /*3a10*/  BSYNC.RECONVERGENT B1 ;  /* 0x0000000000017941 */ /* 0x000fea0003800200 */
.L_x_413:
[----:B------:R-:W-:Y:S04]  /*3a20*/  BSSY.RECONVERGENT B1, `(.L_x_415) ;  /* 0x0000007000017945 */ /* 0x000fe80003800200 */
[----:B------:R-:W-:Y:S05]  /*3a30*/  @P3 BRA `(.L_x_416) ;  /* 0x0000000000143947 */ /* 0x000fea0003800000 */
[----:B------:R-:W-:-:S13]  /*3a40*/  ISETP.GE.AND P3, PT, R30, R11, PT ;  /* 0x0000000b1e00720c */ /* 0x000fda0003f66270 */
[----:B------:R3:W5:Y:S04]  /*3a50*/  @P3 LDG.E R18, desc[UR6][R38.64+0xc00] ;  /* 0x000c000626123981 */ /* 0x000768000c1e1900 */
[----:B------:R3:W5:Y:S04]  /*3a60*/  @P3 LDG.E R19, desc[UR6][R34.64+0xc00] ;  /* 0x000c000622133981 */ /* 0x000768000c1e1900 */
[----:B------:R3:W5:Y:S04]  /*3a70*/  @!P3 LDG.E R18, desc[UR6][R36.64+0xc00] ;  /* 0x000c00062412b981 */ /* 0x000768000c1e1900 */
[----:B------:R3:W5:Y:S02]  /*3a80*/  @!P3 LDG.E R19, desc[UR6][R32.64+0xc00] ;  /* 0x000c00062013b981 */ /* 0x000764000c1e1900 */
.L_x_416:
[----:B------:R-:W-:Y:S05]  /*3a90*/  BSYNC.RECONVERGENT B1 ;  /* 0x0000000000017941 */ /* 0x000fea0003800200 */
.L_x_415:
[----:B------:R-:W-:Y:S04]  /*3aa0*/  BSSY.RECONVERGENT B1, `(.L_x_417) ;  /* 0x0000007000017945 */ /* 0x000fe80003800200 */
[----:B------:R-:W-:Y:S05]  /*3ab0*/  @P2 BRA `(.L_x_418) ;  /* 0x0000000000142947 */ /* 0x000fea0003800000 */
[----:B------:R-:W-:-:S13]  /*3ac0*/  ISETP.GE.AND P2, PT, R24, R11, PT ;  /* 0x0000000b1800720c */ /* 0x000fda0003f46270 */
[----:B------:R4:W5:Y:S04]  /*3ad0*/  @P2 LDG.E R16, desc[UR6][R38.64+0x1000] ;  /* 0x0010000626102981 */ /* 0x000968000c1e1900 */
[----:B------:R4:W5:Y:S04]  /*3ae0*/  @P2 LDG.E R17, desc[UR6][R34.64+0x1000] ;  /* 0x0010000622112981 */ /* 0x000968000c1e1900 */
[----:B------:R4:W5:Y:S04]  /*3af0*/  @!P2 LDG.E R16, desc[UR6][R36.64+0x1000] ;  /* 0x001000062410a981 */ /* 0x000968000c1e1900 */
[----:B------:R4:W5:Y:S02]  /*3b00*/  @!P2 LDG.E R17, desc[UR6][R32.64+0x1000] ;  /* 0x001000062011a981 */ /* 0x000964000c1e1900 */
.L_x_418:
[----:B------:R-:W-:Y:S05]  /*3b10*/  BSYNC.RECONVERGENT B1 ;  /* 0x0000000000017941 */ /* 0x000fea0003800200 */
.L_x_417:
[----:B------:R-:W-:Y:S04]  /*3b20*/  BSSY.RECONVERGENT B1, `(.L_x_419) ;  /* 0x0000007000017945 */ /* 0x000fe80003800200 */
[----:B------:R-:W-:Y:S05]  /*3b30*/  @P1 BRA `(.L_x_420) ;  /* 0x0000000000141947 */ /* 0x000fea0003800000 */
[----:B------:R-:W-:-:S13]  /*3b40*/  ISETP.GE.AND P1, PT, R6, R11, PT ;  /* 0x0000000b0600720c */ /* 0x000fda0003f26270 */
[----:B------:R0:W5:Y:S04]  /*3b50*/  @P1 LDG.E R14, desc[UR6][R38.64+0x1400] ;  /* 0x00140006260e1981 */ /* 0x000168000c1e1900 */
[----:B------:R0:W5:Y:S04]  /*3b60*/  @P1 LDG.E R15, desc[UR6][R34.64+0x1400] ;  /* 0x00140006220f1981 */ /* 0x000168000c1e1900 */
[----:B------:R0:W5:Y:S04]  /*3b70*/  @!P1 LDG.E R14, desc[UR6][R36.64+0x1400] ;  /* 0x00140006240e9981 */ /* 0x000168000c1e1900 */
[----:B------:R0:W5:Y:S02]  /*3b80*/  @!P1 LDG.E R15, desc[UR6][R32.64+0x1400] ;  /* 0x00140006200f9981 */ /* 0x000164000c1e1900 */
.L_x_420:
[----:B------:R-:W-:Y:S05]  /*3b90*/  BSYNC.RECONVERGENT B1 ;  /* 0x0000000000017941 */ /* 0x000fea0003800200 */
.L_x_419:
[----:B------:R-:W-:Y:S04]  /*3ba0*/  BSSY.RECONVERGENT B1, `(.L_x_421) ;  /* 0x0000007000017945 */ /* 0x000fe80003800200 */
[----:B------:R-:W-:Y:S05]  /*3bb0*/  @P0 BRA `(.L_x_422) ;  /* 0x0000000000140947 */ /* 0x000fea0003800000 */
[----:B------:R-:W-:-:S13]  /*3bc0*/  ISETP.GE.AND P0, PT, R12, R11, PT ;  /* 0x0000000b0c00720c */ /* 0x000fda0003f06270 */
[----:B------:R0:W5:Y:S04]  /*3bd0*/  @P0 LDG.E R4, desc[UR6][R38.64+0x1800] ;  /* 0x0018000626040981 */ /* 0x000168000c1e1900 */
[----:B------:R0:W5:Y:S04]  /*3be0*/  @P0 LDG.E R5, desc[UR6][R34.64+0x1800] ;  /* 0x0018000622050981 */ /* 0x000168000c1e1900 */
[----:B------:R0:W5:Y:S04]  /*3bf0*/  @!P0 LDG.E R4, desc[UR6][R36.64+0x1800] ;  /* 0x0018000624048981 */ /* 0x000168000c1e1900 */
[----:B------:R0:W5:Y:S02]  /*3c00*/  @!P0 LDG.E R5, desc[UR6][R32.64+0x1800] ;  /* 0x0018000620058981 */ /* 0x000164000c1e1900 */
.L_x_422:
[----:B------:R-:W-:Y:S05]  /*3c10*/  BSYNC.RECONVERGENT B1 ;  /* 0x0000000000017941 */ /* 0x000fea0003800200 */
.L_x_421:
[----:B------:R-:W-:Y:S01]  /*3c20*/  CS2R R2, SRZ ;  /* 0x0000000000027805 */ /* 0x000fe2000001ff00 */
[----:B------:R-:W-:Y:S06]  /*3c30*/  @P6 BRA `(.L_x_423) ;  /* 0x0000000400a86947 */ /* 0x000fec0003800000 */
[----:B------:R-:W-:-:S13]  /*3c40*/  ISETP.GE.AND P0, PT, R8, R11, PT ;  /* 0x0000000b0800720c */ /* 0x000fda0003f06270 */
[----:B------:R0:W5:Y:S04]  /*3c50*/  @P0 LDG.E R2, desc[UR6][R38.64+0x1c00] ;  /* 0x001c000626020981 */ /* 0x000168000c1e1900 */
[----:B------:R0:W5:Y:S04]  /*3c60*/  @P0 LDG.E R3, desc[UR6][R34.64+0x1c00] ;  /* 0x001c000622030981 */ /* 0x000168000c1e1900 */
[----:B------:R0:W5:Y:S04]  /*3c70*/  @!P0 LDG.E R2, desc[UR6][R36.64+0x1c00] ;  /* 0x001c000624028981 */ /* 0x000168000c1e1900 */
[----:B------:R0:W5:Y:S01]  /*3c80*/  @!P0 LDG.E R3, desc[UR6][R32.64+0x1c00] ;  /* 0x001c000620038981 */ /* 0x000162000c1e1900 */
[----:B------:R-:W-:Y:S05]  /*3c90*/  BRA `(.L_x_423) ;  /* 0x0000000400907947 */ /* 0x000fea0003800000 */
.L_x_408:
[----:B------:R-:W0:Y:S01]  /*3ca0*/  LDCU.64 UR4, c[0x0][0x3a8] ;  /* 0x00007500ff0477ac */ /* 0x000e220008000a00 */
[----:B------:R-:W-:Y:S01]  /*3cb0*/  IMAD.IADD R22, R11, 0x1, R10 ;  /* 0x000000010b167824 */ /* 0x000fe200078e020a */
[----:B------:R-:W-:Y:S01]  /*3cc0*/  IADD3 R2, P0, P1, R13, R7, R46 ;  /* 0x000000070d027210 */ /* 0x000fe2000791e02e */
[C---:B------:R-:W-:Y:S01]  /*3cd0*/  IMAD.IADD R31, R0.reuse, 0x1, -R11 ;  /* 0x00000001001f7824 */ /* 0x040fe200078e0a0b */
[C---:B------:R-:W-:Y:S01]  /*3ce0*/  IADD3 R4, P2, P3, R0.reuse, R25, R7 ;  /* 0x0000001900047210 */ /* 0x040fe20007b5e007 */
[C---:B------:R-:W-:Y:S01]  /*3cf0*/  VIADD R44, R0.reuse, 0x100 ;  /* 0x00000100002c7836 */ /* 0x040fe20000000000 */
[C---:B------:R-:W-:Y:S01]  /*3d00*/  ISETP.GE.AND P6, PT, R0.reuse, R22, PT ;  /* 0x000000160000720c */ /* 0x040fe20003fc6270 */
[C---:B------:R-:W-:Y:S01]  /*3d10*/  VIADD R42, R0.reuse, 0x200 ;  /* 0x00000200002a7836 */ /* 0x040fe20000000000 */
[----:B------:R-:W-:Y:S01]  /*3d20*/  IADD3 R2, P4, PT, R31, R2, RZ ;  /* 0x000000021f027210 */ /* 0x000fe20007f9e0ff */
[C---:B------:R-:W-:Y:S01]  /*3d30*/  VIADD R30, R0.reuse, 0x300 ;  /* 0x00000300001e7836 */ /* 0x040fe20000000000 */
[----:B------:R-:W-:Y:S01]  /*3d40*/  IADD3.X R6, PT, PT, RZ, RZ, RZ, P0, P1 ;  /* 0x000000ffff067210 */ /* 0x000fe200007e24ff */
[C---:B------:R-:W-:Y:S01]  /*3d50*/  VIADD R12, R0.reuse, 0x600 ;  /* 0x00000600000c7836 */ /* 0x040fe20000000000 */
[----:B------:R-:W-:Y:S01]  /*3d60*/  SHF.R.S32.HI R23, RZ, 0x1f, R31 ;  /* 0x0000001fff177819 */ /* 0x000fe2000001141f */
[----:B------:R-:W-:Y:S01]  /*3d70*/  BSSY.RECONVERGENT B1, `(.L_x_424) ;  /* 0x000001a000017945 */ /* 0x000fe20003800200 */
[----:B------:R-:W-:Y:S01]  /*3d80*/  IADD3.X R5, PT, PT, RZ, RZ, RZ, P2, P3 ;  /* 0x000000ffff057210 */ /* 0x000fe200017e64ff */
[C---:B------:R-:W-:Y:S01]  /*3d90*/  VIADD R8, R0.reuse, 0x700 ;  /* 0x0000070000087836 */ /* 0x040fe20000000000 */
[----:B------:R-:W-:Y:S01]  /*3da0*/  LOP3.LUT R24, R0, 0x400, RZ, 0xfc, !PT ;  /* 0x0000040000187812 */ /* 0x000fe200078efcff */
[----:B------:R-:W-:Y:S01]  /*3db0*/  IMAD.X R3, R23, 0x1, R6, P4 ;  /* 0x0000000117037824 */ /* 0x000fe200020e0606 */
[----:B0-----:R-:W-:Y:S01]  /*3dc0*/  LEA R32, P0, R4, UR4, 0x3 ;  /* 0x0000000404207c11 */ /* 0x001fe2000f8018ff */
[----:B------:R-:W-:Y:S01]  /*3dd0*/  VIADD R6, R0, 0x500 ;  /* 0x0000050000067836 */ /* 0x000fe20000000000 */
[----:B------:R-:W-:-:S02]  /*3de0*/  LEA R34, P1, R2, UR4, 0x3 ;  /* 0x0000000402227c11 */ /* 0x000fc4000f8218ff */
[----:B------:R-:W-:Y:S02]  /*3df0*/  CS2R R28, SRZ ;  /* 0x00000000001c7805 */ /* 0x000fe4000001ff00 */
[----:B------:R-:W-:Y:S01]  /*3e00*/  LEA.HI.X R33, R4, UR5, R5, 0x3, P0 ;  /* 0x0000000504217c11 */ /* 0x000fe200080f1c05 */
[----:B------:R-:W-:Y:S01]  /*3e10*/  IMAD.MOV.U32 R26, RZ, RZ, RZ ;  /* 0x000000ffff1a7224 */ /* 0x000fe200078e00ff */
[----:B------:R-:W-:Y:S02]  /*3e20*/  LEA.HI.X R35, R2, UR5, R3, 0x3, P1 ;  /* 0x0000000502237c11 */ /* 0x000fe400088f1c03 */
[----:B------:R-:W-:Y:S02]  /*3e30*/  CS2R R20, SRZ ;  /* 0x0000000000147805 */ /* 0x000fe4000001ff00 */
[----:B------:R-:W-:Y:S02]  /*3e40*/  ISETP.GE.AND P5, PT, R44, R22, PT ;  /* 0x000000162c00720c */ /* 0x000fe40003fa6270 */
[----:B------:R-:W-:-:S02]  /*3e50*/  CS2R R18, SRZ ;  /* 0x0000000000127805 */ /* 0x000fc4000001ff00 */
[-C--:B------:R-:W-:Y:S02]  /*3e60*/  ISETP.GE.AND P4, PT, R42, R22.reuse, PT ;  /* 0x000000162a00720c */ /* 0x080fe40003f86270 */
        /* <DEDUP_REMOVED lines=10> */
.L_x_425:
[----:B------:R-:W-:Y:S05]  /*3f10*/  BSYNC.RECONVERGENT B1 ;  /* 0x0000000000017941 */ /* 0x000fea0003800200 */
.L_x_424:
        /* <DEDUP_REMOVED lines=12> */
.L_x_427:
[----:B------:R-:W-:Y:S05]  /*3fe0*/  BSYNC.RECONVERGENT B1 ;  /* 0x0000000000017941 */ /* 0x000fea0003800200 */
.L_x_426:
[----:B------:R-:W-:Y:S04]  /*3ff0*/  BSSY.RECONVERGENT B1, `(.L_x_428) ;  /* 0x0000007000017945 */ /* 0x000fe80003800200 */
[----:B------:R-:W-:Y:S05]  /*4000*/  @P4 BRA `(.L_x_429) ;  /* 0x0000000000144947 */ /* 0x000fea0003800000 */
[----:B------:R-:W-:-:S13]  /*4010*/  ISETP.GE.AND P4, PT, R42, R11, PT ;  /* 0x0000000b2a00720c */ /* 0x000fda0003f86270 */
[----:B------:R2:W5:Y:S04]  /*4020*/  @P4 LDG.E R20, desc[UR6][R34.64+0x1000] ;  /* 0x0010000622144981 */ /* 0x000568000c1e1900 */
[----:B------:R2:W5:Y:S04]  /*4030*/  @P4 LDG.E R21, desc[UR6][R34.64+0x1004] ;  /* 0x0010040622154981 */ /* 0x000568000c1e1900 */
[----:B------:R2:W5:Y:S04]  /*4040*/  @!P4 LDG.E R20, desc[UR6][R32.64+0x1000] ;  /* 0x001000062014c981 */ /* 0x000568000c1e1900 */
[----:B------:R2:W5:Y:S02]  /*4050*/  @!P4 LDG.E R21, desc[UR6][R32.64+0x1004] ;  /* 0x001004062015c981 */ /* 0x000564000c1e1900 */
.L_x_429:
[----:B------:R-:W-:Y:S05]  /*4060*/  BSYNC.RECONVERGENT B1 ;  /* 0x0000000000017941 */ /* 0x000fea0003800200 */
.L_x_428:
[----:B------:R-:W-:Y:S04]  /*4070*/  BSSY.RECONVERGENT B1, `(.L_x_430) ;  /* 0x0000007000017945 */ /* 0x000fe80003800200 */
[----:B------:R-:W-:Y:S05]  /*4080*/  @P3 BRA `(.L_x_431) ;  /* 0x0000000000143947 */ /* 0x000fea0003800000 */
[----:B------:R-:W-:-:S13]  /*4090*/  ISETP.GE.AND P3, PT, R30, R11, PT ;  /* 0x0000000b1e00720c */ /* 0x000fda0003f66270 */
[----:B------:R3:W5:Y:S04]  /*40a0*/  @P3 LDG.E R18, desc[UR6][R34.64+0x1800] ;  /* 0x0018000622123981 */ /* 0x000768000c1e1900 */
[----:B------:R3:W5:Y:S04]  /*40b0*/  @P3 LDG.E R19, desc[UR6][R34.64+0x1804] ;  /* 0x0018040622133981 */ /* 0x000768000c1e1900 */
[----:B------:R3:W5:Y:S04]  /*40c0*/  @!P3 LDG.E R18, desc[UR6][R32.64+0x1800] ;  /* 0x001800062012b981 */ /* 0x000768000c1e1900 */
[----:B------:R3:W5:Y:S02]  /*40d0*/  @!P3 LDG.E R19, desc[UR6][R32.64+0x1804] ;  /* 0x001804062013b981 */ /* 0x000764000c1e1900 */
.L_x_431:
[----:B------:R-:W-:Y:S05]  /*40e0*/  BSYNC.RECONVERGENT B1 ;  /* 0x0000000000017941 */ /* 0x000fea0003800200 */
.L_x_430:
[----:B------:R-:W-:Y:S04]  /*40f0*/  BSSY.RECONVERGENT B1, `(.L_x_432) ;  /* 0x0000007000017945 */ /* 0x000fe80003800200 */
[----:B------:R-:W-:Y:S05]  /*4100*/  @P2 BRA `(.L_x_433) ;  /* 0x0000000000142947 */ /* 0x000fea0003800000 */
[----:B------:R-:W-:-:S13]  /*4110*/  ISETP.GE.AND P2, PT, R24, R11, PT ;  /* 0x0000000b1800720c */ /* 0x000fda0003f46270 */
[----:B------:R4:W5:Y:S04]  /*4120*/  @P2 LDG.E R16, desc[UR6][R34.64+0x2000] ;  /* 0x0020000622102981 */ /* 0x000968000c1e1900 */
[----:B------:R4:W5:Y:S04]  /*4130*/  @P2 LDG.E R17, desc[UR6][R34.64+0x2004] ;  /* 0x0020040622112981 */ /* 0x000968000c1e1900 */
[----:B------:R4:W5:Y:S04]  /*4140*/  @!P2 LDG.E R16, desc[UR6][R32.64+0x2000] ;  /* 0x002000062010a981 */ /* 0x000968000c1e1900 */
[----:B------:R4:W5:Y:S02]  /*4150*/  @!P2 LDG.E R17, desc[UR6][R32.64+0x2004] ;  /* 0x002004062011a981 */ /* 0x000964000c1e1900 */
.L_x_433:
[----:B------:R-:W-:Y:S05]  /*4160*/  BSYNC.RECONVERGENT B1 ;  /* 0x0000000000017941 */ /* 0x000fea0003800200 */
.L_x_432:
[----:B------:R-:W-:Y:S04]  /*4170*/  BSSY.RECONVERGENT B1, `(.L_x_434) ;  /* 0x0000007000017945 */ /* 0x000fe80003800200 */
[----:B------:R-:W-:Y:S05]  /*4180*/  @P1 BRA `(.L_x_435) ;  /* 0x0000000000141947 */ /* 0x000fea0003800000 */
[----:B------:R-:W-:-:S13]  /*4190*/  ISETP.GE.AND P1, PT, R6, R11, PT ;  /* 0x0000000b0600720c */ /* 0x000fda0003f26270 */
[----:B------:R0:W5:Y:S04]  /*41a0*/  @P1 LDG.E R14, desc[UR6][R34.64+0x2800] ;  /* 0x00280006220e1981 */ /* 0x000168000c1e1900 */
[----:B------:R0:W5:Y:S04]  /*41b0*/  @P1 LDG.E R15, desc[UR6][R34.64+0x2804] ;  /* 0x00280406220f1981 */ /* 0x000168000c1e1900 */
[----:B------:R0:W5:Y:S04]  /*41c0*/  @!P1 LDG.E R14, desc[UR6][R32.64+0x2800] ;  /* 0x00280006200e9981 */ /* 0x000168000c1e1900 */
[----:B------:R0:W5:Y:S02]  /*41d0*/  @!P1 LDG.E R15, desc[UR6][R32.64+0x2804] ;  /* 0x00280406200f9981 */ /* 0x000164000c1e1900 */
.L_x_435:
[----:B------:R-:W-:Y:S05]  /*41e0*/  BSYNC.RECONVERGENT B1 ;  /* 0x0000000000017941 */ /* 0x000fea0003800200 */
.L_x_434:
[----:B------:R-:W-:Y:S04]  /*41f0*/  BSSY.RECONVERGENT B1, `(.L_x_436) ;  /* 0x0000007000017945 */ /* 0x000fe80003800200 */
[----:B------:R-:W-:Y:S05]  /*4200*/  @P0 BRA `(.L_x_437) ;  /* 0x0000000000140947 */ /* 0x000fea0003800000 */
[----:B------:R-:W-:-:S13]  /*4210*/  ISETP.GE.AND P0, PT, R12, R11, PT ;  /* 0x0000000b0c00720c */ /* 0x000fda0003f06270 */
[----:B------:R0:W5:Y:S04]  /*4220*/  @P0 LDG.E R4, desc[UR6][R34.64+0x3000] ;  /* 0x0030000622040981 */ /* 0x000168000c1e1900 */
[----:B------:R0:W5:Y:S04]  /*4230*/  @P0 LDG.E R5, desc[UR6][R34.64+0x3004] ;  /* 0x0030040622050981 */ /* 0x000168000c1e1900 */
[----:B------:R0:W5:Y:S04]  /*4240*/  @!P0 LDG.E R4, desc[UR6][R32.64+0x3000] ;  /* 0x0030000620048981 */ /* 0x000168000c1e1900 */
[----:B------:R0:W5:Y:S02]  /*4250*/  @!P0 LDG.E R5, desc[UR6][R32.64+0x3004] ;  /* 0x0030040620058981 */ /* 0x000164000c1e1900 */
.L_x_437:
[----:B------:R-:W-:Y:S05]  /*4260*/  BSYNC.RECONVERGENT B1 ;  /* 0x0000000000017941 */ /* 0x000fea0003800200 */
.L_x_436:
[----:B------:R-:W-:Y:S01]  /*4270*/  CS2R R2, SRZ ;  /* 0x0000000000027805 */ /* 0x000fe2000001ff00 */
[----:B------:R-:W-:Y:S06]  /*4280*/  @P6 BRA `(.L_x_423) ;  /* 0x0000000000146947 */ /* 0x000fec0003800000 */
[----:B------:R-:W-:-:S13]  /*4290*/  ISETP.GE.AND P0, PT, R8, R11, PT ;  /* 0x0000000b0800720c */ /* 0x000fda0003f06270 */
[----:B------:R0:W5:Y:S04]  /*42a0*/  @P0 LDG.E R2, desc[UR6][R34.64+0x3800] ;  /* 0x0038000622020981 */ /* 0x000168000c1e1900 */
[----:B------:R0:W5:Y:S04]  /*42b0*/  @P0 LDG.E R3, desc[UR6][R34.64+0x3804] ;  /* 0x0038040622030981 */ /* 0x000168000c1e1900 */
[----:B------:R0:W5:Y:S04]  /*42c0*/  @!P0 LDG.E R2, desc[UR6][R32.64+0x3800] ;  /* 0x0038000620028981 */ /* 0x000168000c1e1900 */
[----:B------:R0:W5:Y:S02]  /*42d0*/  @!P0 LDG.E R3, desc[UR6][R32.64+0x3804] ;  /* 0x0038040620038981 */ /* 0x000164000c1e1900 */
.L_x_423:
[----:B------:R-:W-:Y:S05]  /*42e0*/  BSYNC.RECONVERGENT B0 ;  /* 0x0000000000007941 */ /* 0x000fea0003800200 */
.L_x_407:
[----:B------:R-:W1:Y:S01]  /*42f0*/  S2UR UR5, SR_CgaCtaId ;  /* 0x00000000000579c3 */ /* 0x000e620000008800 */
[----:B------:R-:W-:Y:S01]  /*4300*/  UMOV UR4, 0x400 ;  /* 0x0000040000047882 */ /* 0x000fe20000000000 */
[----:B------:R-:W-:Y:S01]  /*4310*/  IMAD.SHL.U32 R9, R0, 0x8, RZ ;  /* 0x0000000800097824 */ /* 0x000fe200078e00ff */
[----:B------:R-:W-:Y:S01]  /*4320*/  BSSY.RECONVERGENT B0, `(.L_x_438) ;  /* 0x00000bf000007945 */ /* 0x000fe20003800200 */
[----:B-1----:R-:W-:-:S09]  /*4330*/  ULEA UR4, UR5, UR4, 0x18 ;  /* 0x0000000405047291 */ /* 0x002fd2000f8ec0ff */
        /* <DEDUP_REMOVED lines=9> */
[----:B------:R-:W5:Y:S01]  /*43d0*/  LDCU.64 UR8, c[0x0][0x398] ;  /* 0x00007300ff0877ac */ /* 0x000f620008000a00 */
[----:B------:R-:W-:Y:S01]  /*43e0*/  IADD3 R46, P0, P1, R13, R7, R46 ;  /* 0x000000070d2e7210 */ /* 0x000fe2000791e02e */
[----:B------:R-:W-:Y:S01]  /*43f0*/  BSSY.RECONVERGENT B1, `(.L_x_440) ;  /* 0x0000015000017945 */ /* 0x000fe20003800200 */
[C---:B------:R-:W-:Y:S02]  /*4400*/  ISETP.GE.AND P6, PT, R0.reuse, R22, PT ;  /* 0x000000160000720c */ /* 0x040fe40003fc6270 */
[----:B------:R-:W-:Y:S02]  /*4410*/  IADD3 R46, P4, PT, R31, R46, RZ ;  /* 0x0000002e1f2e7210 */ /* 0x000fe40007f9e0ff */
[----:B-1----:R-:W-:Y:S02]  /*4420*/  IADD3.X R2, PT, PT, RZ, RZ, RZ, P0, P1 ;  /* 0x000000ffff027210 */ /* 0x002fe400007e24ff */
[----:B------:R-:W-:Y:S02]  /*4430*/  IADD3 R7, P2, P3, R0, R25, R7 ;  /* 0x0000001900077210 */ /* 0x000fe40007b5e007 */
[----:B------:R-:W-:Y:S01]  /*4440*/  ISETP.GE.AND P5, PT, R44, R22, PT ;  /* 0x000000162c00720c */ /* 0x000fe20003fa6270 */
[----:B------:R-:W-:Y:S01]  /*4450*/  IMAD.X R23, R23, 0x1, R2, P4 ;  /* 0x0000000117177824 */ /* 0x000fe200020e0602 */
[----:B------:R-:W-:-:S02]  /*4460*/  IADD3.X R4, PT, PT, RZ, RZ, RZ, P2, P3 ;  /* 0x000000ffff047210 */ /* 0x000fc400017e64ff */
[-C--:B------:R-:W-:Y:S02]  /*4470*/  ISETP.GE.AND P4, PT, R42, R22.reuse, PT ;  /* 0x000000162a00720c */ /* 0x080fe40003f86270 */
[----:B------:R-:W-:Y:S02]  /*4480*/  ISETP.GE.AND P3, PT, R30, R22, PT ;  /* 0x000000161e00720c */ /* 0x000fe40003f66270 */
[C---:B-----5:R-:W-:Y:S02]  /*4490*/  LEA R14, P0, R7.reuse, UR8, 0x2 ;  /* 0x00000008070e7c11 */ /* 0x060fe4000f8010ff */
[C---:B------:R-:W-:Y:S02]  /*44a0*/  LEA R16, P1, R46.reuse, UR8, 0x2 ;  /* 0x000000082e107c11 */ /* 0x040fe4000f8210ff */
[----:B------:R-:W-:Y:S02]  /*44b0*/  LEA.HI.X R15, R7, UR9, R4, 0x2, P0 ;  /* 0x00000009070f7c11 */ /* 0x000fe400080f1404 */
[----:B------:R-:W-:-:S02]  /*44c0*/  LEA.HI.X R17, R46, UR9, R23, 0x2, P1 ;  /* 0x000000092e117c11 */ /* 0x000fc400088f1417 */
[-C--:B------:R-:W-:Y:S02]  /*44d0*/  ISETP.GE.AND P2, PT, R24, R22.reuse, PT ;  /* 0x000000161800720c */ /* 0x080fe40003f46270 */
[-C--:B------:R-:W-:Y:S02]  /*44e0*/  ISETP.GE.AND P1, PT, R6, R22.reuse, PT ;  /* 0x000000160600720c */ /* 0x080fe40003f26270 */
[----:B------:R-:W-:Y:S01]  /*44f0*/  ISETP.GE.AND P0, PT, R12, R22, PT ;  /* 0x000000160c00720c */ /* 0x000fe20003f06270 */
[----:B------:R-:W-:-:S12]  /*4500*/  @P6 BRA `(.L_x_441) ;  /* 0x00000000000c6947 */ /* 0x000fd80003800000 */
[----:B------:R-:W-:-:S13]  /*4510*/  ISETP.GE.AND P6, PT, R0, R11, PT ;  /* 0x0000000b0000720c */ /* 0x000fda0003fc6270 */
[----:B------:R1:W5:Y:S04]  /*4520*/  @!P6 LDG.E R23, desc[UR6][R14.64] ;  /* 0x000000060e17e981 */ /* 0x000368000c1e1900 */
[----:B------:R1:W5:Y:S02]  /*4530*/  @P6 LDG.E R23, desc[UR6][R16.64] ;  /* 0x0000000610176981 */ /* 0x000364000c1e1900 */
.L_x_441:
[----:B------:R-:W-:Y:S05]  /*4540*/  BSYNC.RECONVERGENT B1 ;  /* 0x0000000000017941 */ /* 0x000fea0003800200 */
.L_x_440:
[----:B------:R-:W-:Y:S01]  /*4550*/  BSSY.RECONVERGENT B1, `(.L_x_442) ;  /* 0x0000006000017945 */ /* 0x000fe20003800200 */
[----:B------:R-:W-:-:S03]  /*4560*/  ISETP.GE.AND P6, PT, R8, R22, PT ;  /* 0x000000160800720c */ /* 0x000fc60003fc6270 */
[----:B------:R-:W-:Y:S10]  /*4570*/  @P5 BRA `(.L_x_443) ;  /* 0x00000000000c5947 */ /* 0x000ff40003800000 */
[----:B------:R-:W-:-:S13]  /*4580*/  ISETP.GE.AND P5, PT, R44, R11, PT ;  /* 0x0000000b2c00720c */ /* 0x000fda0003fa6270 */
[----:B------:R0:W5:Y:S04]  /*4590*/  @P5 LDG.E R2, desc[UR6][R16.64+0x400] ;  /* 0x0004000610025981 */ /* 0x000168000c1e1900 */
[----:B------:R0:W5:Y:S02]  /*45a0*/  @!P5 LDG.E R2, desc[UR6][R14.64+0x400] ;  /* 0x000400060e02d981 */ /* 0x000164000c1e1900 */
.L_x_443:
[----:B------:R-:W-:Y:S05]  /*45b0*/  BSYNC.RECONVERGENT B1 ;  /* 0x0000000000017941 */ /* 0x000fea0003800200 */
.L_x_442:
[----:B------:R-:W-:Y:S04]  /*45c0*/  BSSY.RECONVERGENT B1, `(.L_x_444) ;  /* 0x0000005000017945 */ /* 0x000fe80003800200 */
[----:B------:R-:W-:Y:S05]  /*45d0*/  @P4 BRA `(.L_x_445) ;  /* 0x00000000000c4947 */ /* 0x000fea0003800000 */
[----:B------:R-:W-:-:S13]  /*45e0*/  ISETP.GE.AND P4, PT, R42, R11, PT ;  /* 0x0000000b2a00720c */ /* 0x000fda0003f86270 */
[----:B------:R0:W5:Y:S04]  /*45f0*/  @P4 LDG.E R3, desc[UR6][R16.64+0x800] ;  /* 0x0008000610034981 */ /* 0x000168000c1e1900 */
[----:B------:R0:W5:Y:S02]  /*4600*/  @!P4 LDG.E R3, desc[UR6][R14.64+0x800] ;  /* 0x000800060e03c981 */ /* 0x000164000c1e1900 */
.L_x_445:
[----:B------:R-:W-:Y:S05]  /*4610*/  BSYNC.RECONVERGENT B1 ;  /* 0x0000000000017941 */ /* 0x000fea0003800200 */
.L_x_444:
[----:B------:R-:W-:Y:S04]  /*4620*/  BSSY.RECONVERGENT B1, `(.L_x_446) ;  /* 0x0000005000017945 */ /* 0x000fe80003800200 */
[----:B------:R-:W-:Y:S05]  /*4630*/  @P3 BRA `(.L_x_447) ;  /* 0x00000000000c3947 */ /* 0x000fea0003800000 */
[----:B------:R-:W-:-:S13]  /*4640*/  ISETP.GE.AND P3, PT, R30, R11, PT ;  /* 0x0000000b1e00720c */ /* 0x000fda0003f66270 */
[----:B------:R0:W5:Y:S04]  /*4650*/  @P3 LDG.E R4, desc[UR6][R16.64+0xc00] ;  /* 0x000c000610043981 */ /* 0x000168000c1e1900 */
[----:B------:R0:W5:Y:S02]  /*4660*/  @!P3 LDG.E R4, desc[UR6][R14.64+0xc00] ;  /* 0x000c00060e04b981 */ /* 0x000164000c1e1900 */
.L_x_447:
[----:B------:R-:W-:Y:S05]  /*4670*/  BSYNC.RECONVERGENT B1 ;  /* 0x0000000000017941 */ /* 0x000fea0003800200 */
.L_x_446:
[----:B------:R-:W-:Y:S04]  /*4680*/  BSSY.RECONVERGENT B1, `(.L_x_448) ;  /* 0x0000005000017945 */ /* 0x000fe80003800200 */
[----:B------:R-:W-:Y:S05]  /*4690*/  @P2 BRA `(.L_x_449) ;  /* 0x00000000000c2947 */ /* 0x000fea0003800000 */
[----:B------:R-:W-:-:S13]  /*46a0*/  ISETP.GE.AND P2, PT, R24, R11, PT ;  /* 0x0000000b1800720c */ /* 0x000fda0003f46270 */
[----:B------:R0:W5:Y:S04]  /*46b0*/  @P2 LDG.E R5, desc[UR6][R16.64+0x1000] ;  /* 0x0010000610052981 */ /* 0x000168000c1e1900 */
[----:B------:R0:W5:Y:S02]  /*46c0*/  @!P2 LDG.E R5, desc[UR6][R14.64+0x1000] ;  /* 0x001000060e05a981 */ /* 0x000164000c1e1900 */
.L_x_449:
[----:B------:R-:W-:Y:S05]  /*46d0*/  BSYNC.RECONVERGENT B1 ;  /* 0x0000000000017941 */ /* 0x000fea0003800200 */
.L_x_448:
[----:B------:R-:W-:Y:S04]  /*46e0*/  BSSY.RECONVERGENT B1, `(.L_x_450) ;  /* 0x0000005000017945 */ /* 0x000fe80003800200 */
[----:B------:R-:W-:Y:S05]  /*46f0*/  @P1 BRA `(.L_x_451) ;  /* 0x00000000000c1947 */ /* 0x000fea0003800000 */
[----:B------:R-:W-:-:S13]  /*4700*/  ISETP.GE.AND P1, PT, R6, R11, PT ;  /* 0x0000000b0600720c */ /* 0x000fda0003f26270 */
[----:B------:R0:W5:Y:S04]  /*4710*/  @P1 LDG.E R6, desc[UR6][R16.64+0x1400] ;  /* 0x0014000610061981 */ /* 0x000168000c1e1900 */
[----:B------:R0:W5:Y:S02]  /*4720*/  @!P1 LDG.E R6, desc[UR6][R14.64+0x1400] ;  /* 0x001400060e069981 */ /* 0x000164000c1e1900 */
.L_x_451:
[----:B------:R-:W-:Y:S05]  /*4730*/  BSYNC.RECONVERGENT B1 ;  /* 0x0000000000017941 */ /* 0x000fea0003800200 */
.L_x_450:
[----:B------:R-:W-:Y:S04]  /*4740*/  BSSY.RECONVERGENT B1, `(.L_x_452) ;  /* 0x0000005000017945 */ /* 0x000fe80003800200 */
[----:B------:R-:W-:Y:S05]  /*4750*/  @P0 BRA `(.L_x_453) ;  /* 0x00000000000c0947 */ /* 0x000fea0003800000 */
[----:B------:R-:W-:-:S13]  /*4760*/  ISETP.GE.AND P0, PT, R12, R11, PT ;  /* 0x0000000b0c00720c */ /* 0x000fda0003f06270 */
[----:B------:R0:W5:Y:S04]  /*4770*/  @P0 LDG.E R7, desc[UR6][R16.64+0x1800] ;  /* 0x0018000610070981 */ /* 0x000168000c1e1900 */
[----:B------:R0:W5:Y:S02]  /*4780*/  @!P0 LDG.E R7, desc[UR6][R14.64+0x1800] ;  /* 0x001800060e078981 */ /* 0x000164000c1e1900 */
.L_x_453:
[----:B------:R-:W-:Y:S05]  /*4790*/  BSYNC.RECONVERGENT B1 ;  /* 0x0000000000017941 */ /* 0x000fea0003800200 */
.L_x_452:
[----:B------:R-:W-:Y:S05]  /*47a0*/  @P6 BRA `(.L_x_454) ;  /* 0x0000000400d86947 */ /* 0x000fea0003800000 */
[----:B------:R-:W-:-:S13]  /*47b0*/  ISETP.GE.AND P0, PT, R8, R11, PT ;  /* 0x0000000b0800720c */ /* 0x000fda0003f06270 */
[----:B------:R0:W5:Y:S04]  /*47c0*/  @P0 LDG.E R8, desc[UR6][R16.64+0x1c00] ;  /* 0x001c000610080981 */ /* 0x000168000c1e1900 */
[----:B------:R0:W5:Y:S01]  /*47d0*/  @!P0 LDG.E R8, desc[UR6][R14.64+0x1c00] ;  /* 0x001c00060e088981 */ /* 0x000162000c1e1900 */
[----:B------:R-:W-:Y:S05]  /*47e0*/  BRA `(.L_x_454) ;  /* 0x0000000400c87947 */ /* 0x000fea0003800000 */
.L_x_439:
[-C--:B------:R-:W-:Y:S02]  /*47f0*/  ISETP.GE.AND P1, PT, R0, R22.reuse, PT ;  /* 0x000000160000720c */ /* 0x080fe40003f26270 */
[----:B-1----:R-:W-:Y:S02]  /*4800*/  IADD3 R28, P2, PT, R7, R25, RZ ;  /* 0x00000019071c7210 */ /* 0x002fe40007f5e0ff */
[----:B------:R-:W-:Y:S02]  /*4810*/  IADD3 R13, P4, P5, R13, R7, R46 ;  /* 0x000000070d0d7210 */ /* 0x000fe40007d9e02e */
[-C--:B------:R-:W-:Y:S01]  /*4820*/  ISETP.GE.AND P3, PT, R44, R22.reuse, PT ;  /* 0x000000162c00720c */ /* 0x080fe20003f66270 */
[----:B------:R-:W-:Y:S01]  /*4830*/  IMAD.X R26, RZ, RZ, RZ, P2 ;  /* 0x000000ffff1a7224 */ /* 0x000fe200010e06ff */
[----:B------:R-:W-:Y:S02]  /*4840*/  IADD3.X R25, PT, PT, RZ, RZ, RZ, P4, P5 ;  /* 0x000000ffff197210 */ /* 0x000fe400027ea4ff */
[----:B------:R-:W-:-:S03]  /*4850*/  ISETP.GE.AND P2, PT, R42, R22, PT ;  /* 0x000000162a00720c */ /* 0x000fc60003f46270 */
[----:B------:R-:W1:Y:S01]  /*4860*/  @!P1 LDC.64 R14, c[0x0][0x3b0] ;  /* 0x0000ec00ff0e9b82 */ /* 0x000e620000000a00 */
[----:B------:R-:W-:-:S04]  /*4870*/  @!P1 ISETP.GE.AND P0, PT, R0, R11, PT ;  /* 0x0000000b0000920c */ /* 0x000fc80003f06270 */
[----:B------:R-:W-:Y:S02]  /*4880*/  @!P1 SEL R16, R0, R31, !P0 ;  /* 0x0000001f00109207 */ /* 0x000fe40004000000 */
[----:B------:R-:W-:Y:S01]  /*4890*/  @!P1 SEL R17, R28, R13, !P0 ;  /* 0x0000000d1c119207 */ /* 0x000fe20004000000 */
[----:B------:R-:W1:Y:S01]  /*48a0*/  @!P3 LDC.64 R20, c[0x0][0x3b0] ;  /* 0x0000ec00ff14bb82 */ /* 0x000e620000000a00 */
[----:B------:R-:W-:Y:S01]  /*48b0*/  @!P1 SEL R18, R23, RZ, P0 ;  /* 0x000000ff17129207 */ /* 0x000fe20000000000 */
[----:B------:R-:W-:Y:S01]  /*48c0*/  @!P2 IMAD.IADD R19, R42, 0x1, -R11 ;  /* 0x000000012a13a824 */ /* 0x000fe200078e0a0b */
[----:B------:R-:W-:Y:S02]  /*48d0*/  @!P1 IADD3 R16, P4, PT, R16, R17, RZ ;  /* 0x0000001110109210 */ /* 0x000fe40007f9e0ff */
[----:B------:R-:W-:Y:S02]  /*48e0*/  @!P1 SEL R17, R26, R25, !P0 ;  /* 0x000000191a119207 */ /* 0x000fe40004000000 */
[----:B------:R-:W-:-:S03]  /*48f0*/  @!P3 ISETP.GE.AND P5, PT, R44, R11, PT ;  /* 0x0000000b2c00b20c */ /* 0x000fc60003fa6270 */
[----:B------:R-:W-:Y:S01]  /*4900*/  @!P1 IMAD.X R18, R18, 0x1, R17, P4 ;  /* 0x0000000112129824 */ /* 0x000fe200020e0611 */
[----:B------:R-:W-:Y:S01]  /*4910*/  @!P2 ISETP.GE.AND P4, PT, R42, R11, PT ;  /* 0x0000000b2a00a20c */ /* 0x000fe20003f86270 */
[----:B------:R-:W-:Y:S01]  /*4920*/  @!P3 IMAD.IADD R17, R44, 0x1, -R11 ;  /* 0x000000012c11b824 */ /* 0x000fe200078e0a0b */
[----:B0-234-:R-:W-:Y:S02]  /*4930*/  @!P3 SEL R38, R26, R25, !P5 ;  /* 0x000000191a26b207 */ /* 0x01dfe40006800000 */
[----:B------:R-:W-:Y:S02]  /*4940*/  @!P2 SEL R31, R42, R19, !P4 ;  /* 0x000000132a1fa207 */ /* 0x000fe40006000000 */
[----:B-1----:R-:W-:Y:S02]  /*4950*/  @!P1 LEA R14, P0, R16, R14, 0x2 ;  /* 0x0000000e100e9211 */ /* 0x002fe400078010ff */
[----:B------:R-:W-:Y:S02]  /*4960*/  @!P3 SEL R37, R44, R17, !P5 ;  /* 0x000000112c25b207 */ /* 0x000fe40006800000 */
[----:B------:R-:W-:-:S02]  /*4970*/  @!P1 LEA.HI.X R15, R16, R15, R18, 0x2, P0 ;  /* 0x0000000f100f9211 */ /* 0x000fc400000f1412 */
[-C--:B------:R-:W-:Y:S02]  /*4980*/  @!P3 SEL R16, R28, R13.reuse, !P5 ;  /* 0x0000000d1c10b207 */ /* 0x080fe40006800000 */
[----:B------:R-:W-:Y:S01]  /*4990*/  ISETP.GE.AND P0, PT, R30, R22, PT ;  /* 0x000000161e00720c */ /* 0x000fe20003f06270 */
[----:B------:R0:W5:Y:S01]  /*49a0*/  @!P1 LDG.E R23, desc[UR6][R14.64] ;  /* 0x000000060e179981 */ /* 0x000162000c1e1900 */
[----:B------:R-:W-:Y:S02]  /*49b0*/  @!P3 IADD3 R37, P6, PT, R37, R16, RZ ;  /* 0x000000102525b210 */ /* 0x000fe40007fde0ff */
[----:B------:R-:W-:Y:S02]  /*49c0*/  @!P3 SHF.R.S32.HI R17, RZ, 0x1f, R17 ;  /* 0x0000001fff11b819 */ /* 0x000fe40000011411 */
[----:B------:R-:W-:Y:S02]  /*49d0*/  @!P2 SEL R16, R28, R13, !P4 ;  /* 0x0000000d1c10a207 */ /* 0x000fe40006000000 */
[----:B------:R-:W-:-:S02]  /*49e0*/  @!P3 SEL R17, R17, RZ, P5 ;  /* 0x000000ff1111b207 */ /* 0x000fc40002800000 */
[----:B------:R-:W-:Y:S02]  /*49f0*/  @!P2 IADD3 R31, P5, PT, R31, R16, RZ ;  /* 0x000000101f1fa210 */ /* 0x000fe40007fbe0ff */
[----:B------:R-:W-:Y:S01]  /*4a00*/  @!P2 SHF.R.S32.HI R16, RZ, 0x1f, R19 ;  /* 0x0000001fff10a819 */ /* 0x000fe20000011413 */
[----:B------:R-:W-:Y:S01]  /*4a10*/  @!P3 IMAD.X R38, R17, 0x1, R38, P6 ;  /* 0x000000011126b824 */ /* 0x000fe200030e0626 */
[C---:B------:R-:W-:Y:S01]  /*4a20*/  @!P0 ISETP.GE.AND P6, PT, R30.reuse, R11, PT ;  /* 0x0000000b1e00820c */ /* 0x040fe20003fc6270 */
[----:B------:R-:W-:Y:S01]  /*4a30*/  @!P0 IMAD.IADD R27, R30, 0x1, -R11 ;  /* 0x000000011e1b8824 */ /* 0x000fe200078e0a0b */
[----:B------:R-:W1:Y:S01]  /*4a40*/  @!P2 LDC.64 R18, c[0x0][0x3b0] ;  /* 0x0000ec00ff12ab82 */ /* 0x000e620000000a00 */
[----:B------:R-:W-:Y:S02]  /*4a50*/  @!P2 SEL R33, R26, R25, !P4 ;  /* 0x000000191a21a207 */ /* 0x000fe40006000000 */
[----:B------:R-:W-:Y:S02]  /*4a60*/  @!P2 SEL R36, R16, RZ, P4 ;  /* 0x000000ff1024a207 */ /* 0x000fe40002000000 */
[----:B------:R-:W-:-:S02]  /*4a70*/  ISETP.GE.AND P4, PT, R24, R22, PT ;  /* 0x000000161800720c */ /* 0x000fc40003f86270 */
[----:B------:R-:W-:Y:S01]  /*4a80*/  @!P0 SEL R34, R30, R27, !P6 ;  /* 0x0000001b1e228207 */ /* 0x000fe20007000000 */
[----:B------:R-:W2:Y:S01]  /*4a90*/  @!P0 LDC.64 R16, c[0x0][0x3b0] ;  /* 0x0000ec00ff108b82 */ /* 0x000ea20000000a00 */
[----:B------:R-:W-:Y:S01]  /*4aa0*/  @!P0 SHF.R.S32.HI R27, RZ, 0x1f, R27 ;  /* 0x0000001fff1b8819 */ /* 0x000fe2000001141b */
[----:B------:R-:W-:Y:S01]  /*4ab0*/  @!P2 IMAD.X R36, R36, 0x1, R33, P5 ;  /* 0x000000012424a824 */ /* 0x000fe200028e0621 */
[----:B------:R-:W-:Y:S02]  /*4ac0*/  @!P0 SEL R29, R28, R13, !P6 ;  /* 0x0000000d1c1d8207 */ /* 0x000fe40007000000 */
[----:B------:R-:W-:Y:S02]  /*4ad0*/  @!P0 SEL R30, R26, R25, !P6 ;  /* 0x000000191a1e8207 */ /* 0x000fe40007000000 */
[----:B------:R-:W-:Y:S02]  /*4ae0*/  @!P0 SEL R27, R27, RZ, P6 ;  /* 0x000000ff1b1b8207 */ /* 0x000fe40003000000 */
[----:B------:R-:W-:-:S02]  /*4af0*/  @!P3 LEA R32, P6, R37, R20, 0x2 ;  /* 0x000000142520b211 */ /* 0x000fc400078c10ff */
[----:B------:R-:W-:Y:S02]  /*4b00*/  @!P0 IADD3 R34, P5, PT, R34, R29, RZ ;  /* 0x0000001d22228210 */ /* 0x000fe40007fbe0ff */
[----:B------:R-:W-:Y:S02]  /*4b10*/  @!P3 LEA.HI.X R33, R37, R21, R38, 0x2, P6 ;  /* 0x000000152521b211 */ /* 0x000fe400030f1426 */
[----:B------:R-:W3:Y:S01]  /*4b20*/  @!P4 LDC.64 R20, c[0x0][0x3b0] ;  /* 0x0000ec00ff14cb82 */ /* 0x000ee20000000a00 */
[----:B------:R-:W-:Y:S01]  /*4b30*/  @!P0 IMAD.X R35, R27, 0x1, R30, P5 ;  /* 0x000000011b238824 */ /* 0x000fe200028e061e */
[C---:B------:R-:W-:Y:S01]  /*4b40*/  @!P4 ISETP.GE.AND P5, PT, R24.reuse, R11, PT ;  /* 0x0000000b1800c20c */ /* 0x040fe20003fa6270 */
[----:B------:R-:W-:Y:S01]  /*4b50*/  @!P4 IMAD.IADD R27, R24, 0x1, -R11 ;  /* 0x00000001181bc824 */ /* 0x000fe200078e0a0b */
[----:B------:R-:W5:Y:S01]  /*4b60*/  @!P3 LDG.E R2, desc[UR6][R32.64] ;  /* 0x000000062002b981 */ /* 0x000f62000c1e1900 */
[----:B-1----:R-:W-:Y:S02]  /*4b70*/  @!P2 LEA R30, P1, R31, R18, 0x2 ;  /* 0x000000121f1ea211 */ /* 0x002fe400078210ff */
[----:B--2---:R-:W-:-:S02]  /*4b80*/  @!P0 LEA R18, P3, R34, R16, 0x2 ;  /* 0x0000001022128211 */ /* 0x004fc400078610ff */
[----:B------:R-:W-:Y:S02]  /*4b90*/  @!P4 SEL R24, R24, R27, !P5 ;  /* 0x0000001b1818c207 */ /* 0x000fe40006800000 */
[----:B------:R-:W-:Y:S02]  /*4ba0*/  @!P4 SEL R29, R28, R13, !P5 ;  /* 0x0000000d1c1dc207 */ /* 0x000fe40006800000 */
[----:B------:R-:W-:Y:S02]  /*4bb0*/  @!P2 LEA.HI.X R31, R31, R19, R36, 0x2, P1 ;  /* 0x000000131f1fa211 */ /* 0x000fe400008f1424 */
[----:B------:R-:W-:Y:S02]  /*4bc0*/  @!P4 SHF.R.S32.HI R27, RZ, 0x1f, R27 ;  /* 0x0000001fff1bc819 */ /* 0x000fe4000001141b */
[----:B------:R-:W-:Y:S01]  /*4bd0*/  @!P0 LEA.HI.X R19, R34, R17, R35, 0x2, P3 ;  /* 0x0000001122138211 */ /* 0x000fe200018f1423 */
[----:B------:R1:W5:Y:S01]  /*4be0*/  @!P2 LDG.E R3, desc[UR6][R30.64] ;  /* 0x000000061e03a981 */ /* 0x000362000c1e1900 */
[----:B------:R-:W-:-:S02]  /*4bf0*/  ISETP.GE.AND P3, PT, R6, R22, PT ;  /* 0x000000160600720c */ /* 0x000fc40003f66270 */
[----:B------:R-:W-:Y:S01]  /*4c00*/  @!P4 IADD3 R16, P6, PT, R24, R29, RZ ;  /* 0x0000001d1810c210 */ /* 0x000fe20007fde0ff */
[----:B------:R2:W5:Y:S01]  /*4c10*/  @!P0 LDG.E R4, desc[UR6][R18.64] ;  /* 0x0000000612048981 */ /* 0x000562000c1e1900 */
[----:B0-----:R-:W-:Y:S02]  /*4c20*/  @!P4 SEL R15, R26, R25, !P5 ;  /* 0x000000191a0fc207 */ /* 0x001fe40006800000 */
[----:B------:R-:W-:Y:S02]  /*4c30*/  @!P4 SEL R14, R27, RZ, P5 ;  /* 0x000000ff1b0ec207 */ /* 0x000fe40002800000 */
[-C--:B------:R-:W-:Y:S02]  /*4c40*/  ISETP.GE.AND P1, PT, R12, R22.reuse, PT ;  /* 0x000000160c00720c */ /* 0x080fe40003f26270 */
[----:B------:R-:W-:Y:S01]  /*4c50*/  ISETP.GE.AND P5, PT, R8, R22, PT ;  /* 0x000000160800720c */ /* 0x000fe20003fa6270 */
[----:B------:R-:W-:Y:S01]  /*4c60*/  @!P4 IMAD.X R14, R14, 0x1, R15, P6 ;  /* 0x000000010e0ec824 */ /* 0x000fe200030e060f */
[----:B---3--:R-:W-:Y:S01]  /*4c70*/  @!P4 LEA R20, P2, R16, R20, 0x2 ;  /* 0x000000141014c211 */ /* 0x008fe200078410ff */
[----:B------:R-:W-:-:S03]  /*4c80*/  @!P3 IMAD.IADD R27, R6, 0x1, -R11 ;  /* 0x00000001061bb824 */ /* 0x000fc600078e0a0b */
[----:B------:R-:W-:Y:S02]  /*4c90*/  @!P4 LEA.HI.X R21, R16, R21, R14, 0x2, P2 ;  /* 0x000000151015c211 */ /* 0x000fe400010f140e */
[----:B------:R-:W0:Y:S01]  /*4ca0*/  @!P3 LDC.64 R16, c[0x0][0x3b0] ;  /* 0x0000ec00ff10bb82 */ /* 0x000e220000000a00 */
[-C--:B------:R-:W-:Y:S02]  /*4cb0*/  @!P3 ISETP.GE.AND P2, PT, R6, R11.reuse, PT ;  /* 0x0000000b0600b20c */ /* 0x080fe40003f46270 */
[C---:B------:R-:W-:Y:S01]  /*4cc0*/  @!P1 ISETP.GE.AND P6, PT, R12.reuse, R11, PT ;  /* 0x0000000b0c00920c */ /* 0x040fe20003fc6270 */
[----:B------:R-:W-:Y:S01]  /*4cd0*/  @!P1 IMAD.IADD R29, R12, 0x1, -R11 ;  /* 0x000000010c1d9824 */ /* 0x000fe200078e0a0b */
[----:B-1----:R-:W-:Y:S01]  /*4ce0*/  @!P3 SEL R30, R6, R27, !P2 ;  /* 0x0000001b061eb207 */ /* 0x002fe20005000000 */
[----:B------:R1:W5:Y:S01]  /*4cf0*/  @!P4 LDG.E R5, desc[UR6][R20.64] ;  /* 0x000000061405c981 */ /* 0x000362000c1e1900 */
[----:B------:R-:W-:Y:S01]  /*4d00*/  @!P3 SHF.R.S32.HI R27, RZ, 0x1f, R27 ;  /* 0x0000001fff1bb819 */ /* 0x000fe2000001141b */
[----:B------:R-:W3:Y:S01]  /*4d10*/  @!P1 LDC.64 R14, c[0x0][0x3b0] ;  /* 0x0000ec00ff0e9b82 */ /* 0x000ee20000000a00 */
[----:B------:R-:W-:-:S02]  /*4d20*/  @!P3 SEL R31, R28, R13, !P2 ;  /* 0x0000000d1c1fb207 */ /* 0x000fc40005000000 */
[----:B------:R-:W-:-:S05]  /*4d30*/  @!P5 ISETP.GE.AND P0, PT, R8, R11, PT ;  /* 0x0000000b0800d20c */ /* 0x000fca0003f06270 */
[----:B--2---:R-:W2:Y:S01]  /*4d40*/  @!P5 LDC.64 R18, c[0x0][0x3b0] ;  /* 0x0000ec00ff12db82 */ /* 0x004ea20000000a00 */
[----:B------:R-:W-:Y:S02]  /*4d50*/  @!P3 SEL R33, R26, R25, !P2 ;  /* 0x000000191a21b207 */ /* 0x000fe40005000000 */
[----:B------:R-:W-:Y:S02]  /*4d60*/  @!P3 SEL R32, R27, RZ, P2 ;  /* 0x000000ff1b20b207 */ /* 0x000fe40001000000 */
[----:B------:R-:W-:Y:S02]  /*4d70*/  @!P3 IADD3 R30, P2, PT, R30, R31, RZ ;  /* 0x0000001f1e1eb210 */ /* 0x000fe40007f5e0ff */
[CC--:B------:R-:W-:Y:S02]  /*4d80*/  @!P1 SEL R31, R28.reuse, R13.reuse, !P6 ;  /* 0x0000000d1c1f9207 */ /* 0x0c0fe40007000000 */
[----:B------:R-:W-:Y:S01]  /*4d90*/  @!P5 SEL R27, R28, R13, !P0 ;  /* 0x0000000d1c1bd207 */ /* 0x000fe20004000000 */
[----:B------:R-:W-:Y:S01]  /*4da0*/  @!P5 IMAD.IADD R13, R8, 0x1, -R11 ;  /* 0x00000001080dd824 */ /* 0x000fe200078e0a0b */
[----:B------:R-:W-:-:S02]  /*4db0*/  @!P1 SEL R24, R12, R29, !P6 ;  /* 0x0000001d0c189207 */ /* 0x000fc40007000000 */
[----:B------:R-:W-:Y:S01]  /*4dc0*/  @!P1 SHF.R.S32.HI R29, RZ, 0x1f, R29 ;  /* 0x0000001fff1d9819 */ /* 0x000fe2000001141d */
[----:B------:R-:W-:Y:S01]  /*4dd0*/  @!P3 IMAD.X R32, R32, 0x1, R33, P2 ;  /* 0x000000012020b824 */ /* 0x000fe200010e0621 */
[----:B------:R-:W-:Y:S02]  /*4de0*/  @!P1 IADD3 R24, P2, PT, R24, R31, RZ ;  /* 0x0000001f18189210 */ /* 0x000fe40007f5e0ff */
[----:B------:R-:W-:Y:S02]  /*4df0*/  @!P5 SEL R12, R8, R13, !P0 ;  /* 0x0000000d080cd207 */ /* 0x000fe40004000000 */
[----:B------:R-:W-:Y:S02]  /*4e00*/  @!P1 SEL R28, R26, R25, !P6 ;  /* 0x000000191a1c9207 */ /* 0x000fe40007000000 */
[----:B------:R-:W-:Y:S02]  /*4e10*/  @!P1 SEL R29, R29, RZ, P6 ;  /* 0x000000ff1d1d9207 */ /* 0x000fe40003000000 */
[----:B------:R-:W-:-:S02]  /*4e20*/  @!P5 SHF.R.S32.HI R13, RZ, 0x1f, R13 ;  /* 0x0000001fff0dd819 */ /* 0x000fc4000001140d */
[----:B------:R-:W-:Y:S01]  /*4e30*/  @!P5 SEL R26, R26, R25, !P0 ;  /* 0x000000191a1ad207 */ /* 0x000fe20004000000 */
[----:B------:R-:W-:Y:S01]  /*4e40*/  @!P1 IMAD.X R25, R29, 0x1, R28, P2 ;  /* 0x000000011d199824 */ /* 0x000fe200010e061c */
[----:B------:R-:W-:Y:S02]  /*4e50*/  @!P5 IADD3 R12, P6, PT, R12, R27, RZ ;  /* 0x0000001b0c0cd210 */ /* 0x000fe40007fde0ff */
[----:B------:R-:W-:Y:S02]  /*4e60*/  @!P5 SEL R13, R13, RZ, P0 ;  /* 0x000000ff0d0dd207 */ /* 0x000fe40000000000 */
[----:B0-----:R-:W-:Y:S02]  /*4e70*/  @!P3 LEA R16, P2, R30, R16, 0x2 ;  /* 0x000000101e10b211 */ /* 0x001fe400078410ff */
[----:B---3--:R-:W-:Y:S01]  /*4e80*/  @!P1 LEA R14, P0, R24, R14, 0x2 ;  /* 0x0000000e180e9211 */ /* 0x008fe200078010ff */
[----:B------:R-:W-:Y:S01]  /*4e90*/  @!P5 IMAD.X R13, R13, 0x1, R26, P6 ;  /* 0x000000010d0dd824 */ /* 0x000fe200030e061a */
[----:B------:R-:W-:-:S02]  /*4ea0*/  @!P3 LEA.HI.X R17, R30, R17, R32, 0x2, P2 ;  /* 0x000000111e11b211 */ /* 0x000fc400010f1420 */
[----:B--2---:R-:W-:Y:S02]  /*4eb0*/  @!P5 LEA R18, P2, R12, R18, 0x2 ;  /* 0x000000120c12d211 */ /* 0x004fe400078410ff */
[----:B------:R-:W-:Y:S01]  /*4ec0*/  @!P1 LEA.HI.X R15, R24, R15, R25, 0x2, P0 ;  /* 0x0000000f180f9211 */ /* 0x000fe200000f1419 */
[----:B------:R1:W5:Y:S01]  /*4ed0*/  @!P3 LDG.E R6, desc[UR6][R16.64] ;  /* 0x000000061006b981 */ /* 0x000362000c1e1900 */
[----:B------:R-:W-:-:S03]  /*4ee0*/  @!P5 LEA.HI.X R19, R12, R19, R13, 0x2, P2 ;  /* 0x000000130c13d211 */ /* 0x000fc600010f140d */
[----:B------:R1:W5:Y:S04]  /*4ef0*/  @!P1 LDG.E R7, desc[UR6][R14.64] ;  /* 0x000000060e079981 */ /* 0x000368000c1e1900 */
[----:B------:R1:W5:Y:S02]  /*4f00*/  @!P5 LDG.E R8, desc[UR6][R18.64] ;  /* 0x000000061208d981 */ /* 0x000364000c1e1900 */
.L_x_454:
[----:B------:R-:W-:Y:S05]  /*4f10*/  BSYNC.RECONVERGENT B0 ;  /* 0x0000000000007941 */ /* 0x000fea0003800200 */
.L_x_438:
[----:B------:R-:W-:Y:S01]  /*4f20*/  BAR.SYNC.DEFER_BLOCKING 0x0 ;  /* 0x0000000000007b1d */ /* 0x000fe20000010000 */
[----:B01----:R-:W-:-:S07]  /*4f30*/  VIMNMX R14, PT, PT, R9, R22, PT ;  /* 0x00000016090e7248 */ /* 0x003fce0003fe0100 */
[----:B------:R-:W-:Y:S01]  /*4f40*/  PREEXIT ;  /* 0x000000000000782d */ /* 0x000fe20000000000 */
[----:B------:R-:W-:Y:S01]  /*4f50*/  BSSY.RECONVERGENT B0, `(.L_x_455) ;  /* 0x0000019000007945 */ /* 0x000fe20003800200 */
[C---:B------:R-:W-:Y:S01]  /*4f60*/  ISETP.GE.AND P0, PT, R14.reuse, R10, PT ;  /* 0x0000000a0e00720c */ /* 0x040fe20003f06270 */
[----:B------:R-:W-:Y:S01]  /*4f70*/  IMAD.IADD R10, R14, 0x1, -R10 ;  /* 0x000000010e0a7824 */ /* 0x000fe200078e0a0a */
[----:B------:R-:W-:-:S04]  /*4f80*/  VIMNMX R9, PT, PT, R11, R14, PT ;  /* 0x0000000e0b097248 */ /* 0x000fc80003fe0100 */
[----:B------:R-:W-:-:S04]  /*4f90*/  SEL R10, R10, RZ, P0 ;  /* 0x000000ff0a0a7207 */ /* 0x000fc80000000000 */
[----:B------:R-:W-:-:S13]  /*4fa0*/  ISETP.GE.AND P0, PT, R10, R9, PT ;  /* 0x000000090a00720c */ /* 0x000fda0003f06270 */
[----:B------:R-:W-:Y:S05]  /*4fb0*/  @P0 BRA `(.L_x_456) ;  /* 0x0000000000480947 */ /* 0x000fea0003800000 */
[----:B------:R-:W-:-:S07]  /*4fc0*/  IMAD.IADD R15, R11, 0x1, R14 ;  /* 0x000000010b0f7824 */ /* 0x000fce00078e020e */
.L_x_457:
[----:B------:R-:W-:Y:S01]  /*4fd0*/  IMAD.IADD R12, R9, 0x1, -R10 ;  /* 0x00000001090c7824 */ /* 0x000fe200078e0a0a */
[----:B------:R-:W-:-:S04]  /*4fe0*/  PLOP3.LUT P0, PT, PT, PT, PT, 0x8, 0x80 ;  /* 0x000000000080781c */ /* 0x000fc80003f0e170 */
[----:B------:R-:W-:-:S04]  /*4ff0*/  LEA.HI R13, R12, R12, RZ, 0x1 ;  /* 0x0000000c0c0d7211 */ /* 0x000fc800078f08ff */
[----:B------:R-:W-:-:S04]  /*5000*/  LEA.HI.SX32 R16, R13, R10, 0x1f ;  /* 0x0000000a0d107211 */ /* 0x000fc800078ffaff */
[----:B------:R-:W-:Y:S02]  /*5010*/  LOP3.LUT R12, RZ, R16, RZ, 0x33, !PT ;  /* 0x00000010ff0c7212 */ /* 0x000fe400078e33ff */
[----:B------:R-:W-:-:S03]  /*5020*/  LEA R13, R16, UR4, 0x3 ;  /* 0x00000004100d7c11 */ /* 0x000fc6000f8e18ff */
[----:B------:R-:W-:-:S05]  /*5030*/  IMAD.IADD R12, R15, 0x1, R12 ;  /* 0x000000010f0c7824 */ /* 0x000fca00078e020c */
        /* <DEDUP_REMOVED lines=10> */
.L_x_456:
[----:B------:R-:W-:Y:S05]  /*50e0*/  BSYNC.RECONVERGENT B0 ;  /* 0x0000000000007941 */ /* 0x000fea0003800200 */
.L_x_455:
[----:B--234-:R-:W-:Y:S01]  /*50f0*/  IADD3 R37, PT, PT, R11, R14, -R10 ;  /* 0x0000000e0b257210 */ /* 0x01cfe20007ffe80a */
        /* <DEDUP_REMOVED lines=15> */
.L_x_459:
[----:B------:R-:W-:Y:S05]  /*51f0*/  BSYNC.RECONVERGENT B0 ;  /* 0x0000000000007941 */ /* 0x000fea0003800200 */
.L_x_458:
        /* <DEDUP_REMOVED lines=20> */
.L_x_461:
[----:B------:R-:W-:Y:S05]  /*5340*/  BSYNC.RECONVERGENT B0 ;  /* 0x0000000000007941 */ /* 0x000fea0003800200 */
.L_x_460:
        /* <DEDUP_REMOVED lines=19> */
.L_x_463:
[----:B------:R-:W-:Y:S05]  /*5480*/  BSYNC.RECONVERGENT B0 ;  /* 0x0000000000007941 */ /* 0x000fea0003800200 */
.L_x_462:
        /* <DEDUP_REMOVED lines=19> */
.L_x_465:
[----:B------:R-:W-:Y:S05]  /*55c0*/  BSYNC.RECONVERGENT B0 ;  /* 0x0000000000007941 */ /* 0x000fea0003800200 */
.L_x_464:
        /* <DEDUP_REMOVED lines=19> */
.L_x_467:
[----:B------:R-:W-:Y:S05]  /*5700*/  BSYNC.RECONVERGENT B0 ;  /* 0x0000000000007941 */ /* 0x000fea0003800200 */
.L_x_466:
        /* <DEDUP_REMOVED lines=17> */
.L_x_469:
[----:B------:R-:W-:Y:S05]  /*5820*/  BSYNC.RECONVERGENT B0 ;  /* 0x0000000000007941 */ /* 0x000fea0003800200 */
.L_x_468:
        /* <DEDUP_REMOVED lines=26> */
.L_x_471:
[----:B------:R-:W-:Y:S05]  /*59d0*/  BSYNC.RECONVERGENT B0 ;  /* 0x0000000000007941 */ /* 0x000fea0003800200 */
.L_x_470:
[----:B------:R-:W-:Y:S01]  /*59e0*/  ISETP.NE.AND P6, PT, R42, RZ, PT ;  /* 0x000000ff2a00720c */ /* 0x000fe20003fc5270 */
[----:B------:R-:W-:Y:S01]  /*59f0*/  VIADD R42, R43, 0x1 ;  /* 0x000000012b2a7836 */ /* 0x000fe20000000000 */
[----:B012---:R-:W-:Y:S01]  /*5a00*/  SEL R36, R18, R38, P5 ;  /* 0x0000002612247207 */ /* 0x007fe20002800000 */
[----:B------:R-:W-:Y:S01]  /*5a10*/  @!P5 IMAD.MOV R42, RZ, RZ, R43 ;  /* 0x000000ffff2ad224 */ /* 0x000fe200078e022b */
[----:B------:R-:W-:Y:S01]  /*5a20*/  SEL R10, R37, R10, P6 ;  /* 0x0000000a250a7207 */ /* 0x000fe20003000000 */
[----:B------:R-:W-:Y:S01]  /*5a30*/  VIADD R44, R46, 0x1 ;  /* 0x000000012e2c7836 */ /* 0x000fe20000000000 */
[----:B------:R-:W-:Y:S01]  /*5a40*/  SEL R37, R19, R39, P5 ;  /* 0x0000002713257207 */ /* 0x000fe20002800000 */
[C-C-:B------:R-:W-:Y:S01]  /*5a50*/  @P5 IMAD R50, R42.reuse, 0x8, R9.reuse ;  /* 0x000000082a325824 */ /* 0x140fe200078e0209 */
[----:B------:R-:W-:Y:S01]  /*5a60*/  ISETP.GE.AND P6, PT, R42, R22, PT ;  /* 0x000000162a00720c */ /* 0x000fe20003fc6270 */
[----:B------:R-:W-:Y:S01]  /*5a70*/  @P5 IMAD.MOV R44, RZ, RZ, R46 ;  /* 0x000000ffff2c5224 */ /* 0x000fe200078e022e */
[----:B------:R-:W-:Y:S01]  /*5a80*/  P2R R49, PR, RZ, 0x1 ;  /* 0x00000001ff317803 */ /* 0x000fe20000000000 */
[----:B------:R-:W-:Y:S01]  /*5a90*/  BSSY.RECONVERGENT B0, `(.L_x_472) ;  /* 0x0000012000007945 */ /* 0x000fe20003800200 */
[----:B------:R-:W0:Y:S01]  /*5aa0*/  @P5 LDS.64 R18, [R50] ;  /* 0x0000000032125984 */ /* 0x000e220000000a00 */
[----:B------:R-:W-:Y:S01]  /*5ab0*/  @!P5 IMAD R47, R44, 0x8, R9 ;  /* 0x000000082c2fd824 */ /* 0x000fe200078e0209 */
[----:B------:R-:W-:-:S04]  /*5ac0*/  PLOP3.LUT P0, PT, PT, PT, PT, 0x8, 0x80 ;  /* 0x000000000080781c */ /* 0x000fc80003f0e170 */
        /* <DEDUP_REMOVED lines=14> */
.L_x_473:
[----:B------:R-:W-:Y:S05]  /*5bb0*/  BSYNC.RECONVERGENT B0 ;  /* 0x0000000000007941 */ /* 0x000fea0003800200 */
.L_x_472:
[----:B------:R-:W1:Y:S01]  /*5bc0*/  LDCU.U8 UR4, c[0x0][0x380] ;  /* 0x00007000ff0477ac */ /* 0x000e620008000000 */
[----:B------:R-:W-:Y:S01]  /*5bd0*/  BAR.SYNC.DEFER_BLOCKING 0x0 ;  /* 0x0000000000007b1d */ /* 0x000fe20000010000 */
[----:B------:R-:W-:Y:S02]  /*5be0*/  ISETP.NE.AND P6, PT, R47, RZ, PT ;  /* 0x000000ff2f00720c */ /* 0x000fe40003fc5270 */
[----:B------:R-:W-:Y:S02]  /*5bf0*/  SEL R12, R13, R12, P1 ;  /* 0x0000000c0d0c7207 */ /* 0x000fe40000800000 */
[----:B------:R-:W-:Y:S01]  /*5c00*/  SEL R11, R15, R14, P0 ;  /* 0x0000000e0f0b7207 */ /* 0x000fe20000000000 */
[----:B------:R-:W-:Y:S01]  /*5c10*/  BSSY.RECONVERGENT B0, `(.L_x_474) ;  /* 0x00000c5000007945 */ /* 0x000fe20003800200 */
[----:B------:R-:W-:Y:S02]  /*5c20*/  SEL R13, R17, R16, P2 ;  /* 0x00000010110d7207 */ /* 0x000fe40001000000 */
[----:B------:R-:W-:-:S02]  /*5c30*/  SEL R14, R21, R20, P3 ;  /* 0x00000014150e7207 */ /* 0x000fc40001800000 */
[----:B------:R-:W-:Y:S02]  /*5c40*/  SEL R15, R45, R48, P4 ;  /* 0x000000302d0f7207 */ /* 0x000fe40002000000 */
[----:B------:R-:W-:Y:S02]  /*5c50*/  SEL R16, R43, R46, P5 ;  /* 0x0000002e2b107207 */ /* 0x000fe40002800000 */
[----:B0-2---:R-:W-:Y:S01]  /*5c60*/  SEL R38, R18, R38, P6 ;  /* 0x0000002612267207 */ /* 0x005fe20003000000 */
[----:B-1----:R-:W-:Y:S01]  /*5c70*/  UPRMT UR4, UR4, 0x8880, URZ ;  /* 0x0000888004047896 */ /* 0x002fe200080000ff */
[----:B------:R-:W-:Y:S02]  /*5c80*/  SEL R39, R19, R39, P6 ;  /* 0x0000002713277207 */ /* 0x000fe40003000000 */
[----:B------:R-:W-:Y:S01]  /*5c90*/  SEL R17, R42, R44, P6 ;  /* 0x0000002c2a117207 */ /* 0x000fe20003000000 */
[----:B------:R-:W-:-:S09]  /*5ca0*/  UISETP.NE.AND UP0, UPT, UR4, URZ, UPT ;  /* 0x000000ff0400728c */ /* 0x000fd2000bf05270 */
[----:B------:R-:W-:Y:S05]  /*5cb0*/  BRA.U !UP0, `(.L_x_475) ;  /* 0x00000005086c7547 */ /* 0x000fea000b800000 */
[----:B------:R-:W0:Y:S01]  /*5cc0*/  S2R R42, SR_LANEID ;  /* 0x00000000002a7919 */ /* 0x000e220000000000 */
[C---:B------:R-:W-:Y:S01]  /*5cd0*/  IMAD.SHL.U32 R18, R0.reuse, 0x8, RZ ;  /* 0x0000000800127824 */ /* 0x040fe200078e00ff */
[----:B------:R-:W-:Y:S01]  /*5ce0*/  ISETP.NE.AND P0, PT, R0, RZ, PT ;  /* 0x000000ff0000720c */ /* 0x000fe20003f05270 */
[----:B------:R-:W1:Y:S03]  /*5cf0*/  LDCU.64 UR4, c[0x0][0x3a8] ;  /* 0x00007500ff0477ac */ /* 0x000e660008000a00 */
[----:B------:R-:W-:-:S05]  /*5d00*/  LOP3.LUT R19, R18, 0x1f00, RZ, 0xc0, !PT ;  /* 0x00001f0012137812 */ /* 0x000fca00078ec0ff */
        /* <DEDUP_REMOVED lines=13> */
[-C--:B------:R-:W-:Y:S01]  /*5de0*/  LEA.HI.SX32 R46, R46, R21.reuse, 0x1b ;  /* 0x000000152e2e7211 */ /* 0x080fe200078fdaff */
[----:B------:R3:W-:Y:S01]  /*5df0*/  STS.64 [R43+0x10], R28 ;  /* 0x0000101c2b007388 */ /* 0x0007e20000000a00 */
[----:B------:R-:W-:Y:S01]  /*5e00*/  LEA.HI.SX32 R45, R42, R21, 0x1b ;  /* 0x000000152a2d7211 */ /* 0x000fe200078fdaff */
[C---:B0-----:R-:W-:Y:S02]  /*5e10*/  VIADD R24, R21.reuse, 0x60 ;  /* 0x0000006015187836 */ /* 0x041fe40000000000 */
[----:B------:R0:W-:Y:S01]  /*5e20*/  STS.64 [R43+0x18], R30 ;  /* 0x0000181e2b007388 */ /* 0x0001e20000000a00 */
[----:B--2---:R-:W-:-:S03]  /*5e30*/  VIADD R26, R21, 0xc0 ;  /* 0x000000c0151a7836 */ /* 0x004fc60000000000 */
[----:B------:R2:W-:Y:S01]  /*5e40*/  STS.64 [R43+0x20], R32 ;  /* 0x000020202b007388 */ /* 0x0005e20000000a00 */
[-C--:B------:R-:W-:Y:S01]  /*5e50*/  LEA.HI.SX32 R47, R24, R21.reuse, 0x1b ;  /* 0x00000015182f7211 */ /* 0x080fe200078fdaff */
[----:B---3--:R-:W-:Y:S02]  /*5e60*/  VIADD R28, R21, 0xe0 ;  /* 0x000000e0151c7836 */ /* 0x008fe40000000000 */
[----:B------:R3:W-:Y:S04]  /*5e70*/  STS.64 [R43+0x28], R34 ;  /* 0x000028222b007388 */ /* 0x0007e80000000a00 */
[----:B------:R-:W-:Y:S01]  /*5e80*/  STS.64 [R43+0x30], R36 ;  /* 0x000030242b007388 */ /* 0x000fe20000000a00 */
[----:B------:R-:W-:Y:S01]  /*5e90*/  LEA.HI.SX32 R44, R28, R21, 0x1b ;  /* 0x000000151c2c7211 */ /* 0x000fe200078fdaff */
[----:B------:R-:W-:-:S02]  /*5ea0*/  IMAD R28, R49, 0x8, R9 ;  /* 0x00000008311c7824 */ /* 0x000fc400078e0209 */
[----:B------:R4:W-:Y:S01]  /*5eb0*/  STS.64 [R43+0x38], R38 ;  /* 0x000038262b007388 */ /* 0x0009e20000000a00 */
[--C-:B0-----:R-:W-:Y:S01]  /*5ec0*/  IMAD R30, R48, 0x8, R9.reuse ;  /* 0x00000008301e7824 */ /* 0x101fe200078e0209 */
[----:B------:R-:W-:Y:S01]  /*5ed0*/  NOP ;  /* 0x0000000000007918 */ /* 0x000fe20000000000 */
[--C-:B--2---:R-:W-:Y:S01]  /*5ee0*/  IMAD R32, R47, 0x8, R9.reuse ;  /* 0x000000082f207824 */ /* 0x104fe200078e0209 */
[----:B------:R-:W-:Y:S01]  /*5ef0*/  LDS.64 R28, [R28+0x100] ;  /* 0x000100001c1c7984 */ /* 0x000fe20000000a00 */
[--C-:B---3--:R-:W-:Y:S01]  /*5f00*/  IMAD R34, R46, 0x8, R9.reuse ;  /* 0x000000082e227824 */ /* 0x108fe200078e0209 */
[----:B----4-:R-:W-:Y:S01]  /*5f10*/  LEA.HI.SX32 R43, R26, R21, 0x1b ;  /* 0x000000151a2b7211 */ /* 0x010fe200078fdaff */
[--C-:B------:R-:W-:Y:S01]  /*5f20*/  IMAD R26, R50, 0x8, R9.reuse ;  /* 0x00000008321a7824 */ /* 0x100fe200078e0209 */
[----:B------:R-:W-:Y:S01]  /*5f30*/  LDS.64 R30, [R30+0x200] ;  /* 0x000200001e1e7984 */ /* 0x000fe20000000a00 */
[--C-:B------:R-:W-:Y:S02]  /*5f40*/  IMAD R36, R45, 0x8, R9.reuse ;  /* 0x000000082d247824 */ /* 0x100fe400078e0209 */
[--C-:B------:R-:W-:Y:S01]  /*5f50*/  IMAD R38, R43, 0x8, R9.reuse ;  /* 0x000000082b267824 */ /* 0x100fe200078e0209 */
[----:B------:R-:W-:Y:S01]  /*5f60*/  LDS.64 R32, [R32+0x300] ;  /* 0x0003000020207984 */ /* 0x000fe20000000a00 */
[----:B------:R-:W-:-:S03]  /*5f70*/  IMAD R24, R44, 0x8, R9 ;  /* 0x000000082c187824 */ /* 0x000fc600078e0209 */
[----:B------:R-:W-:Y:S04]  /*5f80*/  LDS.64 R26, [R26] ;  /* 0x000000001a1a7984 */ /* 0x000fe80000000a00 */
[----:B------:R-:W-:Y:S04]  /*5f90*/  LDS.64 R34, [R34+0x400] ;  /* 0x0004000022227984 */ /* 0x000fe80000000a00 */
[----:B------:R-:W-:Y:S04]  /*5fa0*/  LDS.64 R36, [R36+0x500] ;  /* 0x0005000024247984 */ /* 0x000fe80000000a00 */
[----:B------:R-:W-:Y:S04]  /*5fb0*/  LDS.64 R38, [R38+0x600] ;  /* 0x0006000026267984 */ /* 0x000fe80000000a00 */
[----:B------:R-:W-:Y:S04]  /*5fc0*/  LDS.64 R24, [R24+0x700] ;  /* 0x0007000018187984 */ /* 0x000fe80000000a00 */
[----:B------:R0:W-:Y:S01]  /*5fd0*/  @!P0 STS [R9+0x4200], R22 ;  /* 0x0042001609008388 */ /* 0x0001e20000000800 */
[----:B------:R-:W-:Y:S01]  /*5fe0*/  BAR.SYNC.DEFER_BLOCKING 0x0 ;  /* 0x0000000000007b1d */ /* 0x000fe20000010000 */
[----:B0-----:R-:W-:-:S05]  /*5ff0*/  LOP3.LUT R22, R0, 0x1f, RZ, 0xc0, !PT ;  /* 0x0000001f00167812 */ /* 0x001fca00078ec0ff */
[----:B------:R-:W-:-:S04]  /*6000*/  IMAD.IADD R51, R19, 0x1, R22 ;  /* 0x0000000113337824 */ /* 0x000fc800078e0216 */
[----:B------:R-:W-:Y:S01]  /*6010*/  VIADD R55, R51, 0x60 ;  /* 0x0000006033377836 */ /* 0x000fe20000000000 */
[----:B------:R-:W-:Y:S01]  /*6020*/  IADD3 R52, P2, PT, R41, R51, RZ ;  /* 0x0000003329347210 */ /* 0x000fe20007f5e0ff */
[----:B------:R-:W-:-:S04]  /*6030*/  VIADD R54, R51, 0x80 ;  /* 0x0000008033367836 */ /* 0x000fc80000000000 */
[----:B------:R-:W-:Y:S01]  /*6040*/  IMAD.X R53, RZ, RZ, RZ, P2 ;  /* 0x000000ffff357224 */ /* 0x000fe200010e06ff */
[C---:B-1----:R-:W-:Y:S01]  /*6050*/  LEA R56, P2, R52.reuse, UR4, 0x3 ;  /* 0x0000000434387c11 */ /* 0x042fe2000f8418ff */
[----:B------:R-:W0:Y:S03]  /*6060*/  LDS R58, [R9+0x4200] ;  /* 0x00420000093a7984 */ /* 0x000e260000000800 */
[----:B------:R-:W-:Y:S01]  /*6070*/  LEA.HI.X R57, R52, UR5, R53, 0x3, P2 ;  /* 0x0000000534397c11 */ /* 0x000fe200090f1c35 */
[C---:B------:R-:W-:Y:S02]  /*6080*/  VIADD R52, R51.reuse, 0x20 ;  /* 0x0000002033347836 */ /* 0x040fe40000000000 */
[C---:B------:R-:W-:Y:S01]  /*6090*/  VIADD R53, R51.reuse, 0x40 ;  /* 0x0000004033357836 */ /* 0x040fe20000000000 */
[----:B0-----:R-:W-:-:S04]  /*60a0*/  ISETP.GE.AND P1, PT, R51, R58, PT ;  /* 0x0000003a3300720c */ /* 0x001fc80003f26270 */
[-C--:B------:R-:W-:Y:S02]  /*60b0*/  ISETP.GE.AND P2, PT, R53, R58.reuse, PT ;  /* 0x0000003a3500720c */ /* 0x080fe40003f46270 */
[-C--:B------:R-:W-:Y:S02]  /*60c0*/  ISETP.GE.AND P3, PT, R55, R58.reuse, PT ;  /* 0x0000003a3700720c */ /* 0x080fe40003f66270 */
[----:B------:R-:W-:-:S05]  /*60d0*/  ISETP.GE.AND P4, PT, R54, R58, PT ;  /* 0x0000003a3600720c */ /* 0x000fca0003f86270 */
[----:B------:R0:W-:Y:S04]  /*60e0*/  @!P1 STG.E desc[UR6][R56.64], R26 ;  /* 0x0000001a38009986 */ /* 0x0001e8000c101906 */
[----:B------:R1:W-:Y:S01]  /*60f0*/  @!P1 STG.E desc[UR6][R56.64+0x4], R27 ;  /* 0x0000041b38009986 */ /* 0x0003e2000c101906 */
[----:B------:R-:W-:-:S03]  /*6100*/  ISETP.GE.AND P1, PT, R52, R58, PT ;  /* 0x0000003a3400720c */ /* 0x000fc60003f26270 */
[----:B------:R-:W-:Y:S01]  /*6110*/  @!P2 STG.E desc[UR6][R56.64+0x200], R30 ;  /* 0x0002001e3800a986 */ /* 0x000fe2000c101906 */
[----:B0-----:R-:W-:-:S03]  /*6120*/  VIADD R26, R51, 0xc0 ;  /* 0x000000c0331a7836 */ /* 0x001fc60000000000 */
[----:B------:R-:W-:Y:S01]  /*6130*/  @!P2 STG.E desc[UR6][R56.64+0x204], R31 ;  /* 0x0002041f3800a986 */ /* 0x000fe2000c101906 */
[----:B-1----:R-:W-:Y:S01]  /*6140*/  VIADD R27, R51, 0xa0 ;  /* 0x000000a0331b7836 */ /* 0x002fe20000000000 */
[----:B------:R-:W-:-:S04]  /*6150*/  ISETP.GE.AND P6, PT, R26, R58, PT ;  /* 0x0000003a1a00720c */ /* 0x000fc80003fc6270 */
[----:B------:R0:W-:Y:S01]  /*6160*/  @!P1 STG.E desc[UR6][R56.64+0x100], R28 ;  /* 0x0001001c38009986 */ /* 0x0001e2000c101906 */
[----:B------:R-:W-:-:S03]  /*6170*/  ISETP.GE.AND P5, PT, R27, R58, PT ;  /* 0x0000003a1b00720c */ /* 0x000fc60003fa6270 */
[----:B------:R1:W-:Y:S04]  /*6180*/  @!P3 STG.E desc[UR6][R56.64+0x300], R32 ;  /* 0x000300203800b986 */ /* 0x0003e8000c101906 */
[----:B------:R1:W-:Y:S04]  /*6190*/  @!P3 STG.E desc[UR6][R56.64+0x304], R33 ;  /* 0x000304213800b986 */ /* 0x0003e8000c101906 */
[----:B------:R1:W-:Y:S01]  /*61a0*/  @!P4 STG.E desc[UR6][R56.64+0x400], R34 ;  /* 0x000400223800c986 */ /* 0x0003e2000c101906 */
[----:B0-----:R-:W-:-:S03]  /*61b0*/  VIADD R28, R51, 0xe0 ;  /* 0x000000e0331c7836 */ /* 0x001fc60000000000 */
[----:B------:R1:W-:Y:S04]  /*61c0*/  @!P4 STG.E desc[UR6][R56.64+0x404], R35 ;  /* 0x000404233800c986 */ /* 0x0003e8000c101906 */
[----:B------:R1:W-:Y:S04]  /*61d0*/  @!P5 STG.E desc[UR6][R56.64+0x500], R36 ;  /* 0x000500243800d986 */ /* 0x0003e8000c101906 */
[----:B------:R1:W-:Y:S04]  /*61e0*/  @!P5 STG.E desc[UR6][R56.64+0x504], R37 ;  /* 0x000504253800d986 */ /* 0x0003e8000c101906 */
[----:B------:R1:W-:Y:S04]  /*61f0*/  @!P6 STG.E desc[UR6][R56.64+0x600], R38 ;  /* 0x000600263800e986 */ /* 0x0003e8000c101906 */
[----:B------:R1:W-:Y:S04]  /*6200*/  @!P6 STG.E desc[UR6][R56.64+0x604], R39 ;  /* 0x000604273800e986 */ /* 0x0003e8000c101906 */
[----:B------:R1:W-:Y:S01]  /*6210*/  @!P1 STG.E desc[UR6][R56.64+0x104], R29 ;  /* 0x0001041d38009986 */ /* 0x0003e2000c101906 */
[----:B------:R-:W-:-:S13]  /*6220*/  ISETP.GE.AND P1, PT, R28, R58, PT ;  /* 0x0000003a1c00720c */ /* 0x000fda0003f26270 */
[----:B-1----:R-:W-:Y:S05]  /*6230*/  @P1 BRA `(.L_x_476) ;  /* 0x0000000400881947 */ /* 0x002fea0003800000 */
[----:B------:R1:W-:Y:S04]  /*6240*/  STG.E desc[UR6][R56.64+0x700], R24 ;  /* 0x0007001838007986 */ /* 0x0003e8000c101906 */
[----:B------:R1:W-:Y:S01]  /*6250*/  STG.E desc[UR6][R56.64+0x704], R25 ;  /* 0x0007041938007986 */ /* 0x0003e2000c101906 */
[----:B------:R-:W-:Y:S05]  /*6260*/  BRA `(.L_x_476) ;  /* 0x00000004007c7947 */ /* 0x000fea0003800000 */
.L_x_475:
[----:B------:R-:W0:Y:S01]  /*6270*/  S2R R42, SR_LANEID ;  /* 0x00000000002a7919 */ /* 0x000e220000000000 */
[C---:B------:R-:W-:Y:S01]  /*6280*/  IMAD.SHL.U32 R18, R0.reuse, 0x8, RZ ;  /* 0x0000000800127824 */ /* 0x040fe200078e00ff */
[----:B------:R-:W-:Y:S01]  /*6290*/  ISETP.NE.AND P0, PT, R0, RZ, PT ;  /* 0x000000ff0000720c */ /* 0x000fe20003f05270 */
[----:B------:R-:W1:Y:S03]  /*62a0*/  LDCU.64 UR4, c[0x0][0x388] ;  /* 0x00007100ff0477ac */ /* 0x000e660008000a00 */
[----:B------:R-:W-:Y:S01]  /*62b0*/  LOP3.LUT R19, R18, 0x1f00, RZ, 0xc0, !PT ;  /* 0x00001f0012137812 */ /* 0x000fe200078ec0ff */
[----:B------:R-:W2:Y:S04]  /*62c0*/  LDCU.64 UR8, c[0x0][0x390] ;  /* 0x00007200ff0877ac */ /* 0x000ea80008000a00 */
        /* <DEDUP_REMOVED lines=18> */
[----:B---3--:R-:W-:-:S03]  /*63f0*/  VIADD R26, R21, 0xc0 ;  /* 0x000000c0151a7836 */ /* 0x008fc60000000000 */
[----:B------:R3:W-:Y:S01]  /*6400*/  STS.64 [R43+0x20], R32 ;  /* 0x000020202b007388 */ /* 0x0007e20000000a00 */
[----:B------:R-:W-:Y:S01]  /*6410*/  LEA.HI.SX32 R47, R24, R21, 0x1b ;  /* 0x00000015182f7211 */ /* 0x000fe200078fdaff */
[--C-:B------:R-:W-:Y:S02]  /*6420*/  IMAD R24, R50, 0x8, R9.reuse ;  /* 0x0000000832187824 */ /* 0x100fe400078e0209 */
[----:B----4-:R-:W-:Y:S01]  /*6430*/  VIADD R28, R21, 0xe0 ;  /* 0x000000e0151c7836 */ /* 0x010fe20000000000 */
[----:B------:R4:W-:Y:S01]  /*6440*/  STS.64 [R43+0x28], R34 ;  /* 0x000028222b007388 */ /* 0x0009e20000000a00 */
[----:B0-----:R-:W-:-:S03]  /*6450*/  IMAD R30, R47, 0x8, R9 ;  /* 0x000000082f1e7824 */ /* 0x001fc600078e0209 */
[----:B------:R-:W-:Y:S01]  /*6460*/  STS.64 [R43+0x30], R36 ;  /* 0x000030242b007388 */ /* 0x000fe20000000a00 */
[-C--:B------:R-:W-:Y:S01]  /*6470*/  LEA.HI.SX32 R44, R28, R21.reuse, 0x1b ;  /* 0x000000151c2c7211 */ /* 0x080fe200078fdaff */
[--C-:B------:R-:W-:Y:S02]  /*6480*/  IMAD R28, R48, 0x8, R9.reuse ;  /* 0x00000008301c7824 */ /* 0x100fe400078e0209 */
[----:B------:R0:W-:Y:S01]  /*6490*/  STS.64 [R43+0x38], R38 ;  /* 0x000038262b007388 */ /* 0x0001e20000000a00 */
[--C-:B---3--:R-:W-:Y:S01]  /*64a0*/  IMAD R32, R46, 0x8, R9.reuse ;  /* 0x000000082e207824 */ /* 0x108fe200078e0209 */
[----:B------:R-:W-:Y:S01]  /*64b0*/  NOP ;  /* 0x0000000000007918 */ /* 0x000fe20000000000 */
[--C-:B----4-:R-:W-:Y:S01]  /*64c0*/  IMAD R34, R45, 0x8, R9.reuse ;  /* 0x000000082d227824 */ /* 0x110fe200078e0209 */
[----:B------:R-:W-:Y:S01]  /*64d0*/  LDS.64 R24, [R24] ;  /* 0x0000000018187984 */ /* 0x000fe20000000a00 */
[----:B0-----:R-:W-:Y:S01]  /*64e0*/  LEA.HI.SX32 R43, R26, R21, 0x1b ;  /* 0x000000151a2b7211 */ /* 0x001fe200078fdaff */
[----:B------:R-:W-:-:S02]  /*64f0*/  IMAD R26, R49, 0x8, R9 ;  /* 0x00000008311a7824 */ /* 0x000fc400078e0209 */
[----:B------:R-:W-:Y:S01]  /*6500*/  LDS.64 R28, [R28+0x200] ;  /* 0x000200001c1c7984 */ /* 0x000fe20000000a00 */
[--C-:B------:R-:W-:Y:S02]  /*6510*/  IMAD R38, R44, 0x8, R9.reuse ;  /* 0x000000082c267824 */ /* 0x100fe400078e0209 */
        /* <DEDUP_REMOVED lines=9> */
[----:B0-----:R-:W-:-:S05]  /*65b0*/  LOP3.LUT R22, R0, 0x1f, RZ, 0xc0, !PT ;  /* 0x0000001f00167812 */ /* 0x001fca00078ec0ff */
[--C-:B------:R-:W-:Y:S02]  /*65c0*/  IMAD.IADD R52, R41, 0x1, R22.reuse ;  /* 0x0000000129347824 */ /* 0x100fe400078e0216 */
[----:B------:R-:W-:-:S03]  /*65d0*/  IMAD.IADD R51, R19, 0x1, R22 ;  /* 0x0000000113337824 */ /* 0x000fc600078e0216 */
[----:B------:R-:W-:Y:S01]  /*65e0*/  IADD3 R53, P1, PT, R19, R52, RZ ;  /* 0x0000003413357210 */ /* 0x000fe20007f3e0ff */
[C---:B------:R-:W-:Y:S02]  /*65f0*/  VIADD R52, R51.reuse, 0x20 ;  /* 0x0000002033347836 */ /* 0x040fe40000000000 */
[----:B------:R-:W-:Y:S02]  /*6600*/  VIADD R55, R51, 0x60 ;  /* 0x0000006033377836 */ /* 0x000fe40000000000 */
[----:B------:R-:W-:Y:S02]  /*6610*/  IMAD.X R54, RZ, RZ, RZ, P1 ;  /* 0x000000ffff367224 */ /* 0x000fe400008e06ff */
[C---:B------:R-:W-:Y:S01]  /*6620*/  IMAD.SHL.U32 R56, R53.reuse, 0x4, RZ ;  /* 0x0000000435387824 */ /* 0x040fe200078e00ff */
[----:B------:R-:W0:Y:S02]  /*6630*/  LDS R58, [R9+0x4200] ;  /* 0x00420000093a7984 */ /* 0x000e240000000800 */
[----:B------:R-:W-:Y:S01]  /*6640*/  SHF.L.U64.HI R54, R53, 0x2, R54 ;  /* 0x0000000235367819 */ /* 0x000fe20000010236 */
[----:B------:R-:W-:Y:S01]  /*6650*/  VIADD R53, R51, 0x40 ;  /* 0x0000004033357836 */ /* 0x000fe20000000000 */
[----:B-1----:R-:W-:-:S02]  /*6660*/  IADD3 R60, P4, PT, R56, UR4, RZ ;  /* 0x00000004383c7c10 */ /* 0x002fc4000ff9e0ff */
[----:B--2---:R-:W-:Y:S02]  /*6670*/  IADD3 R56, P5, PT, R56, UR8, RZ ;  /* 0x0000000838387c10 */ /* 0x004fe4000ffbe0ff */
[C---:B------:R-:W-:Y:S02]  /*6680*/  IADD3.X R61, PT, PT, R54.reuse, UR5, RZ, P4, !PT ;  /* 0x00000005363d7c10 */ /* 0x040fe4000a7fe4ff */
[----:B------:R-:W-:Y:S01]  /*6690*/  IADD3.X R57, PT, PT, R54, UR9, RZ, P5, !PT ;  /* 0x0000000936397c10 */ /* 0x000fe2000affe4ff */
[C---:B------:R-:W-:Y:S01]  /*66a0*/  VIADD R54, R51.reuse, 0x80 ;  /* 0x0000008033367836 */ /* 0x040fe20000000000 */
[-C--:B0-----:R-:W-:Y:S02]  /*66b0*/  ISETP.GE.AND P2, PT, R51, R58.reuse, PT ;  /* 0x0000003a3300720c */ /* 0x081fe40003f46270 */
[-C--:B------:R-:W-:Y:S02]  /*66c0*/  ISETP.GE.AND P3, PT, R52, R58.reuse, PT ;  /* 0x0000003a3400720c */ /* 0x080fe40003f66270 */
[----:B------:R-:W-:-:S09]  /*66d0*/  ISETP.GE.AND P1, PT, R53, R58, PT ;  /* 0x0000003a3500720c */ /* 0x000fd20003f26270 */
[----:B------:R-:W-:Y:S04]  /*66e0*/  @!P2 STG.E desc[UR6][R60.64], R24 ;  /* 0x000000183c00a986 */ /* 0x000fe8000c101906 */
[----:B------:R-:W-:Y:S01]  /*66f0*/  @!P2 STG.E desc[UR6][R56.64], R25 ;  /* 0x000000193800a986 */ /* 0x000fe2000c101906 */
[----:B------:R-:W-:-:S03]  /*6700*/  ISETP.GE.AND P2, PT, R55, R58, PT ;  /* 0x0000003a3700720c */ /* 0x000fc60003f46270 */
[----:B------:R0:W-:Y:S04]  /*6710*/  @!P3 STG.E desc[UR6][R60.64+0x80], R26 ;  /* 0x0000801a3c00b986 */ /* 0x0001e8000c101906 */
[----:B------:R1:W-:Y:S01]  /*6720*/  @!P3 STG.E desc[UR6][R56.64+0x80], R27 ;  /* 0x0000801b3800b986 */ /* 0x0003e2000c101906 */
[----:B------:R-:W-:-:S03]  /*6730*/  ISETP.GE.AND P3, PT, R54, R58, PT ;  /* 0x0000003a3600720c */ /* 0x000fc60003f66270 */
[----:B------:R2:W-:Y:S01]  /*6740*/  @!P1 STG.E desc[UR6][R60.64+0x100], R28 ;  /* 0x0001001c3c009986 */ /* 0x0005e2000c101906 */
[----:B0-----:R-:W-:-:S03]  /*6750*/  VIADD R26, R51, 0xc0 ;  /* 0x000000c0331a7836 */ /* 0x001fc60000000000 */
[----:B------:R0:W-:Y:S01]  /*6760*/  @!P1 STG.E desc[UR6][R56.64+0x100], R29 ;  /* 0x0001001d38009986 */ /* 0x0001e2000c101906 */
[C---:B-1----:R-:W-:Y:S01]  /*6770*/  VIADD R27, R51.reuse, 0xa0 ;  /* 0x000000a0331b7836 */ /* 0x042fe20000000000 */
[-C--:B------:R-:W-:Y:S02]  /*6780*/  ISETP.GE.AND P5, PT, R26, R58.reuse, PT ;  /* 0x0000003a1a00720c */ /* 0x080fe40003fa6270 */
[----:B------:R0:W-:Y:S01]  /*6790*/  @!P2 STG.E desc[UR6][R60.64+0x180], R30 ;  /* 0x0001801e3c00a986 */ /* 0x0001e2000c101906 */
[----:B--2---:R-:W-:Y:S01]  /*67a0*/  VIADD R28, R51, 0xe0 ;  /* 0x000000e0331c7836 */ /* 0x004fe20000000000 */
[-C--:B------:R-:W-:Y:S02]  /*67b0*/  ISETP.GE.AND P4, PT, R27, R58.reuse, PT ;  /* 0x0000003a1b00720c */ /* 0x080fe40003f86270 */
[----:B------:R0:W-:Y:S02]  /*67c0*/  @!P2 STG.E desc[UR6][R56.64+0x180], R31 ;  /* 0x0001801f3800a986 */ /* 0x0001e4000c101906 */
[----:B------:R-:W-:-:S02]  /*67d0*/  ISETP.GE.AND P6, PT, R28, R58, PT ;  /* 0x0000003a1c00720c */ /* 0x000fc40003fc6270 */
        /* <DEDUP_REMOVED lines=8> */
.L_x_476:
[----:B------:R-:W-:Y:S05]  /*6860*/  BSYNC.RECONVERGENT B0 ;  /* 0x0000000000007941 */ /* 0x000fea0003800200 */
.L_x_474:
[----:B------:R-:W-:Y:S01]  /*6870*/  BAR.SYNC.DEFER_BLOCKING 0x0 ;  /* 0x0000000000007b1d */ /* 0x000fe20000010000 */
[--C-:B-1----:R-:W-:Y:S02]  /*6880*/  IMAD.IADD R25, R18, 0x1, R9.reuse ;  /* 0x0000000112197824 */ /* 0x102fe400078e0209 */
        /* <DEDUP_REMOVED lines=18> */
[----:B------:R-:W2:Y:S04]  /*69b0*/  LDS R10, [R10] ;  /* 0x000000000a0a7984 */ /* 0x000ea80000000800 */
[----:B------:R-:W3:Y:S04]  /*69c0*/  LDS R11, [R11] ;  /* 0x000000000b0b7984 */ /* 0x000ee80000000800 */
[----:B------:R-:W4:Y:S04]  /*69d0*/  LDS R12, [R12] ;  /* 0x000000000c0c7984 */ /* 0x000f280000000800 */
[----:B------:R-:W0:Y:S04]  /*69e0*/  LDS R13, [R13] ;  /* 0x000000000d0d7984 */ /* 0x000e280000000800 */
[----:B------:R-:W0:Y:S04]  /*69f0*/  LDS R14, [R14] ;  /* 0x000000000e0e7984 */ /* 0x000e280000000800 */
[----:B------:R-:W0:Y:S04]  /*6a00*/  LDS R15, [R15] ;  /* 0x000000000f0f7984 */ /* 0x000e280000000800 */
[----:B------:R-:W0:Y:S04]  /*6a10*/  LDS R16, [R16] ;  /* 0x0000000010107984 */ /* 0x000e280000000800 */
[----:B------:R-:W0:Y:S01]  /*6a20*/  LDS R17, [R17] ;  /* 0x0000000011117984 */ /* 0x000e220000000800 */
[----:B------:R-:W-:Y:S06]  /*6a30*/  BAR.SYNC.DEFER_BLOCKING 0x0 ;  /* 0x0000000000007b1d */ /* 0x000fec0000010000 */
[----:B-1----:R-:W-:Y:S05]  /*6a40*/  BRA.U !UP0, `(.L_x_477) ;  /* 0x0000000108e47547 */ /* 0x002fea000b800000 */
[C---:B------:R-:W-:Y:S01]  /*6a50*/  VIADD R0, R21.reuse, 0xc0 ;  /* 0x000000c015007836 */ /* 0x040fe20000000000 */
[-C--:B------:R-:W-:Y:S01]  /*6a60*/  LEA.HI.SX32 R42, R42, R21.reuse, 0x1b ;  /* 0x000000152a2a7211 */ /* 0x080fe200078fdaff */
[----:B------:R-:W-:Y:S01]  /*6a70*/  VIADD R2, R21, 0xe0 ;  /* 0x000000e015027836 */ /* 0x000fe20000000000 */
[----:B------:R-:W1:Y:S01]  /*6a80*/  LDCU.64 UR4, c[0x0][0x3b0] ;  /* 0x00007600ff0477ac */ /* 0x000e620008000a00 */
[--C-:B------:R-:W-:Y:S01]  /*6a90*/  IMAD R20, R20, 0x4, R9.reuse ;  /* 0x0000000414147824 */ /* 0x100fe200078e0209 */
[-C--:B------:R-:W-:Y:S01]  /*6aa0*/  LEA.HI.SX32 R0, R0, R21.reuse, 0x1b ;  /* 0x0000001500007211 */ /* 0x080fe200078fdaff */
[--C-:B------:R-:W-:Y:S01]  /*6ab0*/  IMAD R5, R50, 0x4, R9.reuse ;  /* 0x0000000432057824 */ /* 0x100fe200078e0209 */
[----:B------:R-:W-:Y:S01]  /*6ac0*/  LEA.HI.SX32 R2, R2, R21, 0x1b ;  /* 0x0000001502027211 */ /* 0x000fe200078fdaff */
[--C-:B------:R-:W-:Y:S01]  /*6ad0*/  IMAD R7, R49, 0x4, R9.reuse ;  /* 0x0000000431077824 */ /* 0x100fe200078e0209 */
[----:B---3--:R3:W-:Y:S01]  /*6ae0*/  STS [R20+0x4], R11 ;  /* 0x0000040b14007388 */ /* 0x0087e20000000800 */
[----:B------:R-:W-:-:S02]  /*6af0*/  IMAD R19, R0, 0x4, R9 ;  /* 0x0000000400137824 */ /* 0x000fc400078e0209 */
[--C-:B------:R-:W-:Y:S01]  /*6b00*/  IMAD R21, R2, 0x4, R9.reuse ;  /* 0x0000000402157824 */ /* 0x100fe200078e0209 */
[----:B0-----:R0:W-:Y:S01]  /*6b10*/  STS [R20+0xc], R13 ;  /* 0x00000c0d14007388 */ /* 0x0011e20000000800 */
[----:B------:R-:W-:-:S03]  /*6b20*/  IMAD R42, R42, 0x4, R9 ;  /* 0x000000042a2a7824 */ /* 0x000fc600078e0209 */
[----:B------:R5:W-:Y:S01]  /*6b30*/  STS [R20+0x14], R15 ;  /* 0x0000140f14007388 */ /* 0x000be20000000800 */
[----:B---3--:R-:W-:-:S03]  /*6b40*/  IMAD R11, R48, 0x4, R9 ;  /* 0x00000004300b7824 */ /* 0x008fc600078e0209 */
[----:B--2---:R-:W-:Y:S01]  /*6b50*/  STS [R20], R10 ;  /* 0x0000000a14007388 */ /* 0x004fe20000000800 */
[----:B0-----:R-:W-:-:S03]  /*6b60*/  IMAD R13, R47, 0x4, R9 ;  /* 0x000000042f0d7824 */ /* 0x001fc600078e0209 */
[----:B----4-:R-:W-:Y:S01]  /*6b70*/  STS [R20+0x8], R12 ;  /* 0x0000080c14007388 */ /* 0x010fe20000000800 */
[----:B-----5:R-:W-:-:S03]  /*6b80*/  IMAD R15, R46, 0x4, R9 ;  /* 0x000000042e0f7824 */ /* 0x020fc600078e0209 */
        /* <DEDUP_REMOVED lines=14> */
[----:B------:R-:W-:-:S05]  /*6c70*/  IADD3 R41, P0, PT, R41, R51, RZ ;  /* 0x0000003329297210 */ /* 0x000fca0007f1e0ff */
[----:B------:R-:W-:Y:S01]  /*6c80*/  IMAD.X R4, RZ, RZ, RZ, P0 ;  /* 0x000000ffff047224 */ /* 0x000fe200000e06ff */
[----:B-1----:R-:W-:-:S04]  /*6c90*/  LEA R2, P0, R41, UR4, 0x2 ;  /* 0x0000000429027c11 */ /* 0x002fc8000f8010ff */
        /* <DEDUP_REMOVED lines=20> */
.L_x_477:
[--C-:B------:R-:W-:Y:S01]  /*6de0*/  IMAD R20, R20, 0x4, R9.reuse ;  /* 0x0000000414147824 */ /* 0x100fe200078e0209 */
[----:B------:R-:W1:Y:S01]  /*6df0*/  LDCU.64 UR4, c[0x0][0x398] ;  /* 0x00007300ff0477ac */ /* 0x000e620008000a00 */
[--C-:B------:R-:W-:Y:S02]  /*6e00*/  IMAD R5, R50, 0x4, R9.reuse ;  /* 0x0000000432057824 */ /* 0x100fe400078e0209 */
[--C-:B------:R-:W-:Y:S01]  /*6e10*/  IMAD R7, R49, 0x4, R9.reuse ;  /* 0x0000000431077824 */ /* 0x100fe200078e0209 */
[----:B--2---:R-:W-:Y:S01]  /*6e20*/  STS [R20], R10 ;  /* 0x0000000a14007388 */ /* 0x004fe20000000800 */
[--C-:B------:R-:W-:Y:S02]  /*6e30*/  IMAD R21, R43, 0x4, R9.reuse ;  /* 0x000000042b157824 */ /* 0x100fe400078e0209 */
[--C-:B------:R-:W-:Y:S01]  /*6e40*/  IMAD R23, R44, 0x4, R9.reuse ;  /* 0x000000042c177824 */ /* 0x100fe200078e0209 */
[----:B---3--:R-:W-:Y:S01]  /*6e50*/  STS [R20+0x4], R11 ;  /* 0x0000040b14007388 */ /* 0x008fe20000000800 */
[----:B------:R-:W-:-:S02]  /*6e60*/  IMAD R48, R48, 0x4, R9 ;  /* 0x0000000430307824 */ /* 0x000fc400078e0209 */
[--C-:B------:R-:W-:Y:S01]  /*6e70*/  IMAD R47, R47, 0x4, R9.reuse ;  /* 0x000000042f2f7824 */ /* 0x100fe200078e0209 */
[----:B----4-:R-:W-:Y:S01]  /*6e80*/  STS [R20+0x8], R12 ;  /* 0x0000080c14007388 */ /* 0x010fe20000000800 */
[--C-:B------:R-:W-:Y:S02]  /*6e90*/  IMAD R46, R46, 0x4, R9.reuse ;  /* 0x000000042e2e7824 */ /* 0x100fe400078e0209 */
[----:B------:R-:W-:Y:S01]  /*6ea0*/  IMAD R45, R45, 0x4, R9 ;  /* 0x000000042d2d7824 */ /* 0x000fe200078e0209 */
[----:B0-----:R-:W-:Y:S01]  /*6eb0*/  STS [R20+0xc], R13 ;  /* 0x00000c0d14007388 */ /* 0x001fe20000000800 */
[----:B------:R-:W-:-:S03]  /*6ec0*/  IMAD.IADD R22, R41, 0x1, R22 ;  /* 0x0000000129167824 */ /* 0x000fc600078e0216 */
        /* <DEDUP_REMOVED lines=38> */
.L_x_478:
        /* <DEDUP_REMOVED lines=13> */
.L_x_781:


//--------------------- .text._ZN3cub18CUB_300001_SM_10006detail10merge_sort30DeviceMergeSortPartitionKernelIN6thrust24THRUST_300001_SM_1000_NS12zip_iteratorIN4cuda3std3__45tupleIJNS5_6detail15normal_iteratorINS5_10device_ptrIiEEEESF_EEEEEjNS9_4lessINSA_IJiiEEEEESJ_EEvbT_PT2_T0_SO_PSO_T1_SO_i --------------------------
	.section	.text._ZN3cub18CUB_300001_SM_10006detail10merge_sort30DeviceMergeSortPartitionKernelIN6thrust24THRUST_300001_SM_1000_NS12zip_iteratorIN4cuda3std3__45tupleIJNS5_6detail15normal_iteratorINS5_10device_ptrIiEEEESF_EEEEEjNS9_4lessINSA_IJiiEEEEESJ_EEvbT_PT2_T0_SO_PSO_T1_SO_i,"ax",@progbits
	.align	128
        .global         _ZN3cub18CUB_300001_SM_10006detail10merge_sort30DeviceMergeSortPartitionKernelIN6thrust24THRUST_300001_SM_1000_NS12zip_iteratorIN4cuda3std3__45tupleIJNS5_6detail15normal_iteratorINS5_10device_ptrIiEEEESF_EEEEEjNS9_4lessINSA_IJiiEEEEESJ_EEvbT_PT2_T0_SO_PSO_T1_SO_i
        .type           _ZN3cub18CUB_300001_SM_10006detail10merge_sort30DeviceMergeSortPartitionKernelIN6thrust24THRUST_300001_SM_1000_NS12zip_iteratorIN4cuda3std3__45tupleIJNS5_6detail15normal_iteratorINS5_10device_ptrIiEEEESF_EEEEEjNS9_4lessINSA_IJiiEEEEESJ_EEvbT_PT2_T0_SO_PSO_T1_SO_i,@function
        .size           _ZN3cub18CUB_300001_SM_10006detail10merge_sort30DeviceMergeSortPartitionKernelIN6thrust24THRUST_300001_SM_1000_NS12zip_iteratorIN4cuda3std3__45tupleIJNS5_6detail15normal_iteratorINS5_10device_ptrIiEEEESF_EEEEEjNS9_4lessINSA_IJiiEEEEESJ_EEvbT_PT2_T0_SO_PSO_T1_SO_i,(.L_x_782 - _ZN3cub18CUB_300001_SM_10006detail10merge_sort30DeviceMergeSortPartitionKernelIN6thrust24THRUST_300001_SM_1000_NS12zip_iteratorIN4cuda3std3__45tupleIJNS5_6detail15normal_iteratorINS5_10device_ptrIiEEEESF_EEEEEjNS9_4lessINSA_IJiiEEEEESJ_EEvbT_PT2_T0_SO_PSO_T1_SO_i)
        .other          _ZN3cub18CUB_300001_SM_10006detail10merge_sort30DeviceMergeSortPartitionKernelIN6thrust24THRUST_300001_SM_1000_NS12zip_iteratorIN4cuda3std3__45tupleIJNS5_6detail15normal_iteratorINS5_10device_ptrIiEEEESF_EEEEEjNS9_4lessINSA_IJiiEEEEESJ_EEvbT_PT2_T0_SO_PSO_T1_SO_i,@"STO_CUDA_ENTRY STV_DEFAULT"
_ZN3cub18CUB_300001_SM_10006detail10merge_sort30DeviceMergeSortPartitionKernelIN6thrust24THRUST_300001_SM_1000_NS12zip_iteratorIN4cuda3std3__45tupleIJNS5_6detail15normal_iteratorINS5_10device_ptrIiEEEESF_EEEEEjNS9_4lessINSA_IJiiEEEEESJ_EEvbT_PT2_T0_SO_PSO_T1_SO_i:
.text._ZN3cub18CUB_300001_SM_10006detail10merge_sort30DeviceMergeSortPartitionKernelIN6thrust24THRUST_300001_SM_1000_NS12zip_iteratorIN4cuda3std3__45tupleIJNS5_6detail15normal_iteratorINS5_10device_ptrIiEEEESF_EEEEEjNS9_4lessINSA_IJiiEEEEESJ_EEvbT_PT2_T0_SO_PSO_T1_SO_i:
[----:B------:R-:W-:Y:S01]  /*0000*/  LDC R1, c[0x0][0x37c] ;  /* 0x0000df00ff017b82 */ /* 0x000fe20000000800 */
[----:B------:R-:W0:Y:S01]  /*0010*/  S2R R0, SR_CTAID.X ;  /* 0x0000000000007919 */ /* 0x000e220000002500 */
[----:B------:R-:W0:Y:S01]  /*0020*/  LDCU UR4, c[0x0][0x360] ;  /* 0x00006c00ff0477ac */ /* 0x000e220008000800 */
[----:B------:R-:W0:Y:S01]  /*0030*/  S2R R3, SR_TID.X ;  /* 0x0000000000037919 */ /* 0x000e220000002100 */
[----:B------:R-:W1:Y:S01]  /*0040*/  LDCU UR6, c[0x0][0x3a4] ;  /* 0x00007480ff0677ac */ /* 0x000e620008000800 */
[----:B0-----:R-:W-:-:S05]  /*0050*/  IMAD R0, R0, UR4, R3 ;  /* 0x0000000400007c24 */ /* 0x001fca000f8e0203 */
[----:B-1----:R-:W-:-:S13]  /*0060*/  ISETP.GE.U32.AND P0, PT, R0, UR6, PT ;  /* 0x0000000600007c0c */ /* 0x002fda000bf06070 */
[----:B------:R-:W-:Y:S05]  /*0070*/  @P0 EXIT ;  /* 0x000000000000094d */ /* 0x000fea0003800000 */
[----:B------:R-:W0:Y:S01]  /*0080*/  LDCU UR5, c[0x0][0x3b4] ;  /* 0x00007680ff0577ac */ /* 0x000e220008000800 */
[----:B------:R-:W-:Y:S01]  /*0090*/  VIADD R2, R0, 0x1 ;  /* 0x0000000100027836 */ /* 0x000fe20000000000 */
[----:B------:R-:W-:Y:S01]  /*00a0*/  ACQBULK ;  /* 0x000000000000782e */ /* 0x000fe20000000000 */
[----:B------:R-:W1:Y:S03]  /*00b0*/  LDCU UR7, c[0x0][0x3b8] ;  /* 0x00007700ff0777ac */ /* 0x000e660008000800 */
[----:B------:R-:W-:Y:S01]  /*00c0*/  ISETP.NE.AND P0, PT, R2, UR6, PT ;  /* 0x0000000602007c0c */ /* 0x000fe2000bf05270 */
[----:B------:R-:W2:Y:S01]  /*00d0*/  LDCU UR10, c[0x0][0x3a0] ;  /* 0x00007400ff0a77ac */ /* 0x000ea20008000800 */
[----:B------:R-:W3:Y:S01]  /*00e0*/  LDCU.64 UR8, c[0x0][0x358] ;  /* 0x00006b00ff0877ac */ /* 0x000ee20008000a00 */
[----:B0-----:R-:W-:-:S10]  /*00f0*/  UIADD3 UR4, UPT, UPT, -UR5, URZ, URZ ;  /* 0x000000ff05047290 */ /* 0x001fd4000fffe1ff */
[----:B------:R-:W0:Y:S01]  /*0100*/  @!P0 LDC.64 R4, c[0x0][0x3a8] ;  /* 0x0000ea00ff048b82 */ /* 0x000e220000000a00 */
[----:B------:R-:W-:Y:S01]  /*0110*/  LOP3.LUT R2, R0, UR4, RZ, 0xc0, !PT ;  /* 0x0000000400027c12 */ /* 0x000fe2000f8ec0ff */
[----:B------:R-:W-:-:S04]  /*0120*/  USHF.R.U32.HI UR4, URZ, 0x1, UR5 ;  /* 0x00000001ff047899 */ /* 0x000fc80008011605 */
[----:B-1----:R-:W-:Y:S01]  /*0130*/  IMAD R3, R2, UR7, RZ ;  /* 0x0000000702037c24 */ /* 0x002fe2000f8e02ff */
[----:B------:R-:W-:-:S04]  /*0140*/  UIMAD UR4, UR4, UR7, URZ ;  /* 0x00000007040472a4 */ /* 0x000fc8000f8e02ff */
[----:B------:R-:W-:-:S04]  /*0150*/  LOP3.LUT R2, RZ, R3, RZ, 0x33, !PT ;  /* 0x00000003ff027212 */ /* 0x000fc800078e33ff */
[----:B------:R-:W-:-:S04]  /*0160*/  VIMNMX.U32 R2, PT, PT, R2, UR4, PT ;  /* 0x0000000402027c48 */ /* 0x000fc8000bfe0000 */
[----:B--2---:R-:W-:Y:S01]  /*0170*/  VIADDMNMX.U32 R2, R2, R3, UR10, PT ;  /* 0x0000000a02027e46 */ /* 0x004fe2000b800003 */
[----:B0-----:R-:W-:Y:S01]  /*0180*/  @!P0 IMAD.WIDE.U32 R4, R0, 0x4, R4 ;  /* 0x0000000400048825 */ /* 0x001fe200078e0004 */
[----:B------:R-:W-:Y:S02]  /*0190*/  VIMNMX.U32 R3, PT, PT, R3, UR10, PT ;  /* 0x0000000a03037c48 */ /* 0x000fe4000bfe0000 */
[----:B------:R-:W-:Y:S02]  /*01a0*/  LOP3.LUT R6, RZ, R2, RZ, 0x33, !PT ;  /* 0x00000002ff067212 */ /* 0x000fe400078e33ff */
[----:B---3--:R0:W-:Y:S02]  /*01b0*/  @!P0 STG.E desc[UR8][R4.64], R2 ;  /* 0x0000000204008986 */ /* 0x0081e4000c101908 */
[----:B------:R-:W-:-:S04]  /*01c0*/  VIMNMX.U32 R7, PT, PT, R6, UR4, PT ;  /* 0x0000000406077c48 */ /* 0x000fc8000bfe0000 */
[----:B------:R-:W-:Y:S01]  /*01d0*/  VIADDMNMX.U32 R7, R7, R2, UR10, PT ;  /* 0x0000000a07077e46 */ /* 0x000fe2000b800002 */
[----:B------:R-:W-:Y:S06]  /*01e0*/  @!P0 EXIT ;  /* 0x000000000000894d */ /* 0x000fec0003800000 */
[----:B------:R-:W1:Y:S01]  /*01f0*/  LDCU.U8 UR6, c[0x0][0x380] ;  /* 0x00007000ff0677ac */ /* 0x000e620008000000 */
[----:B------:R-:W-:Y:S01]  /*0200*/  BSSY.RECONVERGENT B0, `(.L_x_479) ;  /* 0x000005b000007945 */ /* 0x000fe20003800200 */
[----:B------:R-:W-:-:S06]  /*0210*/  UIADD3 UR4, UPT, UPT, UR5, -0x1, URZ ;  /* 0xffffffff05047890 */ /* 0x000fcc000fffe0ff */
[----:B0-----:R-:W-:-:S05]  /*0220*/  LOP3.LUT R4, R0, UR4, RZ, 0xc0, !PT ;  /* 0x0000000400047c12 */ /* 0x001fca000f8ec0ff */
[----:B------:R-:W-:Y:S01]  /*0230*/  IMAD R4, R4, UR7, RZ ;  /* 0x0000000704047c24 */ /* 0x000fe2000f8e02ff */
[----:B-1----:R-:W-:-:S04]  /*0240*/  UPRMT UR6, UR6, 0x8880, URZ ;  /* 0x0000888006067896 */ /* 0x002fc800080000ff */
[----:B------:R-:W-:-:S03]  /*0250*/  VIADDMNMX.U32 R4, R7, -R3, R4, PT ;  /* 0x8000000307047246 */ /* 0x000fc60003800004 */
[----:B------:R-:W-:Y:S02]  /*0260*/  UMOV UR4, UR6 ;  /* 0x0000000600047c82 */ /* 0x000fe40008000000 */
[----:B------:R-:W-:-:S09]  /*0270*/  UISETP.NE.AND UP0, UPT, UR4, URZ, UPT ;  /* 0x000000ff0400728c */ /* 0x000fd2000bf05270 */
[----:B------:R-:W-:Y:S05]  /*0280*/  BRA.U !UP0, `(.L_x_480) ;  /* 0x0000000108b87547 */ /* 0x000fea000b800000 */
[----:B------:R-:W-:Y:S01]  /*0290*/  IMAD.IADD R7, R7, 0x1, -R2 ;  /* 0x0000000107077824 */ /* 0x000fe200078e0a02 */
[----:B------:R-:W-:Y:S01]  /*02a0*/  VIADDMNMX.U32 R5, R2, -R3, R4, PT ;  /* 0x8000000302057246 */ /* 0x000fe20003800004 */
[----:B------:R-:W0:Y:S01]  /*02b0*/  LDCU.64 UR4, c[0x0][0x388] ;  /* 0x00007100ff0477ac */ /* 0x000e220008000a00 */
[----:B------:R-:W-:Y:S02]  /*02c0*/  BSSY.RECONVERGENT B1, `(.L_x_481) ;  /* 0x0000029000017945 */ /* 0x000fe40003800200 */
[----:B------:R-:W-:Y:S01]  /*02d0*/  VIMNMX.U32 R6, PT, PT, R4, R7, !PT ;  /* 0x0000000704067248 */ /* 0x000fe20007fe0000 */
[----:B------:R-:W1:Y:S04]  /*02e0*/  LDCU.64 UR6, c[0x0][0x390] ;  /* 0x00007200ff0677ac */ /* 0x000e680008000a00 */
[----:B------:R-:W-:-:S05]  /*02f0*/  IMAD.IADD R8, R6, 0x1, -R7 ;  /* 0x0000000106087824 */ /* 0x000fca00078e0a07 */
[----:B------:R-:W-:-:S13]  /*0300*/  ISETP.GE.U32.AND P0, PT, R8, R5, PT ;  /* 0x000000050800720c */ /* 0x000fda0003f06070 */
[----:B01----:R-:W-:Y:S05]  /*0310*/  @P0 BRA `(.L_x_482) ;  /* 0x00000000008c0947 */ /* 0x003fea0003800000 */
.L_x_485:
[----:B------:R-:W-:-:S05]  /*0320*/  IMAD.IADD R7, R5, 0x1, -R8 ;  /* 0x0000000105077824 */ /* 0x000fca00078e0a08 */
[----:B------:R-:W-:-:S04]  /*0330*/  LEA.HI R12, R7, R8, RZ, 0x1f ;  /* 0x00000008070c7211 */ /* 0x000fc800078ff8ff */
[-C--:B------:R-:W-:Y:S02]  /*0340*/  LOP3.LUT R7, RZ, R12.reuse, RZ, 0x33, !PT ;  /* 0x0000000cff077212 */ /* 0x080fe400078e33ff */
[----:B------:R-:W-:-:S03]  /*0350*/  IADD3 R6, P0, PT, R3, R12, RZ ;  /* 0x0000000c03067210 */ /* 0x000fc60007f1e0ff */
[----:B------:R-:W-:Y:S02]  /*0360*/  IMAD.IADD R7, R4, 0x1, R7 ;  /* 0x0000000104077824 */ /* 0x000fe400078e0207 */
[----:B------:R-:W-:Y:S02]  /*0370*/  IMAD.X R9, RZ, RZ, RZ, P0 ;  /* 0x000000ffff097224 */ /* 0x000fe400000e06ff */
[----:B------:R-:W-:Y:S01]  /*0380*/  IMAD.SHL.U32 R13, R6, 0x4, RZ ;  /* 0x00000004060d7824 */ /* 0x000fe200078e00ff */
[----:B------:R-:W-:Y:S02]  /*0390*/  IADD3 R7, P1, PT, R2, R7, RZ ;  /* 0x0000000702077210 */ /* 0x000fe40007f3e0ff */
[----:B------:R-:W-:Y:S02]  /*03a0*/  SHF.L.U64.HI R9, R6, 0x2, R9 ;  /* 0x0000000206097819 */ /* 0x000fe40000010209 */
[----:B------:R-:W-:Y:S01]  /*03b0*/  IADD3 R6, P0, PT, R13, UR4, RZ ;  /* 0x000000040d067c10 */ /* 0x000fe2000ff1e0ff */
[----:B------:R-:W-:-:S02]  /*03c0*/  IMAD.X R10, RZ, RZ, RZ, P1 ;  /* 0x000000ffff0a7224 */ /* 0x000fc400008e06ff */
[----:B------:R-:W-:-:S03]  /*03d0*/  IMAD.SHL.U32 R16, R7, 0x4, RZ ;  /* 0x0000000407107824 */ /* 0x000fc600078e00ff */
[----:B------:R-:W-:Y:S02]  /*03e0*/  SHF.L.U64.HI R15, R7, 0x2, R10 ;  /* 0x00000002070f7819 */ /* 0x000fe4000001020a */
[----:B------:R-:W-:Y:S02]  /*03f0*/  IADD3 R10, P1, PT, R16, UR4, RZ ;  /* 0x00000004100a7c10 */ /* 0x000fe4000ff3e0ff */
[----:B------:R-:W-:Y:S02]  /*0400*/  IADD3.X R7, PT, PT, R9, UR5, RZ, P0, !PT ;  /* 0x0000000509077c10 */ /* 0x000fe400087fe4ff */
[----:B------:R-:W-:-:S03]  /*0410*/  IADD3.X R11, PT, PT, R15, UR5, RZ, P1, !PT ;  /* 0x000000050f0b7c10 */ /* 0x000fc60008ffe4ff */
[----:B------:R-:W2:Y:S04]  /*0420*/  LDG.E R14, desc[UR8][R6.64] ;  /* 0x00000008060e7981 */ /* 0x000ea8000c1e1900 */
[----:B------:R-:W2:Y:S01]  /*0430*/  LDG.E R17, desc[UR8][R10.64] ;  /* 0x000000080a117981 */ /* 0x000ea2000c1e1900 */
[----:B------:R-:W-:Y:S01]  /*0440*/  BSSY.RECONVERGENT B2, `(.L_x_483) ;  /* 0x000000c000027945 */ /* 0x000fe20003800200 */
[----:B------:R-:W-:Y:S02]  /*0450*/  PLOP3.LUT P0, PT, PT, PT, PT, 0x8, 0x80 ;  /* 0x000000000080781c */ /* 0x000fe40003f0e170 */
        /* <DEDUP_REMOVED lines=10> */
.L_x_484:
[----:B------:R-:W-:Y:S05]  /*0500*/  BSYNC.RECONVERGENT B2 ;  /* 0x0000000000027941 */ /* 0x000fea0003800200 */
.L_x_483:
[----:B------:R-:W-:Y:S01]  /*0510*/  @P0 VIADD R8, R12, 0x1 ;  /* 0x000000010c080836 */ /* 0x000fe20000000000 */
[----:B------:R-:W-:-:S04]  /*0520*/  SEL R5, R5, R12, P0 ;  /* 0x0000000c05057207 */ /* 0x000fc80000000000 */
[----:B------:R-:W-:-:S13]  /*0530*/  ISETP.GE.U32.AND P0, PT, R8, R5, PT ;  /* 0x000000050800720c */ /* 0x000fda0003f06070 */
[----:B------:R-:W-:Y:S05]  /*0540*/  @!P0 BRA `(.L_x_485) ;  /* 0xfffffffc00748947 */ /* 0x000fea000383ffff */
.L_x_482:
[----:B------:R-:W-:Y:S05]  /*0550*/  BSYNC.RECONVERGENT B1 ;  /* 0x0000000000017941 */ /* 0x000fea0003800200 */
.L_x_481:
[----:B------:R-:W-:Y:S05]  /*0560*/  BRA `(.L_x_486) ;  /* 0x0000000000907947 */ /* 0x000fea0003800000 */
.L_x_480:
[----:B------:R-:W-:Y:S01]  /*0570*/  IMAD.IADD R7, R7, 0x1, -R2 ;  /* 0x0000000107077824 */ /* 0x000fe200078e0a02 */
[----:B------:R-:W-:Y:S01]  /*0580*/  VIADDMNMX.U32 R5, R2, -R3, R4, PT ;  /* 0x8000000302057246 */ /* 0x000fe20003800004 */
[----:B------:R-:W0:Y:S03]  /*0590*/  LDCU.64 UR4, c[0x0][0x398] ;  /* 0x00007300ff0477ac */ /* 0x000e260008000a00 */
[----:B------:R-:W-:-:S05]  /*05a0*/  VIMNMX.U32 R8, PT, PT, R4, R7, !PT ;  /* 0x0000000704087248 */ /* 0x000fca0007fe0000 */
[----:B------:R-:W-:-:S05]  /*05b0*/  IMAD.IADD R8, R8, 0x1, -R7 ;  /* 0x0000000108087824 */ /* 0x000fca00078e0a07 */
[----:B------:R-:W-:-:S13]  /*05c0*/  ISETP.GE.U32.AND P0, PT, R8, R5, PT ;  /* 0x000000050800720c */ /* 0x000fda0003f06070 */
[----:B0-----:R-:W-:Y:S05]  /*05d0*/  @P0 BRA `(.L_x_486) ;  /* 0x0000000000740947 */ /* 0x001fea0003800000 */
.L_x_489:
[----:B------:R-:W-:-:S04]  /*05e0*/  IMAD.MOV.U32 R10, RZ, RZ, R8 ;  /* 0x000000ffff0a7224 */ /* 0x000fc800078e0008 */
[----:B------:R-:W-:-:S05]  /*05f0*/  IMAD.IADD R6, R5, 0x1, -R10 ;  /* 0x0000000105067824 */ /* 0x000fca00078e0a0a */
[----:B------:R-:W-:-:S04]  /*0600*/  LEA.HI R16, R6, R10, RZ, 0x1f ;  /* 0x0000000a06107211 */ /* 0x000fc800078ff8ff */
[-C--:B------:R-:W-:Y:S02]  /*0610*/  LOP3.LUT R7, RZ, R16.reuse, RZ, 0x33, !PT ;  /* 0x00000010ff077212 */ /* 0x080fe400078e33ff */
[----:B------:R-:W-:-:S03]  /*0620*/  IADD3 R11, P1, PT, R3, R16, RZ ;  /* 0x00000010030b7210 */ /* 0x000fc60007f3e0ff */
[----:B------:R-:W-:Y:S02]  /*0630*/  IMAD.IADD R7, R4, 0x1, R7 ;  /* 0x0000000104077824 */ /* 0x000fe400078e0207 */
[----:B------:R-:W-:Y:S01]  /*0640*/  IMAD.X R14, RZ, RZ, RZ, P1 ;  /* 0x000000ffff0e7224 */ /* 0x000fe200008e06ff */
[C---:B------:R-:W-:Y:S02]  /*0650*/  LEA R6, P1, R11.reuse, UR4, 0x3 ;  /* 0x000000040b067c11 */ /* 0x040fe4000f8218ff */
[----:B------:R-:W-:Y:S02]  /*0660*/  IADD3 R9, P0, PT, R2, R7, RZ ;  /* 0x0000000702097210 */ /* 0x000fe40007f1e0ff */
[----:B------:R-:W-:-:S03]  /*0670*/  LEA.HI.X R7, R11, UR5, R14, 0x3, P1 ;  /* 0x000000050b077c11 */ /* 0x000fc600088f1c0e */
[----:B------:R-:W-:Y:S01]  /*0680*/  IMAD.X R12, RZ, RZ, RZ, P0 ;  /* 0x000000ffff0c7224 */ /* 0x000fe200000e06ff */
[C---:B------:R-:W-:Y:S01]  /*0690*/  LEA R8, P0, R9.reuse, UR4, 0x3 ;  /* 0x0000000409087c11 */ /* 0x040fe2000f8018ff */
[----:B------:R-:W2:Y:S03]  /*06a0*/  LDG.E R11, desc[UR8][R6.64] ;  /* 0x00000008060b7981 */ /* 0x000ea6000c1e1900 */
[----:B------:R-:W-:-:S05]  /*06b0*/  LEA.HI.X R9, R9, UR5, R12, 0x3, P0 ;  /* 0x0000000509097c11 */ /* 0x000fca00080f1c0c */
[----:B------:R-:W2:Y:S01]  /*06c0*/  LDG.E R12, desc[UR8][R8.64] ;  /* 0x00000008080c7981 */ /* 0x000ea2000c1e1900 */
[----:B------:R-:W-:Y:S01]  /*06d0*/  BSSY.RECONVERGENT B1, `(.L_x_487) ;  /* 0x0000008000017945 */ /* 0x000fe20003800200 */
[----:B------:R-:W-:Y:S02]  /*06e0*/  PLOP3.LUT P0, PT, PT, PT, PT, 0x8, 0x80 ;  /* 0x000000000080781c */ /* 0x000fe40003f0e170 */
[----:B--2---:R-:W-:-:S13]  /*06f0*/  ISETP.GE.AND P1, PT, R12, R11, PT ;  /* 0x0000000b0c00720c */ /* 0x004fda0003f26270 */
[----:B------:R-:W-:Y:S05]  /*0700*/  @!P1 BRA `(.L_x_488) ;  /* 0x0000000000109947 */ /* 0x000fea0003800000 */
[----:B------:R-:W2:Y:S04]  /*0710*/  LDG.E R8, desc[UR8][R8.64+0x4] ;  /* 0x0000040808087981 */ /* 0x000ea8000c1e1900 */
[----:B------:R-:W2:Y:S02]  /*0720*/  LDG.E R7, desc[UR8][R6.64+0x4] ;  /* 0x0000040806077981 */ /* 0x000ea4000c1e1900 */
[----:B--2---:R-:W-:-:S04]  /*0730*/  ISETP.GE.AND P0, PT, R8, R7, PT ;  /* 0x000000070800720c */ /* 0x004fc80003f06270 */
[----:B------:R-:W-:-:S13]  /*0740*/  ISETP.LT.OR P0, PT, R11, R12, P0 ;  /* 0x0000000c0b00720c */ /* 0x000fda0000701670 */
.L_x_488:
[----:B------:R-:W-:Y:S05]  /*0750*/  BSYNC.RECONVERGENT B1 ;  /* 0x0000000000017941 */ /* 0x000fea0003800200 */
.L_x_487:
[----:B------:R-:W-:Y:S01]  /*0760*/  @P0 VIADD R10, R16, 0x1 ;  /* 0x00000001100a0836 */ /* 0x000fe20000000000 */
[----:B------:R-:W-:-:S03]  /*0770*/  SEL R5, R5, R16, P0 ;  /* 0x0000001005057207 */ /* 0x000fc60000000000 */
[----:B------:R-:W-:Y:S01]  /*0780*/  IMAD.MOV.U32 R8, RZ, RZ, R10 ;  /* 0x000000ffff087224 */ /* 0x000fe200078e000a */
[----:B------:R-:W-:-:S13]  /*0790*/  ISETP.GE.U32.AND P0, PT, R10, R5, PT ;  /* 0x000000050a00720c */ /* 0x000fda0003f06070 */
[----:B------:R-:W-:Y:S05]  /*07a0*/  @!P0 BRA `(.L_x_489) ;  /* 0xfffffffc008c8947 */ /* 0x000fea000383ffff */
.L_x_486:
[----:B------:R-:W-:Y:S05]  /*07b0*/  BSYNC.RECONVERGENT B0 ;  /* 0x0000000000007941 */ /* 0x000fea0003800200 */
.L_x_479:
[----:B------:R-:W0:Y:S01]  /*07c0*/  LDC.64 R4, c[0x0][0x3a8] ;  /* 0x0000ea00ff047b82 */ /* 0x000e220000000a00 */
[----:B------:R-:W-:Y:S02]  /*07d0*/  IMAD.IADD R3, R3, 0x1, R8 ;  /* 0x0000000103037824 */ /* 0x000fe400078e0208 */
[----:B0-----:R-:W-:-:S05]  /*07e0*/  IMAD.WIDE.U32 R4, R0, 0x4, R4 ;  /* 0x0000000400047825 */ /* 0x001fca00078e0004 */
[----:B------:R-:W-:Y:S01]  /*07f0*/  STG.E desc[UR8][R4.64], R3 ;  /* 0x0000000304007986 */ /* 0x000fe2000c101908 */
[----:B------:R-:W-:Y:S05]  /*0800*/  EXIT ;  /* 0x000000000000794d */ /* 0x000fea0003800000 */
.L_x_490:
        /* <DEDUP_REMOVED lines=15> */
.L_x_782:


//--------------------- .text._ZN3cub18CUB_300001_SM_10006detail10merge_sort30DeviceMergeSortBlockSortKernelINS2_10policy_hubIN6thrust24THRUST_300001_SM_1000_NS12zip_iteratorIN4cuda3std3__45tupleIJNS6_6detail15normal_iteratorINS6_10device_ptrIiEEEESG_EEEEEE9Policy600ESI_NSD_INSE_IfEEEESI_SM_jNSA_4lessINSB_IJiiEEEEESO_fEEvbT0_T1_T2_T3_T4_PT6_PT7_T5_NS1_7vsmem_tE --------------------------
	.section	.text._ZN3cub18CUB_300001_SM_10006detail10merge_sort30DeviceMergeSortBlockSortKernelINS2_10policy_hubIN6thrust24THRUST_300001_SM_1000_NS12zip_iteratorIN4cuda3std3__45tupleIJNS6_6detail15normal_iteratorINS6_10device_ptrIiEEEESG_EEEEEE9Policy600ESI_NSD_INSE_IfEEEESI_SM_jNSA_4lessINSB_IJiiEEEEESO_fEEvbT0_T1_T2_T3_T4_PT6_PT7_T5_NS1_7vsmem_tE,"ax",@progbits
	.align	128
        .global         _ZN3cub18CUB_300001_SM_10006detail10merge_sort30DeviceMergeSortBlockSortKernelINS2_10policy_hubIN6thrust24THRUST_300001_SM_1000_NS12zip_iteratorIN4cuda3std3__45tupleIJNS6_6detail15normal_iteratorINS6_10device_ptrIiEEEESG_EEEEEE9Policy600ESI_NSD_INSE_IfEEEESI_SM_jNSA_4lessINSB_IJiiEEEEESO_fEEvbT0_T1_T2_T3_T4_PT6_PT7_T5_NS1_7vsmem_tE
        .type           _ZN3cub18CUB_300001_SM_10006detail10merge_sort30DeviceMergeSortBlockSortKernelINS2_10policy_hubIN6thrust24THRUST_300001_SM_1000_NS12zip_iteratorIN4cuda3std3__45tupleIJNS6_6detail15normal_iteratorINS6_10device_ptrIiEEEESG_EEEEEE9Policy600ESI_NSD_INSE_IfEEEESI_SM_jNSA_4lessINSB_IJiiEEEEESO_fEEvbT0_T1_T2_T3_T4_PT6_PT7_T5_NS1_7vsmem_tE,@function
        .size           _ZN3cub18CUB_300001_SM_10006detail10merge_sort30DeviceMergeSortBlockSortKernelINS2_10policy_hubIN6thrust24THRUST_300001_SM_1000_NS12zip_iteratorIN4cuda3std3__45tupleIJNS6_6detail15normal_iteratorINS6_10device_ptrIiEEEESG_EEEEEE9Policy600ESI_NSD_INSE_IfEEEESI_SM_jNSA_4lessINSB_IJiiEEEEESO_fEEvbT0_T1_T2_T3_T4_PT6_PT7_T5_NS1_7vsmem_tE,(.L_x_783 - _ZN3cub18CUB_300001_SM_10006detail10merge_sort30DeviceMergeSortBlockSortKernelINS2_10policy_hubIN6thrust24THRUST_300001_SM_1000_NS12zip_iteratorIN4cuda3std3__45tupleIJNS6_6detail15normal_iteratorINS6_10device_ptrIiEEEESG_EEEEEE9Policy600ESI_NSD_INSE_IfEEEESI_SM_jNSA_4lessINSB_IJiiEEEEESO_fEEvbT0_T1_T2_T3_T4_PT6_PT7_T5_NS1_7vsmem_tE)
        .other          _ZN3cub18CUB_300001_SM_10006detail10merge_sort30DeviceMergeSortBlockSortKernelINS2_10policy_hubIN6thrust24THRUST_300001_SM_1000_NS12zip_iteratorIN4cuda3std3__45tupleIJNS6_6detail15normal_iteratorINS6_10device_ptrIiEEEESG_EEEEEE9Policy600ESI_NSD_INSE_IfEEEESI_SM_jNSA_4lessINSB_IJiiEEEEESO_fEEvbT0_T1_T2_T3_T4_PT6_PT7_T5_NS1_7vsmem_tE,@"STO_CUDA_ENTRY STV_DEFAULT"
_ZN3cub18CUB_300001_SM_10006detail10merge_sort30DeviceMergeSortBlockSortKernelINS2_10policy_hubIN6thrust24THRUST_300001_SM_1000_NS12zip_iteratorIN4cuda3std3__45tupleIJNS6_6detail15normal_iteratorINS6_10device_ptrIiEEEESG_EEEEEE9Policy600ESI_NSD_INSE_IfEEEESI_SM_jNSA_4lessINSB_IJiiEEEEESO_fEEvbT0_T1_T2_T3_T4_PT6_PT7_T5_NS1_7vsmem_tE:
.text._ZN3cub18CUB_300001_SM_10006detail10merge_sort30DeviceMergeSortBlockSortKernelINS2_10policy_hubIN6thrust24THRUST_300001_SM_1000_NS12zip_iteratorIN4cuda3std3__45tupleIJNS6_6detail15normal_iteratorINS6_10device_ptrIiEEEESG_EEEEEE9Policy600ESI_NSD_INSE_IfEEEESI_SM_jNSA_4lessINSB_IJiiEEEEESO_fEEvbT0_T1_T2_T3_T4_PT6_PT7_T5_NS1_7vsmem_tE:
[----:B------:R-:W0:Y:S01]  /*0000*/  LDC R1, c[0x0][0x37c] ;  /* 0x0000df00ff017b82 */ /* 0x000e220000000800 */
[----:B------:R-:W1:Y:S01]  /*0010*/  S2R R3, SR_CTAID.X ;  /* 0x0000000000037919 */ /* 0x000e620000002500 */
[----:B------:R-:W2:Y:S01]  /*0020*/  LDCU UR4, c[0x0][0x370] ;  /* 0x00006e00ff0477ac */ /* 0x000ea20008000800 */
[----:B0-----:R-:W-:Y:S01]  /*0030*/  VIADD R1, R1, 0xffffffb0 ;  /* 0xffffffb001017836 */ /* 0x001fe20000000000 */
[----:B------:R-:W0:Y:S01]  /*0040*/  LDCU.64 UR6, c[0x0][0x358] ;  /* 0x00006b00ff0677ac */ /* 0x000e220008000a00 */
[----:B--2---:R-:W-:-:S06]  /*0050*/  UIADD3 UR4, UPT, UPT, UR4, -0x1, URZ ;  /* 0xffffffff04047890 */ /* 0x004fcc000fffe0ff */
[C---:B-1----:R-:W-:Y:S01]  /*0060*/  ISETP.GE.U32.AND P0, PT, R3.reuse, UR4, PT ;  /* 0x0000000403007c0c */ /* 0x042fe2000bf06070 */
[----:B------:R-:W-:-:S12]  /*0070*/  IMAD.SHL.U32 R3, R3, 0x800, RZ ;  /* 0x0000080003037824 */ /* 0x000fd800078e00ff */
[----:B0-----:R-:W-:Y:S05]  /*0080*/  @P0 BRA `(.L_x_491) ;  /* 0x0000003c00ac0947 */ /* 0x001fea0003800000 */
[----:B------:R-:W0:Y:S01]  /*0090*/  S2R R56, SR_TID.X ;  /* 0x0000000000387919 */ /* 0x000e220000002100 */
[----:B------:R-:W1:Y:S01]  /*00a0*/  LDCU.64 UR4, c[0x0][0x398] ;  /* 0x00007300ff0477ac */ /* 0x000e620008000a00 */
[----:B------:R-:W-:Y:S01]  /*00b0*/  ACQBULK ;  /* 0x000000000000782e */ /* 0x000fe20000000000 */
[----:B------:R-:W2:Y:S01]  /*00c0*/  LDCU.64 UR8, c[0x0][0x388] ;  /* 0x00007100ff0877ac */ /* 0x000ea20008000a00 */
[----:B------:R-:W3:Y:S01]  /*00d0*/  LDCU.64 UR10, c[0x0][0x390] ;  /* 0x00007200ff0a77ac */ /* 0x000ee20008000a00 */
[----:B0-----:R-:W-:-:S05]  /*00e0*/  IMAD.SHL.U32 R0, R56, 0x8, RZ ;  /* 0x0000000838007824 */ /* 0x001fca00078e00ff */
[----:B------:R-:W-:-:S04]  /*00f0*/  LOP3.LUT R5, R0, 0x1f00, RZ, 0xc0, !PT ;  /* 0x00001f0000057812 */ /* 0x000fc800078ec0ff */
[----:B------:R-:W-:-:S04]  /*0100*/  LOP3.LUT R0, R5, 0x1f, R56, 0xf8, !PT ;  /* 0x0000001f05007812 */ /* 0x000fc800078ef838 */
[----:B------:R-:W-:-:S05]  /*0110*/  IADD3 R55, P0, PT, R3, R0, RZ ;  /* 0x0000000003377210 */ /* 0x000fca0007f1e0ff */
[----:B------:R-:W-:Y:S02]  /*0120*/  IMAD.X R54, RZ, RZ, RZ, P0 ;  /* 0x000000ffff367224 */ /* 0x000fe400000e06ff */
[----:B------:R-:W-:-:S03]  /*0130*/  IMAD.SHL.U32 R17, R55, 0x4, RZ ;  /* 0x0000000437117824 */ /* 0x000fc600078e00ff */
[----:B------:R-:W-:Y:S02]  /*0140*/  SHF.L.U64.HI R18, R55, 0x2, R54 ;  /* 0x0000000237127819 */ /* 0x000fe40000010236 */
[----:B-1----:R-:W-:-:S04]  /*0150*/  IADD3 R2, P0, PT, R17, UR4, RZ ;  /* 0x0000000411027c10 */ /* 0x002fc8000ff1e0ff */
[----:B------:R-:W-:-:S05]  /*0160*/  IADD3.X R3, PT, PT, R18, UR5, RZ, P0, !PT ;  /* 0x0000000512037c10 */ /* 0x000fca00087fe4ff */
[----:B------:R-:W4:Y:S04]  /*0170*/  LDG.E R4, desc[UR6][R2.64] ;  /* 0x0000000602047981 */ /* 0x000f28000c1e1900 */
        /* <DEDUP_REMOVED lines=8> */
[----:B------:R-:W-:Y:S01]  /*0200*/  UMOV UR4, 0x400 ;  /* 0x0000040000047882 */ /* 0x000fe20000000000 */
[----:B--2---:R-:W-:Y:S01]  /*0210*/  IADD3 R28, P0, PT, R17, UR8, RZ ;  /* 0x00000008111c7c10 */ /* 0x004fe2000ff1e0ff */
[----:B------:R-:W2:Y:S03]  /*0220*/  S2R R0, SR_LANEID ;  /* 0x0000000000007919 */ /* 0x000ea60000000000 */
[----:B------:R-:W-:Y:S01]  /*0230*/  IADD3.X R29, PT, PT, R18, UR9, RZ, P0, !PT ;  /* 0x00000009121d7c10 */ /* 0x000fe200087fe4ff */
[----:B-1----:R-:W-:Y:S01]  /*0240*/  ULEA UR4, UR5, UR4, 0x18 ;  /* 0x0000000405047291 */ /* 0x002fe2000f8ec0ff */
[----:B--2---:R-:W-:-:S04]  /*0250*/  IMAD.IADD R5, R5, 0x1, R0 ;  /* 0x0000000105057824 */ /* 0x004fc800078e0200 */
[C---:B------:R-:W-:Y:S01]  /*0260*/  VIADD R12, R5.reuse, 0x20 ;  /* 0x00000020050c7836 */ /* 0x040fe20000000000 */
[C---:B------:R-:W-:Y:S01]  /*0270*/  IADD3 R14, PT, PT, R5.reuse, 0x60, RZ ;  /* 0x00000060050e7810 */ /* 0x040fe20007ffe0ff */
[C---:B------:R-:W-:Y:S02]  /*0280*/  VIADD R30, R5.reuse, 0x40 ;  /* 0x00000040051e7836 */ /* 0x040fe40000000000 */
[----:B------:R-:W-:Y:S01]  /*0290*/  IMAD R15, R0, 0x7, R5 ;  /* 0x00000007000f7824 */ /* 0x000fe200078e0205 */
[CC--:B------:R-:W-:Y:S01]  /*02a0*/  LEA.HI.SX32 R0, R5.reuse, R5.reuse, 0x1b ;  /* 0x0000000505007211 */ /* 0x0c0fe200078fdaff */
[C---:B0-----:R-:W-:Y:S01]  /*02b0*/  VIADD R2, R5.reuse, 0xa0 ;  /* 0x000000a005027836 */ /* 0x041fe20000000000 */
[-C--:B------:R-:W-:Y:S01]  /*02c0*/  LEA.HI.SX32 R31, R12, R5.reuse, 0x1b ;  /* 0x000000050c1f7211 */ /* 0x080fe200078fdaff */
[C---:B------:R-:W-:Y:S01]  /*02d0*/  VIADD R32, R5.reuse, 0x80 ;  /* 0x0000008005207836 */ /* 0x040fe20000000000 */
[-C--:B------:R-:W-:Y:S01]  /*02e0*/  LEA.HI.SX32 R30, R30, R5.reuse, 0x1b ;  /* 0x000000051e1e7211 */ /* 0x080fe200078fdaff */
[C---:B------:R-:W-:Y:S01]  /*02f0*/  VIADD R36, R5.reuse, 0xc0 ;  /* 0x000000c005247836 */ /* 0x040fe20000000000 */
[----:B------:R-:W-:Y:S01]  /*0300*/  LEA R53, R0, UR4, 0x2 ;  /* 0x0000000400357c11 */ /* 0x000fe2000f8e10ff */
[----:B------:R-:W-:Y:S01]  /*0310*/  VIADD R16, R5, 0xe0 ;  /* 0x000000e005107836 */ /* 0x000fe20000000000 */
[----:B------:R-:W-:Y:S01]  /*0320*/  LEA R52, R31, UR4, 0x2 ;  /* 0x000000041f347c11 */ /* 0x000fe2000f8e10ff */
[C---:B------:R-:W-:Y:S01]  /*0330*/  VIADD R62, R15.reuse, 0x2 ;  /* 0x000000020f3e7836 */ /* 0x040fe20000000000 */
[----:B------:R-:W-:Y:S01]  /*0340*/  LEA R51, R30, UR4, 0x2 ;  /* 0x000000041e337c11 */ /* 0x000fe2000f8e10ff */
[C---:B------:R-:W-:Y:S01]  /*0350*/  VIADD R58, R15.reuse, 0x4 ;  /* 0x000000040f3a7836 */ /* 0x040fe20000000000 */
[-C--:B------:R-:W-:Y:S01]  /*0360*/  LEA.HI.SX32 R33, R14, R5.reuse, 0x1b ;  /* 0x000000050e217211 */ /* 0x080fe200078fdaff */
[C---:B------:R-:W-:Y:S01]  /*0370*/  VIADD R60, R15.reuse, 0x6 ;  /* 0x000000060f3c7836 */ /* 0x040fe20000000000 */
[-C--:B------:R-:W-:Y:S01]  /*0380*/  LEA.HI.SX32 R37, R2, R5.reuse, 0x1b ;  /* 0x0000000502257211 */ /* 0x080fe200078fdaff */
[C---:B------:R-:W-:Y:S01]  /*0390*/  VIADD R2, R15.reuse, 0x1 ;  /* 0x000000010f027836 */ /* 0x040fe20000000000 */
[-C--:B------:R-:W-:Y:S01]  /*03a0*/  LEA.HI.SX32 R32, R32, R5.reuse, 0x1b ;  /* 0x0000000520207211 */ /* 0x080fe200078fdaff */
[----:B------:R-:W-:Y:S01]  /*03b0*/  VIADD R12, R15, 0x7 ;  /* 0x000000070f0c7836 */ /* 0x000fe20000000000 */
[----:B------:R-:W-:-:S02]  /*03c0*/  LEA.HI.SX32 R36, R36, R5, 0x1b ;  /* 0x0000000524247211 */ /* 0x000fc400078fdaff */
[----:B------:R-:W-:Y:S02]  /*03d0*/  LEA.HI.SX32 R35, R16, R5, 0x1b ;  /* 0x0000000510237211 */ /* 0x000fe400078fdaff */
[----:B------:R-:W-:Y:S02]  /*03e0*/  LEA R50, R33, UR4, 0x2 ;  /* 0x0000000421327c11 */ /* 0x000fe4000f8e10ff */
[----:B------:R-:W-:Y:S02]  /*03f0*/  LEA R49, R32, UR4, 0x2 ;  /* 0x0000000420317c11 */ /* 0x000fe4000f8e10ff */
[----:B------:R-:W-:Y:S02]  /*0400*/  LEA R48, R37, UR4, 0x2 ;  /* 0x0000000425307c11 */ /* 0x000fe4000f8e10ff */
[-C--:B------:R-:W-:Y:S02]  /*0410*/  LEA.HI.SX32 R57, R2, R15.reuse, 0x1b ;  /* 0x0000000f02397211 */ /* 0x080fe400078fdaff */
[----:B------:R-:W-:-:S02]  /*0420*/  LEA.HI.SX32 R62, R62, R15, 0x1b ;  /* 0x0000000f3e3e7211 */ /* 0x000fc400078fdaff */
[-C--:B------:R-:W-:Y:S02]  /*0430*/  LEA.HI.SX32 R58, R58, R15.reuse, 0x1b ;  /* 0x0000000f3a3a7211 */ /* 0x080fe400078fdaff */
[-C--:B------:R-:W-:Y:S02]  /*0440*/  LEA.HI.SX32 R60, R60, R15.reuse, 0x1b ;  /* 0x0000000f3c3c7211 */ /* 0x080fe400078fdaff */
[-C--:B------:R-:W-:Y:S02]  /*0450*/  LEA.HI.SX32 R63, R12, R15.reuse, 0x1b ;  /* 0x0000000f0c3f7211 */ /* 0x080fe400078fdaff */
[----:B------:R-:W-:Y:S02]  /*0460*/  LEA.HI.SX32 R34, R15, R15, 0x1b ;  /* 0x0000000f0f227211 */ /* 0x000fe400078fdaff */
[----:B------:R-:W-:Y:S02]  /*0470*/  LEA R47, R36, UR4, 0x2 ;  /* 0x00000004242f7c11 */ /* 0x000fe4000f8e10ff */
[----:B------:R-:W-:-:S02]  /*0480*/  LEA R46, R35, UR4, 0x2 ;  /* 0x00000004232e7c11 */ /* 0x000fc4000f8e10ff */
[----:B------:R-:W-:Y:S02]  /*0490*/  LEA R45, R34, UR4, 0x2 ;  /* 0x00000004222d7c11 */ /* 0x000fe4000f8e10ff */
[----:B------:R-:W-:Y:S02]  /*04a0*/  LEA R44, R57, UR4, 0x2 ;  /* 0x00000004392c7c11 */ /* 0x000fe4000f8e10ff */
[----:B------:R-:W-:Y:S02]  /*04b0*/  LEA R43, R62, UR4, 0x2 ;  /* 0x000000043e2b7c11 */ /* 0x000fe4000f8e10ff */
[----:B------:R-:W-:Y:S02]  /*04c0*/  LEA R41, R58, UR4, 0x2 ;  /* 0x000000043a297c11 */ /* 0x000fe4000f8e10ff */
[----:B------:R-:W-:Y:S02]  /*04d0*/  LEA R39, R60, UR4, 0x2 ;  /* 0x000000043c277c11 */ /* 0x000fe4000f8e10ff */
[----:B------:R-:W-:-:S02]  /*04e0*/  LEA R38, R63, UR4, 0x2 ;  /* 0x000000043f267c11 */ /* 0x000fc4000f8e10ff */
[----:B---3--:R-:W-:Y:S01]  /*04f0*/  IADD3 R14, P1, PT, R17, UR10, RZ ;  /* 0x0000000a110e7c10 */ /* 0x008fe2000ff3e0ff */
[----:B----4-:R0:W-:Y:S04]  /*0500*/  STS [R53], R4 ;  /* 0x0000000435007388 */ /* 0x0101e80000000800 */
[----:B-----5:R-:W-:Y:S04]  /*0510*/  STS [R52+0x80], R7 ;  /* 0x0000800734007388 */ /* 0x020fe80000000800 */
[----:B------:R1:W-:Y:S01]  /*0520*/  STS [R51+0x100], R6 ;  /* 0x0001000633007388 */ /* 0x0003e20000000800 */
[----:B0-----:R-:W-:-:S03]  /*0530*/  VIADD R4, R15, 0x3 ;  /* 0x000000030f047836 */ /* 0x001fc60000000000 */
[----:B------:R-:W-:Y:S02]  /*0540*/  STS [R50+0x180], R9 ;  /* 0x0001800932007388 */ /* 0x000fe40000000800 */
[-C--:B------:R-:W-:Y:S02]  /*0550*/  LEA.HI.SX32 R59, R4, R15.reuse, 0x1b ;  /* 0x0000000f043b7211 */ /* 0x080fe400078fdaff */
[----:B------:R-:W-:Y:S01]  /*0560*/  STS [R49+0x200], R8 ;  /* 0x0002000831007388 */ /* 0x000fe20000000800 */
[----:B-1----:R-:W-:Y:S02]  /*0570*/  IADD3 R6, PT, PT, R15, 0x5, RZ ;  /* 0x000000050f067810 */ /* 0x002fe40007ffe0ff */
[----:B------:R-:W-:Y:S01]  /*0580*/  LEA R42, R59, UR4, 0x2 ;  /* 0x000000043b2a7c11 */ /* 0x000fe2000f8e10ff */
[----:B------:R-:W-:Y:S01]  /*0590*/  STS [R48+0x280], R11 ;  /* 0x0002800b30007388 */ /* 0x000fe20000000800 */
[----:B------:R-:W-:Y:S02]  /*05a0*/  LEA.HI.SX32 R61, R6, R15, 0x1b ;  /* 0x0000000f063d7211 */ /* 0x000fe400078fdaff */
[----:B------:R-:W-:Y:S01]  /*05b0*/  IADD3.X R15, PT, PT, R18, UR11, RZ, P1, !PT ;  /* 0x0000000b120f7c10 */ /* 0x000fe20008ffe4ff */
[----:B------:R0:W-:Y:S01]  /*05c0*/  STS [R47+0x300], R10 ;  /* 0x0003000a2f007388 */ /* 0x0001e20000000800 */
[----:B------:R-:W-:-:S03]  /*05d0*/  LEA R40, R61, UR4, 0x2 ;  /* 0x000000043d287c11 */ /* 0x000fc6000f8e10ff */
[----:B------:R1:W-:Y:S01]  /*05e0*/  STS [R46+0x380], R13 ;  /* 0x0003800d2e007388 */ /* 0x0003e20000000800 */
[----:B------:R-:W-:-:S03]  /*05f0*/  NOP ;  /* 0x0000000000007918 */ /* 0x000fc60000000000 */
        /* <DEDUP_REMOVED lines=11> */
[----:B------:R-:W3:Y:S04]  /*06b0*/  LDG.E R18, desc[UR6][R28.64+0x80] ;  /* 0x000080061c127981 */ /* 0x000ee8000c1e1900 */
[----:B------:R-:W3:Y:S04]  /*06c0*/  LDG.E R19, desc[UR6][R14.64+0x80] ;  /* 0x000080060e137981 */ /* 0x000ee8000c1e1900 */
[----:B------:R-:W4:Y:S04]  /*06d0*/  LDG.E R26, desc[UR6][R28.64+0x100] ;  /* 0x000100061c1a7981 */ /* 0x000f28000c1e1900 */
[----:B------:R-:W4:Y:S04]  /*06e0*/  LDG.E R27, desc[UR6][R14.64+0x100] ;  /* 0x000100060e1b7981 */ /* 0x000f28000c1e1900 */
[----:B0-----:R-:W5:Y:S04]  /*06f0*/  LDG.E R10, desc[UR6][R28.64+0x180] ;  /* 0x000180061c0a7981 */ /* 0x001f68000c1e1900 */
[----:B------:R-:W5:Y:S04]  /*0700*/  LDG.E R11, desc[UR6][R14.64+0x180] ;  /* 0x000180060e0b7981 */ /* 0x000f68000c1e1900 */
[----:B------:R-:W5:Y:S04]  /*0710*/  LDG.E R12, desc[UR6][R28.64+0x200] ;  /* 0x000200061c0c7981 */ /* 0x000f68000c1e1900 */
[----:B-1----:R-:W5:Y:S04]  /*0720*/  LDG.E R13, desc[UR6][R14.64+0x200] ;  /* 0x000200060e0d7981 */ /* 0x002f68000c1e1900 */
        /* <DEDUP_REMOVED lines=14> */
[----:B------:R-:W-:-:S02]  /*0810*/  IMAD R34, R34, 0x4, R45 ;  /* 0x0000000422227824 */ /* 0x000fc400078e022d */
[----:B------:R-:W-:Y:S02]  /*0820*/  IMAD R33, R57, 0x4, R44 ;  /* 0x0000000439217824 */ /* 0x000fe400078e022c */
[----:B------:R-:W-:Y:S02]  /*0830*/  IMAD R32, R62, 0x4, R43 ;  /* 0x000000043e207824 */ /* 0x000fe400078e022b */
[----:B0-----:R-:W-:Y:S02]  /*0840*/  IMAD R29, R61, 0x4, R40 ;  /* 0x000000043d1d7824 */ /* 0x001fe400078e0228 */
[----:B------:R-:W-:Y:S01]  /*0850*/  IMAD R28, R60, 0x4, R39 ;  /* 0x000000043c1c7824 */ /* 0x000fe200078e0227 */
[----:B--2---:R0:W-:Y:S04]  /*0860*/  STS.64 [R0], R16 ;  /* 0x0000001000007388 */ /* 0x0041e80000000a00 */
[----:B---3--:R1:W-:Y:S01]  /*0870*/  STS.64 [R31+0x100], R18 ;  /* 0x000100121f007388 */ /* 0x0083e20000000a00 */
[----:B0-----:R-:W-:-:S03]  /*0880*/  LEA R0, R63, R38, 0x2 ;  /* 0x000000263f007211 */ /* 0x001fc600078e10ff */
[----:B----4-:R0:W-:Y:S01]  /*0890*/  STS.64 [R30+0x200], R26 ;  /* 0x0002001a1e007388 */ /* 0x0101e20000000a00 */
[----:B-1----:R-:W-:-:S03]  /*08a0*/  IMAD R31, R59, 0x4, R42 ;  /* 0x000000043b1f7824 */ /* 0x002fc600078e022a */
[----:B-----5:R-:W-:Y:S01]  /*08b0*/  STS.64 [R64+0x300], R10 ;  /* 0x0003000a40007388 */ /* 0x020fe20000000a00 */
[----:B0-----:R-:W-:-:S03]  /*08c0*/  IMAD R30, R58, 0x4, R41 ;  /* 0x000000043a1e7824 */ /* 0x001fc600078e0229 */
[----:B------:R-:W-:Y:S04]  /*08d0*/  STS.64 [R65+0x400], R12 ;  /* 0x0004000c41007388 */ /* 0x000fe80000000a00 */
        /* <DEDUP_REMOVED lines=23> */
.L_x_493:
[----:B------:R-:W-:Y:S02]  /*0a50*/  IMAD.MOV.U32 R64, RZ, RZ, R8 ;  /* 0x000000ffff407224 */ /* 0x000fe400078e0008 */
[----:B------:R-:W-:Y:S02]  /*0a60*/  IMAD.MOV.U32 R66, RZ, RZ, R5 ;  /* 0x000000ffff427224 */ /* 0x000fe400078e0005 */
[----:B------:R-:W-:Y:S01]  /*0a70*/  IMAD.MOV.U32 R65, RZ, RZ, R4 ;  /* 0x000000ffff417224 */ /* 0x000fe200078e0004 */
[----:B------:R-:W-:Y:S01]  /*0a80*/  MOV R4, R2 ;  /* 0x0000000200047202 */ /* 0x000fe20000000f00 */
[----:B------:R-:W-:Y:S02]  /*0a90*/  IMAD.MOV.U32 R8, RZ, RZ, R25 ;  /* 0x000000ffff087224 */ /* 0x000fe400078e0019 */
[----:B------:R-:W-:-:S07]  /*0aa0*/  IMAD.MOV.U32 R5, RZ, RZ, R3 ;  /* 0x000000ffff057224 */ /* 0x000fce00078e0003 */
.L_x_494:
[----:B------:R-:W-:Y:S05]  /*0ab0*/  BSYNC.RECONVERGENT B0 ;  /* 0x0000000000007941 */ /* 0x000fea0003800200 */
.L_x_492:
        /* <DEDUP_REMOVED lines=9> */
.L_x_496:
[----:B------:R-:W-:Y:S02]  /*0b50*/  IMAD.MOV.U32 R61, RZ, RZ, R7 ;  /* 0x000000ffff3d7224 */ /* 0x000fe400078e0007 */
[----:B------:R-:W-:Y:S01]  /*0b60*/  IMAD.MOV.U32 R63, RZ, RZ, R6 ;  /* 0x000000ffff3f7224 */ /* 0x000fe200078e0006 */
[----:B------:R-:W-:Y:S01]  /*0b70*/  MOV R6, R10 ;  /* 0x0000000a00067202 */ /* 0x000fe20000000f00 */
[----:B------:R-:W-:Y:S02]  /*0b80*/  IMAD.MOV.U32 R59, RZ, RZ, R21 ;  /* 0x000000ffff3b7224 */ /* 0x000fe400078e0015 */
[----:B------:R-:W-:Y:S02]  /*0b90*/  IMAD.MOV.U32 R21, RZ, RZ, R24 ;  /* 0x000000ffff157224 */ /* 0x000fe400078e0018 */
[----:B------:R-:W-:-:S07]  /*0ba0*/  IMAD.MOV.U32 R7, RZ, RZ, R11 ;  /* 0x000000ffff077224 */ /* 0x000fce00078e000b */
.L_x_497:
[----:B------:R-:W-:Y:S05]  /*0bb0*/  BSYNC.RECONVERGENT B0 ;  /* 0x0000000000007941 */ /* 0x000fea0003800200 */
.L_x_495:
        /* <DEDUP_REMOVED lines=9> */
.L_x_499:
[----:B------:R-:W-:Y:S02]  /*0c50*/  IMAD.MOV.U32 R62, RZ, RZ, R13 ;  /* 0x000000ffff3e7224 */ /* 0x000fe400078e000d */
[----:B------:R-:W-:Y:S01]  /*0c60*/  IMAD.MOV.U32 R3, RZ, RZ, R12 ;  /* 0x000000ffff037224 */ /* 0x000fe200078e000c */
[----:B------:R-:W-:Y:S01]  /*0c70*/  MOV R12, R14 ;  /* 0x0000000e000c7202 */ /* 0x000fe20000000f00 */
[----:B------:R-:W-:Y:S02]  /*0c80*/  IMAD.MOV.U32 R2, RZ, RZ, R22 ;  /* 0x000000ffff027224 */ /* 0x000fe400078e0016 */
[----:B------:R-:W-:Y:S02]  /*0c90*/  IMAD.MOV.U32 R22, RZ, RZ, R9 ;  /* 0x000000ffff167224 */ /* 0x000fe400078e0009 */
[----:B------:R-:W-:-:S07]  /*0ca0*/  IMAD.MOV.U32 R13, RZ, RZ, R15 ;  /* 0x000000ffff0d7224 */ /* 0x000fce00078e000f */
.L_x_500:
[----:B------:R-:W-:Y:S05]  /*0cb0*/  BSYNC.RECONVERGENT B0 ;  /* 0x0000000000007941 */ /* 0x000fea0003800200 */
.L_x_498:
        /* <DEDUP_REMOVED lines=9> */
.L_x_502:
[----:B------:R-:W-:Y:S02]  /*0d50*/  IMAD.MOV.U32 R27, RZ, RZ, R17 ;  /* 0x000000ffff1b7224 */ /* 0x000fe400078e0011 */
[----:B------:R-:W-:Y:S01]  /*0d60*/  IMAD.MOV.U32 R60, RZ, RZ, R16 ;  /* 0x000000ffff3c7224 */ /* 0x000fe200078e0010 */
[----:B------:R-:W-:Y:S01]  /*0d70*/  MOV R16, R18 ;  /* 0x0000001200107202 */ /* 0x000fe20000000f00 */
[----:B------:R-:W-:Y:S02]  /*0d80*/  IMAD.MOV.U32 R9, RZ, RZ, R20 ;  /* 0x000000ffff097224 */ /* 0x000fe400078e0014 */
[----:B------:R-:W-:Y:S02]  /*0d90*/  IMAD.MOV.U32 R20, RZ, RZ, R23 ;  /* 0x000000ffff147224 */ /* 0x000fe400078e0017 */
[----:B------:R-:W-:-:S07]  /*0da0*/  IMAD.MOV.U32 R17, RZ, RZ, R19 ;  /* 0x000000ffff117224 */ /* 0x000fce00078e0013 */
.L_x_503:
[----:B------:R-:W-:Y:S05]  /*0db0*/  BSYNC.RECONVERGENT B0 ;  /* 0x0000000000007941 */ /* 0x000fea0003800200 */
.L_x_501:
        /* <DEDUP_REMOVED lines=9> */
.L_x_505:
[----:B------:R-:W-:Y:S01]  /*0e50*/  IMAD.MOV.U32 R11, RZ, RZ, R64 ;  /* 0x000000ffff0b7224 */ /* 0x000fe200078e0040 */
[----:B------:R-:W-:Y:S01]  /*0e60*/  MOV R64, R21 ;  /* 0x0000001500407202 */ /* 0x000fe20000000f00 */
[----:B------:R-:W-:Y:S02]  /*0e70*/  IMAD.MOV.U32 R14, RZ, RZ, R66 ;  /* 0x000000ffff0e7224 */ /* 0x000fe400078e0042 */
[----:B------:R-:W-:Y:S02]  /*0e80*/  IMAD.MOV.U32 R15, RZ, RZ, R65 ;  /* 0x000000ffff0f7224 */ /* 0x000fe400078e0041 */
[----:B------:R-:W-:Y:S02]  /*0e90*/  IMAD.MOV.U32 R66, RZ, RZ, R7 ;  /* 0x000000ffff427224 */ /* 0x000fe400078e0007 */
[----:B------:R-:W-:-:S07]  /*0ea0*/  IMAD.MOV.U32 R65, RZ, RZ, R6 ;  /* 0x000000ffff417224 */ /* 0x000fce00078e0006 */
.L_x_506:
[----:B------:R-:W-:Y:S05]  /*0eb0*/  BSYNC.RECONVERGENT B0 ;  /* 0x0000000000007941 */ /* 0x000fea0003800200 */
.L_x_504:
        /* <DEDUP_REMOVED lines=9> */
.L_x_508:
[----:B------:R-:W-:Y:S01]  /*0f50*/  IMAD.MOV.U32 R18, RZ, RZ, R59 ;  /* 0x000000ffff127224 */ /* 0x000fe200078e003b */
[----:B------:R-:W-:Y:S01]  /*0f60*/  MOV R59, R22 ;  /* 0x00000016003b7202 */ /* 0x000fe20000000f00 */
[----:B------:R-:W-:Y:S02]  /*0f70*/  IMAD.MOV.U32 R19, RZ, RZ, R61 ;  /* 0x000000ffff137224 */ /* 0x000fe400078e003d */
[----:B------:R-:W-:Y:S02]  /*0f80*/  IMAD.MOV.U32 R21, RZ, RZ, R63 ;  /* 0x000000ffff157224 */ /* 0x000fe400078e003f */
[----:B------:R-:W-:Y:S02]  /*0f90*/  IMAD.MOV.U32 R61, RZ, RZ, R13 ;  /* 0x000000ffff3d7224 */ /* 0x000fe400078e000d */
[----:B------:R-:W-:-:S07]  /*0fa0*/  IMAD.MOV.U32 R63, RZ, RZ, R12 ;  /* 0x000000ffff3f7224 */ /* 0x000fce00078e000c */
.L_x_509:
[----:B------:R-:W-:Y:S05]  /*0fb0*/  BSYNC.RECONVERGENT B0 ;  /* 0x0000000000007941 */ /* 0x000fea0003800200 */
.L_x_507:
        /* <DEDUP_REMOVED lines=9> */
.L_x_511:
[----:B------:R-:W-:Y:S01]  /*1050*/  IMAD.MOV.U32 R23, RZ, RZ, R2 ;  /* 0x000000ffff177224 */ /* 0x000fe200078e0002 */
[----:B------:R-:W-:Y:S01]  /*1060*/  MOV R2, R20 ;  /* 0x0000001400027202 */ /* 0x000fe20000000f00 */
[----:B------:R-:W-:Y:S02]  /*1070*/  IMAD.MOV.U32 R24, RZ, RZ, R62 ;  /* 0x000000ffff187224 */ /* 0x000fe400078e003e */
[----:B------:R-:W-:Y:S02]  /*1080*/  IMAD.MOV.U32 R25, RZ, RZ, R3 ;  /* 0x000000ffff197224 */ /* 0x000fe400078e0003 */
[----:B------:R-:W-:Y:S02]  /*1090*/  IMAD.MOV.U32 R62, RZ, RZ, R17 ;  /* 0x000000ffff3e7224 */ /* 0x000fe400078e0011 */
[----:B------:R-:W-:-:S07]  /*10a0*/  IMAD.MOV.U32 R3, RZ, RZ, R16 ;  /* 0x000000ffff037224 */ /* 0x000fce00078e0010 */
.L_x_512:
[----:B------:R-:W-:Y:S05]  /*10b0*/  BSYNC.RECONVERGENT B0 ;  /* 0x0000000000007941 */ /* 0x000fea0003800200 */
.L_x_510:
        /* <DEDUP_REMOVED lines=9> */
.L_x_514:
[----:B------:R-:W-:Y:S02]  /*1150*/  IMAD.MOV.U32 R26, RZ, RZ, R8 ;  /* 0x000000ffff1a7224 */ /* 0x000fe400078e0008 */
[----:B------:R-:W-:Y:S02]  /*1160*/  IMAD.MOV.U32 R57, RZ, RZ, R5 ;  /* 0x000000ffff397224 */ /* 0x000fe400078e0005 */
[----:B------:R-:W-:Y:S01]  /*1170*/  IMAD.MOV.U32 R58, RZ, RZ, R4 ;  /* 0x000000ffff3a7224 */ /* 0x000fe200078e0004 */
[----:B------:R-:W-:Y:S01]  /*1180*/  MOV R4, R65 ;  /* 0x0000004100047202 */ /* 0x000fe20000000f00 */
[----:B------:R-:W-:Y:S02]  /*1190*/  IMAD.MOV.U32 R8, RZ, RZ, R64 ;  /* 0x000000ffff087224 */ /* 0x000fe400078e0040 */
[----:B------:R-:W-:-:S07]  /*11a0*/  IMAD.MOV.U32 R5, RZ, RZ, R66 ;  /* 0x000000ffff057224 */ /* 0x000fce00078e0042 */
.L_x_515:
[----:B------:R-:W-:Y:S05]  /*11b0*/  BSYNC.RECONVERGENT B0 ;  /* 0x0000000000007941 */ /* 0x000fea0003800200 */
.L_x_513:
        /* <DEDUP_REMOVED lines=9> */
.L_x_517:
[----:B------:R-:W-:Y:S02]  /*1250*/  IMAD.MOV.U32 R17, RZ, RZ, R11 ;  /* 0x000000ffff117224 */ /* 0x000fe400078e000b */
[----:B------:R-:W-:Y:S02]  /*1260*/  IMAD.MOV.U32 R20, RZ, RZ, R14 ;  /* 0x000000ffff147224 */ /* 0x000fe400078e000e */
[----:B------:R-:W-:Y:S01]  /*1270*/  IMAD.MOV.U32 R22, RZ, RZ, R15 ;  /* 0x000000ffff167224 */ /* 0x000fe200078e000f */
[----:B------:R-:W-:Y:S01]  /*1280*/  MOV R15, R63 ;  /* 0x0000003f000f7202 */ /* 0x000fe20000000f00 */
[----:B------:R-:W-:Y:S02]  /*1290*/  IMAD.MOV.U32 R11, RZ, RZ, R59 ;  /* 0x000000ffff0b7224 */ /* 0x000fe400078e003b */
[----:B------:R-:W-:-:S07]  /*12a0*/  IMAD.MOV.U32 R14, RZ, RZ, R61 ;  /* 0x000000ffff0e7224 */ /* 0x000fce00078e003d */
.L_x_518:
[----:B------:R-:W-:Y:S05]  /*12b0*/  BSYNC.RECONVERGENT B0 ;  /* 0x0000000000007941 */ /* 0x000fea0003800200 */
.L_x_516:
        /* <DEDUP_REMOVED lines=9> */
.L_x_520:
[----:B------:R-:W-:Y:S02]  /*1350*/  IMAD.MOV.U32 R10, RZ, RZ, R18 ;  /* 0x000000ffff0a7224 */ /* 0x000fe400078e0012 */
[----:B------:R-:W-:Y:S02]  /*1360*/  IMAD.MOV.U32 R13, RZ, RZ, R19 ;  /* 0x000000ffff0d7224 */ /* 0x000fe400078e0013 */
[----:B------:R-:W-:Y:S01]  /*1370*/  IMAD.MOV.U32 R12, RZ, RZ, R21 ;  /* 0x000000ffff0c7224 */ /* 0x000fe200078e0015 */
[----:B------:R-:W-:Y:S01]  /*1380*/  MOV R21, R3 ;  /* 0x0000000300157202 */ /* 0x000fe20000000f00 */
[----:B------:R-:W-:Y:S02]  /*1390*/  IMAD.MOV.U32 R18, RZ, RZ, R2 ;  /* 0x000000ffff127224 */ /* 0x000fe400078e0002 */
[----:B------:R-:W-:-:S07]  /*13a0*/  IMAD.MOV.U32 R19, RZ, RZ, R62 ;  /* 0x000000ffff137224 */ /* 0x000fce00078e003e */
.L_x_521:
[----:B------:R-:W-:Y:S05]  /*13b0*/  BSYNC.RECONVERGENT B0 ;  /* 0x0000000000007941 */ /* 0x000fea0003800200 */
.L_x_519:
        /* <DEDUP_REMOVED lines=9> */
.L_x_523:
[----:B------:R-:W-:Y:S02]  /*1450*/  IMAD.MOV.U32 R2, RZ, RZ, R23 ;  /* 0x000000ffff027224 */ /* 0x000fe400078e0017 */
[----:B------:R-:W-:Y:S02]  /*1460*/  IMAD.MOV.U32 R3, RZ, RZ, R24 ;  /* 0x000000ffff037224 */ /* 0x000fe400078e0018 */
[----:B------:R-:W-:Y:S01]  /*1470*/  IMAD.MOV.U32 R16, RZ, RZ, R25 ;  /* 0x000000ffff107224 */ /* 0x000fe200078e0019 */
[----:B------:R-:W-:Y:S01]  /*1480*/  MOV R25, R60 ;  /* 0x0000003c00197202 */ /* 0x000fe20000000f00 */
[----:B------:R-:W-:Y:S02]  /*1490*/  IMAD.MOV.U32 R23, RZ, RZ, R9 ;  /* 0x000000ffff177224 */ /* 0x000fe400078e0009 */
[----:B------:R-:W-:-:S07]  /*14a0*/  IMAD.MOV.U32 R24, RZ, RZ, R27 ;  /* 0x000000ffff187224 */ /* 0x000fce00078e001b */
.L_x_524:
[----:B------:R-:W-:Y:S05]  /*14b0*/  BSYNC.RECONVERGENT B0 ;  /* 0x0000000000007941 */ /* 0x000fea0003800200 */
.L_x_522:
        /* <DEDUP_REMOVED lines=9> */
.L_x_526:
[----:B------:R-:W-:Y:S02]  /*1550*/  IMAD.MOV.U32 R6, RZ, RZ, R26 ;  /* 0x000000ffff067224 */ /* 0x000fe400078e001a */
[----:B------:R-:W-:Y:S02]  /*1560*/  IMAD.MOV.U32 R7, RZ, RZ, R57 ;  /* 0x000000ffff077224 */ /* 0x000fe400078e0039 */
[----:B------:R-:W-:Y:S01]  /*1570*/  IMAD.MOV.U32 R9, RZ, RZ, R58 ;  /* 0x000000ffff097224 */ /* 0x000fe200078e003a */
[----:B------:R-:W-:Y:S01]  /*1580*/  MOV R58, R15 ;  /* 0x0000000f003a7202 */ /* 0x000fe20000000f00 */
[----:B------:R-:W-:Y:S02]  /*1590*/  IMAD.MOV.U32 R26, RZ, RZ, R11 ;  /* 0x000000ffff1a7224 */ /* 0x000fe400078e000b */
[----:B------:R-:W-:-:S07]  /*15a0*/  IMAD.MOV.U32 R57, RZ, RZ, R14 ;  /* 0x000000ffff397224 */ /* 0x000fce00078e000e */
.L_x_527:
[----:B------:R-:W-:Y:S05]  /*15b0*/  BSYNC.RECONVERGENT B0 ;  /* 0x0000000000007941 */ /* 0x000fea0003800200 */
.L_x_525:
        /* <DEDUP_REMOVED lines=9> */
.L_x_529:
[----:B------:R-:W-:Y:S02]  /*1650*/  IMAD.MOV.U32 R11, RZ, RZ, R17 ;  /* 0x000000ffff0b7224 */ /* 0x000fe400078e0011 */
[----:B------:R-:W-:Y:S02]  /*1660*/  IMAD.MOV.U32 R14, RZ, RZ, R20 ;  /* 0x000000ffff0e7224 */ /* 0x000fe400078e0014 */
[----:B------:R-:W-:Y:S01]  /*1670*/  IMAD.MOV.U32 R15, RZ, RZ, R22 ;  /* 0x000000ffff0f7224 */ /* 0x000fe200078e0016 */
[----:B------:R-:W-:Y:S01]  /*1680*/  MOV R22, R21 ;  /* 0x0000001500167202 */ /* 0x000fe20000000f00 */
[----:B------:R-:W-:Y:S02]  /*1690*/  IMAD.MOV.U32 R17, RZ, RZ, R18 ;  /* 0x000000ffff117224 */ /* 0x000fe400078e0012 */
[----:B------:R-:W-:-:S07]  /*16a0*/  IMAD.MOV.U32 R20, RZ, RZ, R19 ;  /* 0x000000ffff147224 */ /* 0x000fce00078e0013 */
.L_x_530:
[----:B------:R-:W-:Y:S05]  /*16b0*/  BSYNC.RECONVERGENT B0 ;  /* 0x0000000000007941 */ /* 0x000fea0003800200 */
.L_x_528:
        /* <DEDUP_REMOVED lines=9> */
.L_x_532:
[----:B------:R-:W-:Y:S02]  /*1750*/  IMAD.MOV.U32 R21, RZ, RZ, R10 ;  /* 0x000000ffff157224 */ /* 0x000fe400078e000a */
[----:B------:R-:W-:Y:S02]  /*1760*/  IMAD.MOV.U32 R60, RZ, RZ, R13 ;  /* 0x000000ffff3c7224 */ /* 0x000fe400078e000d */
[----:B------:R-:W-:Y:S01]  /*1770*/  IMAD.MOV.U32 R27, RZ, RZ, R12 ;  /* 0x000000ffff1b7224 */ /* 0x000fe200078e000c */
[----:B------:R-:W-:Y:S01]  /*1780*/  MOV R12, R25 ;  /* 0x00000019000c7202 */ /* 0x000fe20000000f00 */
[----:B------:R-:W-:Y:S02]  /*1790*/  IMAD.MOV.U32 R10, RZ, RZ, R23 ;  /* 0x000000ffff0a7224 */ /* 0x000fe400078e0017 */
[----:B------:R-:W-:-:S07]  /*17a0*/  IMAD.MOV.U32 R13, RZ, RZ, R24 ;  /* 0x000000ffff0d7224 */ /* 0x000fce00078e0018 */
.L_x_533:
[----:B------:R-:W-:Y:S05]  /*17b0*/  BSYNC.RECONVERGENT B0 ;  /* 0x0000000000007941 */ /* 0x000fea0003800200 */
.L_x_531:
        /* <DEDUP_REMOVED lines=9> */
.L_x_535:
[----:B------:R-:W-:Y:S02]  /*1850*/  IMAD.MOV.U32 R61, RZ, RZ, R8 ;  /* 0x000000ffff3d7224 */ /* 0x000fe400078e0008 */
[----:B------:R-:W-:Y:S02]  /*1860*/  IMAD.MOV.U32 R62, RZ, RZ, R5 ;  /* 0x000000ffff3e7224 */ /* 0x000fe400078e0005 */
[----:B------:R-:W-:Y:S01]  /*1870*/  IMAD.MOV.U32 R63, RZ, RZ, R4 ;  /* 0x000000ffff3f7224 */ /* 0x000fe200078e0004 */
[----:B------:R-:W-:Y:S01]  /*1880*/  MOV R4, R58 ;  /* 0x0000003a00047202 */ /* 0x000fe20000000f00 */
[----:B------:R-:W-:Y:S02]  /*1890*/  IMAD.MOV.U32 R8, RZ, RZ, R26 ;  /* 0x000000ffff087224 */ /* 0x000fe400078e001a */
[----:B------:R-:W-:-:S07]  /*18a0*/  IMAD.MOV.U32 R5, RZ, RZ, R57 ;  /* 0x000000ffff057224 */ /* 0x000fce00078e0039 */
.L_x_536:
[----:B------:R-:W-:Y:S05]  /*18b0*/  BSYNC.RECONVERGENT B0 ;  /* 0x0000000000007941 */ /* 0x000fea0003800200 */
.L_x_534:
        /* <DEDUP_REMOVED lines=9> */
.L_x_538:
[----:B------:R-:W-:Y:S02]  /*1950*/  IMAD.MOV.U32 R18, RZ, RZ, R6 ;  /* 0x000000ffff127224 */ /* 0x000fe400078e0006 */
[----:B------:R-:W-:Y:S02]  /*1960*/  IMAD.MOV.U32 R19, RZ, RZ, R7 ;  /* 0x000000ffff137224 */ /* 0x000fe400078e0007 */
[----:B------:R-:W-:Y:S01]  /*1970*/  IMAD.MOV.U32 R26, RZ, RZ, R9 ;  /* 0x000000ffff1a7224 */ /* 0x000fe200078e0009 */
[----:B------:R-:W-:Y:S01]  /*1980*/  MOV R9, R22 ;  /* 0x0000001600097202 */ /* 0x000fe20000000f00 */
[----:B------:R-:W-:Y:S02]  /*1990*/  IMAD.MOV.U32 R6, RZ, RZ, R17 ;  /* 0x000000ffff067224 */ /* 0x000fe400078e0011 */
[----:B------:R-:W-:-:S07]  /*19a0*/  IMAD.MOV.U32 R7, RZ, RZ, R20 ;  /* 0x000000ffff077224 */ /* 0x000fce00078e0014 */
.L_x_539:
[----:B------:R-:W-:Y:S05]  /*19b0*/  BSYNC.RECONVERGENT B0 ;  /* 0x0000000000007941 */ /* 0x000fea0003800200 */
.L_x_537:
        /* <DEDUP_REMOVED lines=9> */
.L_x_541:
[----:B------:R-:W-:Y:S02]  /*1a50*/  IMAD.MOV.U32 R17, RZ, RZ, R11 ;  /* 0x000000ffff117224 */ /* 0x000fe400078e000b */
[----:B------:R-:W-:Y:S02]  /*1a60*/  IMAD.MOV.U32 R23, RZ, RZ, R14 ;  /* 0x000000ffff177224 */ /* 0x000fe400078e000e */
[----:B------:R-:W-:Y:S01]  /*1a70*/  IMAD.MOV.U32 R20, RZ, RZ, R15 ;  /* 0x000000ffff147224 */ /* 0x000fe200078e000f */
[----:B------:R-:W-:Y:S01]  /*1a80*/  MOV R15, R12 ;  /* 0x0000000c000f7202 */ /* 0x000fe20000000f00 */
[----:B------:R-:W-:Y:S02]  /*1a90*/  IMAD.MOV.U32 R11, RZ, RZ, R10 ;  /* 0x000000ffff0b7224 */ /* 0x000fe400078e000a */
[----:B------:R-:W-:-:S07]  /*1aa0*/  IMAD.MOV.U32 R14, RZ, RZ, R13 ;  /* 0x000000ffff0e7224 */ /* 0x000fce00078e000d */
.L_x_542:
[----:B------:R-:W-:Y:S05]  /*1ab0*/  BSYNC.RECONVERGENT B0 ;  /* 0x0000000000007941 */ /* 0x000fea0003800200 */
.L_x_540:
        /* <DEDUP_REMOVED lines=9> */
.L_x_544:
[----:B------:R-:W-:Y:S02]  /*1b50*/  IMAD.MOV.U32 R10, RZ, RZ, R21 ;  /* 0x000000ffff0a7224 */ /* 0x000fe400078e0015 */
[----:B------:R-:W-:Y:S02]  /*1b60*/  IMAD.MOV.U32 R13, RZ, RZ, R60 ;  /* 0x000000ffff0d7224 */ /* 0x000fe400078e003c */
[----:B------:R-:W-:Y:S01]  /*1b70*/  IMAD.MOV.U32 R12, RZ, RZ, R27 ;  /* 0x000000ffff0c7224 */ /* 0x000fe200078e001b */
[----:B------:R-:W-:Y:S01]  /*1b80*/  MOV R27, R16 ;  /* 0x00000010001b7202 */ /* 0x000fe20000000f00 */
[----:B------:R-:W-:Y:S02]  /*1b90*/  IMAD.MOV.U32 R21, RZ, RZ, R2 ;  /* 0x000000ffff157224 */ /* 0x000fe400078e0002 */
[----:B------:R-:W-:-:S07]  /*1ba0*/  IMAD.MOV.U32 R60, RZ, RZ, R3 ;  /* 0x000000ffff3c7224 */ /* 0x000fce00078e0003 */
.L_x_545:
[----:B------:R-:W-:Y:S05]  /*1bb0*/  BSYNC.RECONVERGENT B0 ;  /* 0x0000000000007941 */ /* 0x000fea0003800200 */
.L_x_543:
        /* <DEDUP_REMOVED lines=9> */
.L_x_547:
[----:B------:R-:W-:Y:S02]  /*1c50*/  IMAD.MOV.U32 R2, RZ, RZ, R61 ;  /* 0x000000ffff027224 */ /* 0x000fe400078e003d */
[----:B------:R-:W-:Y:S02]  /*1c60*/  IMAD.MOV.U32 R16, RZ, RZ, R62 ;  /* 0x000000ffff107224 */ /* 0x000fe400078e003e */
[----:B------:R-:W-:Y:S01]  /*1c70*/  IMAD.MOV.U32 R3, RZ, RZ, R63 ;  /* 0x000000ffff037224 */ /* 0x000fe200078e003f */
[----:B------:R-:W-:Y:S01]  /*1c80*/  MOV R63, R9 ;  /* 0x00000009003f7202 */ /* 0x000fe20000000f00 */
[----:B------:R-:W-:Y:S02]  /*1c90*/  IMAD.MOV.U32 R61, RZ, RZ, R6 ;  /* 0x000000ffff3d7224 */ /* 0x000fe400078e0006 */
[----:B------:R-:W-:-:S07]  /*1ca0*/  IMAD.MOV.U32 R62, RZ, RZ, R7 ;  /* 0x000000ffff3e7224 */ /* 0x000fce00078e0007 */
.L_x_548:
[----:B------:R-:W-:Y:S05]  /*1cb0*/  BSYNC.RECONVERGENT B0 ;  /* 0x0000000000007941 */ /* 0x000fea0003800200 */
.L_x_546:
        /* <DEDUP_REMOVED lines=9> */
.L_x_550:
[----:B------:R-:W-:Y:S02]  /*1d50*/  IMAD.MOV.U32 R22, RZ, RZ, R18 ;  /* 0x000000ffff167224 */ /* 0x000fe400078e0012 */
[----:B------:R-:W-:Y:S02]  /*1d60*/  IMAD.MOV.U32 R24, RZ, RZ, R19 ;  /* 0x000000ffff187224 */ /* 0x000fe400078e0013 */
[----:B------:R-:W-:Y:S01]  /*1d70*/  IMAD.MOV.U32 R25, RZ, RZ, R26 ;  /* 0x000000ffff197224 */ /* 0x000fe200078e001a */
[----:B------:R-:W-:Y:S01]  /*1d80*/  MOV R26, R15 ;  /* 0x0000000f001a7202 */ /* 0x000fe20000000f00 */
[----:B------:R-:W-:Y:S02]  /*1d90*/  IMAD.MOV.U32 R18, RZ, RZ, R11 ;  /* 0x000000ffff127224 */ /* 0x000fe400078e000b */
[----:B------:R-:W-:-:S07]  /*1da0*/  IMAD.MOV.U32 R19, RZ, RZ, R14 ;  /* 0x000000ffff137224 */ /* 0x000fce00078e000e */
.L_x_551:
[----:B------:R-:W-:Y:S05]  /*1db0*/  BSYNC.RECONVERGENT B0 ;  /* 0x0000000000007941 */ /* 0x000fea0003800200 */
.L_x_549:
        /* <DEDUP_REMOVED lines=9> */
.L_x_553:
[----:B------:R-:W-:Y:S02]  /*1e50*/  IMAD.MOV.U32 R57, RZ, RZ, R17 ;  /* 0x000000ffff397224 */ /* 0x000fe400078e0011 */
[----:B------:R-:W-:Y:S02]  /*1e60*/  IMAD.MOV.U32 R58, RZ, RZ, R23 ;  /* 0x000000ffff3a7224 */ /* 0x000fe400078e0017 */
[----:B------:R-:W-:Y:S01]  /*1e70*/  IMAD.MOV.U32 R59, RZ, RZ, R20 ;  /* 0x000000ffff3b7224 */ /* 0x000fe200078e0014 */
[----:B------:R-:W-:Y:S01]  /*1e80*/  MOV R20, R27 ;  /* 0x0000001b00147202 */ /* 0x000fe20000000f00 */
[----:B------:R-:W-:Y:S02]  /*1e90*/  IMAD.MOV.U32 R17, RZ, RZ, R21 ;  /* 0x000000ffff117224 */ /* 0x000fe400078e0015 */
[----:B------:R-:W-:-:S07]  /*1ea0*/  IMAD.MOV.U32 R23, RZ, RZ, R60 ;  /* 0x000000ffff177224 */ /* 0x000fce00078e003c */
.L_x_554:
[----:B------:R-:W-:Y:S05]  /*1eb0*/  BSYNC.RECONVERGENT B0 ;  /* 0x0000000000007941 */ /* 0x000fea0003800200 */
.L_x_552:
        /* <DEDUP_REMOVED lines=9> */
.L_x_556:
[----:B------:R-:W-:Y:S02]  /*1f50*/  IMAD.MOV.U32 R9, RZ, RZ, R8 ;  /* 0x000000ffff097224 */ /* 0x000fe400078e0008 */
[----:B------:R-:W-:Y:S02]  /*1f60*/  IMAD.MOV.U32 R7, RZ, RZ, R5 ;  /* 0x000000ffff077224 */ /* 0x000fe400078e0005 */
[----:B------:R-:W-:Y:S01]  /*1f70*/  IMAD.MOV.U32 R6, RZ, RZ, R4 ;  /* 0x000000ffff067224 */ /* 0x000fe200078e0004 */
[----:B------:R-:W-:Y:S01]  /*1f80*/  MOV R4, R63 ;  /* 0x0000003f00047202 */ /* 0x000fe20000000f00 */
[----:B------:R-:W-:Y:S02]  /*1f90*/  IMAD.MOV.U32 R8, RZ, RZ, R61 ;  /* 0x000000ffff087224 */ /* 0x000fe400078e003d */
[----:B------:R-:W-:-:S07]  /*1fa0*/  IMAD.MOV.U32 R5, RZ, RZ, R62 ;  /* 0x000000ffff057224 */ /* 0x000fce00078e003e */
.L_x_557:
[----:B------:R-:W-:Y:S05]  /*1fb0*/  BSYNC.RECONVERGENT B0 ;  /* 0x0000000000007941 */ /* 0x000fea0003800200 */
.L_x_555:
        /* <DEDUP_REMOVED lines=9> */
.L_x_559:
[----:B------:R-:W-:Y:S02]  /*2050*/  IMAD.MOV.U32 R11, RZ, RZ, R2 ;  /* 0x000000ffff0b7224 */ /* 0x000fe400078e0002 */
[----:B------:R-:W-:Y:S02]  /*2060*/  IMAD.MOV.U32 R15, RZ, RZ, R16 ;  /* 0x000000ffff0f7224 */ /* 0x000fe400078e0010 */
[----:B------:R-:W-:Y:S01]  /*2070*/  IMAD.MOV.U32 R14, RZ, RZ, R3 ;  /* 0x000000ffff0e7224 */ /* 0x000fe200078e0003 */
[----:B------:R-:W-:Y:S01]  /*2080*/  MOV R3, R26 ;  /* 0x0000001a00037202 */ /* 0x000fe20000000f00 */
[----:B------:R-:W-:Y:S02]  /*2090*/  IMAD.MOV.U32 R2, RZ, RZ, R18 ;  /* 0x000000ffff027224 */ /* 0x000fe400078e0012 */
[----:B------:R-:W-:-:S07]  /*20a0*/  IMAD.MOV.U32 R16, RZ, RZ, R19 ;  /* 0x000000ffff107224 */ /* 0x000fce00078e0013 */
.L_x_560:
[----:B------:R-:W-:Y:S05]  /*20b0*/  BSYNC.RECONVERGENT B0 ;  /* 0x0000000000007941 */ /* 0x000fea0003800200 */
.L_x_558:
        /* <DEDUP_REMOVED lines=9> */
.L_x_562:
[----:B------:R-:W-:Y:S02]  /*2150*/  IMAD.MOV.U32 R21, RZ, RZ, R22 ;  /* 0x000000ffff157224 */ /* 0x000fe400078e0016 */
[----:B------:R-:W-:Y:S02]  /*2160*/  IMAD.MOV.U32 R19, RZ, RZ, R24 ;  /* 0x000000ffff137224 */ /* 0x000fe400078e0018 */
[----:B------:R-:W-:Y:S01]  /*2170*/  IMAD.MOV.U32 R18, RZ, RZ, R25 ;  /* 0x000000ffff127224 */ /* 0x000fe200078e0019 */
[----:B------:R-:W-:Y:S01]  /*2180*/  MOV R25, R20 ;  /* 0x0000001400197202 */ /* 0x000fe20000000f00 */
[----:B------:R-:W-:Y:S02]  /*2190*/  IMAD.MOV.U32 R22, RZ, RZ, R17 ;  /* 0x000000ffff167224 */ /* 0x000fe400078e0011 */
[----:B------:R-:W-:-:S07]  /*21a0*/  IMAD.MOV.U32 R24, RZ, RZ, R23 ;  /* 0x000000ffff187224 */ /* 0x000fce00078e0017 */
.L_x_563:
[----:B------:R-:W-:Y:S05]  /*21b0*/  BSYNC.RECONVERGENT B0 ;  /* 0x0000000000007941 */ /* 0x000fea0003800200 */
.L_x_561:
        /* <DEDUP_REMOVED lines=9> */
.L_x_565:
[----:B------:R-:W-:Y:S02]  /*2250*/  IMAD.MOV.U32 R23, RZ, RZ, R57 ;  /* 0x000000ffff177224 */ /* 0x000fe400078e0039 */
[----:B------:R-:W-:Y:S02]  /*2260*/  IMAD.MOV.U32 R27, RZ, RZ, R58 ;  /* 0x000000ffff1b7224 */ /* 0x000fe400078e003a */
[----:B------:R-:W-:Y:S01]  /*2270*/  IMAD.MOV.U32 R26, RZ, RZ, R59 ;  /* 0x000000ffff1a7224 */ /* 0x000fe200078e003b */
[----:B------:R-:W-:Y:S01]  /*2280*/  MOV R59, R12 ;  /* 0x0000000c003b7202 */ /* 0x000fe20000000f00 */
[----:B------:R-:W-:Y:S02]  /*2290*/  IMAD.MOV.U32 R57, RZ, RZ, R10 ;  /* 0x000000ffff397224 */ /* 0x000fe400078e000a */
[----:B------:R-:W-:-:S07]  /*22a0*/  IMAD.MOV.U32 R58, RZ, RZ, R13 ;  /* 0x000000ffff3a7224 */ /* 0x000fce00078e000d */
.L_x_566:
[----:B------:R-:W-:Y:S05]  /*22b0*/  BSYNC.RECONVERGENT B0 ;  /* 0x0000000000007941 */ /* 0x000fea0003800200 */
.L_x_564:
        /* <DEDUP_REMOVED lines=9> */
.L_x_568:
[----:B------:R-:W-:Y:S02]  /*2350*/  IMAD.MOV.U32 R10, RZ, RZ, R9 ;  /* 0x000000ffff0a7224 */ /* 0x000fe400078e0009 */
[----:B------:R-:W-:Y:S02]  /*2360*/  IMAD.MOV.U32 R13, RZ, RZ, R7 ;  /* 0x000000ffff0d7224 */ /* 0x000fe400078e0007 */
[----:B------:R-:W-:Y:S01]  /*2370*/  IMAD.MOV.U32 R12, RZ, RZ, R6 ;  /* 0x000000ffff0c7224 */ /* 0x000fe200078e0006 */
[----:B------:R-:W-:Y:S01]  /*2380*/  MOV R6, R3 ;  /* 0x0000000300067202 */ /* 0x000fe20000000f00 */
[----:B------:R-:W-:Y:S02]  /*2390*/  IMAD.MOV.U32 R9, RZ, RZ, R2 ;  /* 0x000000ffff097224 */ /* 0x000fe400078e0002 */
[----:B------:R-:W-:-:S07]  /*23a0*/  IMAD.MOV.U32 R7, RZ, RZ, R16 ;  /* 0x000000ffff077224 */ /* 0x000fce00078e0010 */
.L_x_569:
[----:B------:R-:W-:Y:S05]  /*23b0*/  BSYNC.RECONVERGENT B0 ;  /* 0x0000000000007941 */ /* 0x000fea0003800200 */
.L_x_567:
        /* <DEDUP_REMOVED lines=9> */
.L_x_571:
[----:B------:R-:W-:Y:S02]  /*2450*/  IMAD.MOV.U32 R20, RZ, RZ, R11 ;  /* 0x000000ffff147224 */ /* 0x000fe400078e000b */
[----:B------:R-:W-:Y:S02]  /*2460*/  IMAD.MOV.U32 R17, RZ, RZ, R15 ;  /* 0x000000ffff117224 */ /* 0x000fe400078e000f */
[----:B------:R-:W-:Y:S01]  /*2470*/  IMAD.MOV.U32 R16, RZ, RZ, R14 ;  /* 0x000000ffff107224 */ /* 0x000fe200078e000e */
[----:B------:R-:W-:Y:S01]  /*2480*/  MOV R14, R25 ;  /* 0x00000019000e7202 */ /* 0x000fe20000000f00 */
[----:B------:R-:W-:Y:S02]  /*2490*/  IMAD.MOV.U32 R11, RZ, RZ, R22 ;  /* 0x000000ffff0b7224 */ /* 0x000fe400078e0016 */
[----:B------:R-:W-:-:S07]  /*24a0*/  IMAD.MOV.U32 R15, RZ, RZ, R24 ;  /* 0x000000ffff0f7224 */ /* 0x000fce00078e0018 */
.L_x_572:
[----:B------:R-:W-:Y:S05]  /*24b0*/  BSYNC.RECONVERGENT B0 ;  /* 0x0000000000007941 */ /* 0x000fea0003800200 */
.L_x_570:
        /* <DEDUP_REMOVED lines=9> */
.L_x_574:
[----:B------:R-:W-:Y:S02]  /*2550*/  IMAD.MOV.U32 R22, RZ, RZ, R21 ;  /* 0x000000ffff167224 */ /* 0x000fe400078e0015 */
[----:B------:R-:W-:Y:S02]  /*2560*/  IMAD.MOV.U32 R25, RZ, RZ, R19 ;  /* 0x000000ffff197224 */ /* 0x000fe400078e0013 */
[----:B------:R-:W-:Y:S01]  /*2570*/  IMAD.MOV.U32 R24, RZ, RZ, R18 ;  /* 0x000000ffff187224 */ /* 0x000fe200078e0012 */
[----:B------:R-:W-:Y:S01]  /*2580*/  MOV R18, R59 ;  /* 0x0000003b00127202 */ /* 0x000fe20000000f00 */
[----:B------:R-:W-:Y:S02]  /*2590*/  IMAD.MOV.U32 R21, RZ, RZ, R57 ;  /* 0x000000ffff157224 */ /* 0x000fe400078e0039 */
[----:B------:R-:W-:-:S07]  /*25a0*/  IMAD.MOV.U32 R19, RZ, RZ, R58 ;  /* 0x000000ffff137224 */ /* 0x000fce00078e003a */
.L_x_575:
[----:B------:R-:W-:Y:S05]  /*25b0*/  BSYNC.RECONVERGENT B0 ;  /* 0x0000000000007941 */ /* 0x000fea0003800200 */
.L_x_573:
[----:B------:R-:W-:Y:S01]  /*25c0*/  LEA R57, R56, UR4, 0x6 ;  /* 0x0000000438397c11 */ /* 0x000fe2000f8e30ff */
[----:B------:R-:W-:-:S07]  /*25d0*/  IMAD.MOV.U32 R58, RZ, RZ, 0x2 ;  /* 0x00000002ff3a7424 */ /* 0x000fce00078e00ff */
.L_x_595:
[----:B------:R-:W-:Y:S01]  /*25e0*/  IMAD.MOV R3, RZ, RZ, -R58 ;  /* 0x000000ffff037224 */ /* 0x000fe200078e0a3a */
[----:B------:R-:W-:Y:S04]  /*25f0*/  BAR.SYNC.DEFER_BLOCKING 0x0 ;  /* 0x0000000000007b1d */ /* 0x000fe80000010000 */
[----:B-1----:R-:W-:Y:S01]  /*2600*/  LOP3.LUT R2, R56, R3, RZ, 0xc0, !PT ;  /* 0x0000000338027212 */ /* 0x002fe200078ec0ff */
[----:B------:R-:W-:Y:S01]  /*2610*/  VIADD R3, R58, 0xffffffff ;  /* 0xffffffff3a037836 */ /* 0x000fe20000000000 */
[----:B------:R-:W-:Y:S03]  /*2620*/  BSSY.RECONVERGENT B0, `(.L_x_576) ;  /* 0x000002d000007945 */ /* 0x000fe60003800200 */
[----:B------:R-:W-:Y:S01]  /*2630*/  IMAD.SHL.U32 R2, R2, 0x8, RZ ;  /* 0x0000000802027824 */ /* 0x000fe200078e00ff */
[----:B------:R-:W-:-:S04]  /*2640*/  LOP3.LUT R3, R3, R56, RZ, 0xc0, !PT ;  /* 0x0000003803037212 */ /* 0x000fc800078ec0ff */
[----:B------:R-:W-:Y:S01]  /*2650*/  VIMNMX.U32 R61, PT, PT, R2, 0x800, PT ;  /* 0x00000800023d7848 */ /* 0x000fe20003fe0000 */
[----:B------:R-:W-:-:S04]  /*2660*/  IMAD.SHL.U32 R3, R3, 0x8, RZ ;  /* 0x0000000803037824 */ /* 0x000fc800078e00ff */
[----:B------:R-:W-:Y:S01]  /*2670*/  IMAD R59, R58, 0x4, R61 ;  /* 0x000000043a3b7824 */ /* 0x000fe200078e023d */
[----:B------:R-:W-:-:S04]  /*2680*/  VIMNMX.U32 R62, PT, PT, R3, 0x800, PT ;  /* 0x00000800033e7848 */ /* 0x000fc80003fe0000 */
[----:B------:R-:W-:Y:S01]  /*2690*/  VIMNMX.U32 R59, PT, PT, R59, 0x800, PT ;  /* 0x000008003b3b7848 */ /* 0x000fe20003fe0000 */
[----:B0-----:R0:W-:Y:S04]  /*26a0*/  STS.128 [R57], R4 ;  /* 0x0000000439007388 */ /* 0x0011e80000000c00 */
[--C-:B------:R-:W-:Y:S01]  /*26b0*/  IMAD R60, R58, 0x4, R59.reuse ;  /* 0x000000043a3c7824 */ /* 0x100fe200078e023b */
[----:B------:R0:W-:Y:S04]  /*26c0*/  STS.128 [R57+0x10], R12 ;  /* 0x0000100c39007388 */ /* 0x0001e80000000c00 */
[----:B------:R-:W-:Y:S01]  /*26d0*/  VIMNMX.U32 R60, PT, PT, R60, 0x800, PT ;  /* 0x000008003c3c7848 */ /* 0x000fe20003fe0000 */
[----:B------:R0:W-:Y:S04]  /*26e0*/  STS.128 [R57+0x20], R16 ;  /* 0x0000201039007388 */ /* 0x0001e80000000c00 */
[----:B------:R-:W-:Y:S01]  /*26f0*/  IMAD.IADD R3, R60, 0x1, -R59 ;  /* 0x000000013c037824 */ /* 0x000fe200078e0a3b */
[----:B------:R0:W-:Y:S01]  /*2700*/  STS.128 [R57+0x30], R24 ;  /* 0x0000301839007388 */ /* 0x0001e20000000c00 */
[----:B------:R-:W-:Y:S03]  /*2710*/  BAR.SYNC.DEFER_BLOCKING 0x0 ;  /* 0x0000000000007b1d */ /* 0x000fe60000010000 */
[----:B------:R-:W-:-:S02]  /*2720*/  ISETP.GE.AND P0, PT, R62, R3, PT ;  /* 0x000000033e00720c */ /* 0x000fc40003f06270 */
[----:B------:R-:W-:-:S04]  /*2730*/  IADD3 R3, PT, PT, R62, -R3, RZ ;  /* 0x800000033e037210 */ /* 0x000fc80007ffe0ff */
[----:B------:R-:W-:Y:S02]  /*2740*/  SEL R64, R3, RZ, P0 ;  /* 0x000000ff03407207 */ /* 0x000fe40000000000 */
[----:B------:R-:W-:-:S04]  /*2750*/  VIADDMNMX R3, R59, -R61, R62, PT ;  /* 0x8000003d3b037246 */ /* 0x000fc8000380013e */
[----:B------:R-:W-:-:S13]  /*2760*/  ISETP.GE.AND P0, PT, R64, R3, PT ;  /* 0x000000034000720c */ /* 0x000fda0003f06270 */
[----:B0-234-:R-:W-:Y:S05]  /*2770*/  @P0 BRA `(.L_x_577) ;  /* 0x00000000005c0947 */ /* 0x01dfea0003800000 */
[----:B------:R-:W0:Y:S01]  /*2780*/  S2R R5, SR_CgaCtaId ;  /* 0x0000000000057919 */ /* 0x000e220000008800 */
[----:B------:R-:W-:Y:S01]  /*2790*/  MOV R2, 0x400 ;  /* 0x0000040000027802 */ /* 0x000fe20000000f00 */
[----:B------:R-:W-:Y:S02]  /*27a0*/  IMAD.MOV.U32 R7, RZ, RZ, R3 ;  /* 0x000000ffff077224 */ /* 0x000fe400078e0003 */
[----:B------:R-:W-:Y:S01]  /*27b0*/  IMAD.IADD R6, R62, 0x1, R59 ;  /* 0x000000013e067824 */ /* 0x000fe200078e023b */
[----:B0-----:R-:W-:-:S07]  /*27c0*/  LEA R13, R5, R2, 0x18 ;  /* 0x00000002050d7211 */ /* 0x001fce00078ec0ff */
.L_x_578:
[----:B------:R-:W-:Y:S01]  /*27d0*/  IMAD.IADD R2, R7, 0x1, -R64 ;  /* 0x0000000107027824 */ /* 0x000fe200078e0a40 */
[----:B------:R-:W-:-:S04]  /*27e0*/  PLOP3.LUT P0, PT, PT, PT, PT, 0x8, 0x80 ;  /* 0x000000000080781c */ /* 0x000fc80003f0e170 */
[----:B------:R-:W-:-:S04]  /*27f0*/  LEA.HI R3, R2, R2, RZ, 0x1 ;  /* 0x0000000202037211 */ /* 0x000fc800078f08ff */
[----:B------:R-:W-:-:S04]  /*2800*/  LEA.HI.SX32 R12, R3, R64, 0x1f ;  /* 0x00000040030c7211 */ /* 0x000fc800078ffaff */
[----:B------:R-:W-:Y:S01]  /*2810*/  LOP3.LUT R3, RZ, R12, RZ, 0x33, !PT ;  /* 0x0000000cff037212 */ /* 0x000fe200078e33ff */
[----:B------:R-:W-:-:S04]  /*2820*/  IMAD.IADD R2, R61, 0x1, R12 ;  /* 0x000000013d027824 */ /* 0x000fc800078e020c */
[----:B------:R-:W-:Y:S02]  /*2830*/  IMAD.IADD R3, R6, 0x1, R3 ;  /* 0x0000000106037824 */ /* 0x000fe400078e0203 */
[--C-:B------:R-:W-:Y:S02]  /*2840*/  IMAD R2, R2, 0x8, R13.reuse ;  /* 0x0000000802027824 */ /* 0x100fe400078e020d */
[----:B------:R-:W-:-:S04]  /*2850*/  IMAD R4, R3, 0x8, R13 ;  /* 0x0000000803047824 */ /* 0x000fc800078e020d */
        /* <DEDUP_REMOVED lines=9> */
.L_x_577:
[----:B------:R-:W-:Y:S05]  /*28f0*/  BSYNC.RECONVERGENT B0 ;  /* 0x0000000000007941 */ /* 0x000fea0003800200 */
.L_x_576:
[----:B------:R-:W0:Y:S01]  /*2900*/  S2UR UR5, SR_CgaCtaId ;  /* 0x00000000000579c3 */ /* 0x000e220000008800 */
[----:B------:R-:W-:Y:S01]  /*2910*/  UMOV UR4, 0x400 ;  /* 0x0000040000047882 */ /* 0x000fe20000000000 */
[----:B------:R-:W-:Y:S01]  /*2920*/  IADD3 R66, PT, PT, R61, R64, RZ ;  /* 0x000000403d427210 */ /* 0x000fe20007ffe0ff */
[----:B------:R-:W-:Y:S01]  /*2930*/  BSSY.RECONVERGENT B0, `(.L_x_579) ;  /* 0x000000f000007945 */ /* 0x000fe20003800200 */
[----:B------:R-:W-:Y:S02]  /*2940*/  IADD3 R61, PT, PT, -R64, R59, R62 ;  /* 0x0000003b403d7210 */ /* 0x000fe40007ffe13e */
[----:B------:R-:W-:Y:S02]  /*2950*/  PLOP3.LUT P0, PT, PT, PT, PT, 0x8, 0x80 ;  /* 0x000000000080781c */ /* 0x000fe40003f0e170 */
[----:B------:R-:W-:Y:S01]  /*2960*/  ISETP.GE.AND P1, PT, R61, R60, PT ;  /* 0x0000003c3d00720c */ /* 0x000fe20003f26270 */
[----:B0-----:R-:W-:-:S06]  /*2970*/  ULEA UR4, UR5, UR4, 0x18 ;  /* 0x0000000405047291 */ /* 0x001fcc000f8ec0ff */
[----:B------:R-:W-:Y:S02]  /*2980*/  LEA R6, R66, UR4, 0x3 ;  /* 0x0000000442067c11 */ /* 0x000fe4000f8e18ff */
[----:B------:R-:W-:-:S03]  /*2990*/  LEA R7, R61, UR4, 0x3 ;  /* 0x000000043d077c11 */ /* 0x000fc6000f8e18ff */
[----:B------:R0:W1:Y:S04]  /*29a0*/  LDS.64 R26, [R6] ;  /* 0x00000000061a7984 */ /* 0x0000680000000a00 */
[----:B------:R0:W2:Y:S01]  /*29b0*/  LDS.64 R2, [R7] ;  /* 0x0000000007027984 */ /* 0x0000a20000000a00 */
[----:B------:R-:W-:Y:S05]  /*29c0*/  @P1 BRA `(.L_x_580) ;  /* 0x0000000000141947 */ /* 0x000fea0003800000 */
[----:B-12---:R-:W-:Y:S02]  /*29d0*/  ISETP.GE.AND P1, PT, R2, R26, PT ;  /* 0x0000001a0200720c */ /* 0x006fe40003f26270 */
[----:B------:R-:W-:Y:S02]  /*29e0*/  PLOP3.LUT P0, PT, PT, PT, PT, 0x80, 0x8 ;  /* 0x000000000008781c */ /* 0x000fe40003f0f070 */
[----:B------:R-:W-:-:S13]  /*29f0*/  ISETP.GE.OR P1, PT, R66, R59, !P1 ;  /* 0x0000003b4200720c */ /* 0x000fda0004f26670 */
[----:B------:R-:W-:-:S04]  /*2a00*/  @!P1 ISETP.GE.AND P2, PT, R3, R27, PT ;  /* 0x0000001b0300920c */ /* 0x000fc80003f46270 */
[----:B------:R-:W-:-:S13]  /*2a10*/  @!P1 ISETP.GE.AND P0, PT, R26, R2, !P2 ;  /* 0x000000021a00920c */ /* 0x000fda0005706270 */
.L_x_580:
[----:B------:R-:W-:Y:S05]  /*2a20*/  BSYNC.RECONVERGENT B0 ;  /* 0x0000000000007941 */ /* 0x000fea0003800200 */
.L_x_579:
[----:B-12---:R-:W-:Y:S01]  /*2a30*/  SEL R4, R2, R26, P0 ;  /* 0x0000001a02047207 */ /* 0x006fe20000000000 */
[----:B------:R-:W-:Y:S01]  /*2a40*/  VIADD R17, R61, 0x1 ;  /* 0x000000013d117836 */ /* 0x000fe20000000000 */
[----:B------:R-:W-:Y:S01]  /*2a50*/  SEL R5, R3, R27, P0 ;  /* 0x0000001b03057207 */ /* 0x000fe20000000000 */
[----:B------:R-:W-:Y:S01]  /*2a60*/  @!P0 IMAD.MOV R17, RZ, RZ, R61 ;  /* 0x000000ffff118224 */ /* 0x000fe200078e023d */
[----:B------:R1:W2:Y:S01]  /*2a70*/  @P0 LDS.64 R2, [R7+0x8] ;  /* 0x0000080007020984 */ /* 0x0002a20000000a00 */
[----:B------:R-:W-:Y:S01]  /*2a80*/  VIADD R62, R66, 0x1 ;  /* 0x00000001423e7836 */ /* 0x000fe20000000000 */
[----:B------:R-:W-:Y:S01]  /*2a90*/  BSSY.RECONVERGENT B0, `(.L_x_581) ;  /* 0x000000d000007945 */ /* 0x000fe20003800200 */
[----:B------:R-:W-:Y:S01]  /*2aa0*/  @P0 IMAD.MOV R62, RZ, RZ, R66 ;  /* 0x000000ffff3e0224 */ /* 0x000fe200078e0242 */
[----:B------:R1:W3:Y:S01]  /*2ab0*/  @!P0 LDS.64 R26, [R6+0x8] ;  /* 0x00000800061a8984 */ /* 0x0002e20000000a00 */
[C---:B------:R-:W-:Y:S01]  /*2ac0*/  ISETP.GE.AND P2, PT, R17.reuse, R60, PT ;  /* 0x0000003c1100720c */ /* 0x040fe20003f46270 */
[----:B------:R-:W-:Y:S01]  /*2ad0*/  VIADD R63, R17, 0x1 ;  /* 0x00000001113f7836 */ /* 0x000fe20000000000 */
[----:B------:R-:W-:Y:S01]  /*2ae0*/  PLOP3.LUT P1, PT, PT, PT, PT, 0x8, 0x80 ;  /* 0x000000000080781c */ /* 0x000fe20003f2e170 */
[----:B------:R-:W-:-:S10]  /*2af0*/  VIADD R16, R62, 0x1 ;  /* 0x000000013e107836 */ /* 0x000fd40000000000 */
[----:B------:R-:W-:Y:S05]  /*2b00*/  @P2 BRA `(.L_x_582) ;  /* 0x0000000000142947 */ /* 0x000fea0003800000 */
[----:B--23--:R-:W-:Y:S02]  /*2b10*/  ISETP.GE.AND P2, PT, R2, R26, PT ;  /* 0x0000001a0200720c */ /* 0x00cfe40003f46270 */
[----:B------:R-:W-:Y:S02]  /*2b20*/  PLOP3.LUT P1, PT, PT, PT, PT, 0x80, 0x8 ;  /* 0x000000000008781c */ /* 0x000fe40003f2f070 */
[----:B------:R-:W-:-:S13]  /*2b30*/  ISETP.GE.OR P2, PT, R62, R59, !P2 ;  /* 0x0000003b3e00720c */ /* 0x000fda0005746670 */
[----:B------:R-:W-:-:S04]  /*2b40*/  @!P2 ISETP.GE.AND P3, PT, R3, R27, PT ;  /* 0x0000001b0300a20c */ /* 0x000fc80003f66270 */
[----:B------:R-:W-:-:S13]  /*2b50*/  @!P2 ISETP.GE.AND P1, PT, R26, R2, !P3 ;  /* 0x000000021a00a20c */ /* 0x000fda0005f26270 */
.L_x_582:
[----:B------:R-:W-:Y:S05]  /*2b60*/  BSYNC.RECONVERGENT B0 ;  /* 0x0000000000007941 */ /* 0x000fea0003800200 */
.L_x_581:
[----:B------:R-:W-:Y:S01]  /*2b70*/  @P1 IMAD.MOV R16, RZ, RZ, R62 ;  /* 0x000000ffff101224 */ /* 0x000fe200078e023e */
[----:B0123--:R-:W-:Y:S01]  /*2b80*/  SEL R6, R2, R26, P1 ;  /* 0x0000001a02067207 */ /* 0x00ffe20000800000 */
        /* <DEDUP_REMOVED lines=17> */
.L_x_584:
[----:B------:R-:W-:Y:S05]  /*2ca0*/  BSYNC.RECONVERGENT B0 ;  /* 0x0000000000007941 */ /* 0x000fea0003800200 */
.L_x_583:
        /* <DEDUP_REMOVED lines=18> */
.L_x_586:
[----:B------:R-:W-:Y:S05]  /*2dd0*/  BSYNC.RECONVERGENT B0 ;  /* 0x0000000000007941 */ /* 0x000fea0003800200 */
.L_x_585:
[----:B------:R-:W-:Y:S01]  /*2de0*/  VIADD R65, R19, 0x1 ;  /* 0x0000000113417836 */ /* 0x000fe20000000000 */
[----:B-12---:R-:W-:Y:S01]  /*2df0*/  SEL R14, R2, R26, P3 ;  /* 0x0000001a020e7207 */ /* 0x006fe20001800000 */
[----:B------:R-:W-:Y:S01]  /*2e00*/  @P3 IMAD.MOV R18, RZ, RZ, R64 ;  /* 0x000000ffff123224 */ /* 0x000fe200078e0240 */
[----:B------:R-:W-:Y:S01]  /*2e10*/  SEL R15, R3, R27, P3 ;  /* 0x0000001b030f7207 */ /* 0x000fe20001800000 */
[----:B------:R-:W-:Y:S01]  /*2e20*/  @!P3 IMAD.MOV R65, RZ, RZ, R19 ;  /* 0x000000ffff41b224 */ /* 0x000fe200078e0213 */
[----:B------:R-:W-:Y:S01]  /*2e30*/  BSSY.RECONVERGENT B0, `(.L_x_587) ;  /* 0x0000012000007945 */ /* 0x000fe20003800200 */
[----:B------:R-:W-:Y:S01]  /*2e40*/  SEL R61, R61, R66, P0 ;  /* 0x000000423d3d7207 */ /* 0x000fe20000000000 */
[C---:B------:R-:W-:Y:S01]  /*2e50*/  VIADD R66, R18.reuse, 0x1 ;  /* 0x0000000112427836 */ /* 0x040fe20000000000 */
[----:B------:R-:W-:Y:S02]  /*2e60*/  @!P3 LEA R24, R18, UR4, 0x3 ;  /* 0x000000041218bc11 */ /* 0x000fe4000f8e18ff */
[----:B------:R-:W-:-:S02]  /*2e70*/  @P3 LEA R25, R65, UR4, 0x3 ;  /* 0x0000000441193c11 */ /* 0x000fc4000f8e18ff */
[----:B------:R-:W-:Y:S01]  /*2e80*/  ISETP.GE.AND P4, PT, R65, R60, PT ;  /* 0x0000003c4100720c */ /* 0x000fe20003f86270 */
[----:B------:R0:W1:Y:S01]  /*2e90*/  @!P3 LDS.64 R26, [R24] ;  /* 0x00000000181ab984 */ /* 0x0000620000000a00 */
[----:B------:R-:W-:Y:S02]  /*2ea0*/  SEL R62, R17, R62, P1 ;  /* 0x0000003e113e7207 */ /* 0x000fe40000800000 */
[----:B------:R-:W-:Y:S01]  /*2eb0*/  SEL R63, R63, R16, P2 ;  /* 0x000000103f3f7207 */ /* 0x000fe20001000000 */
[----:B------:R0:W2:Y:S01]  /*2ec0*/  @P3 LDS.64 R2, [R25] ;  /* 0x0000000019023984 */ /* 0x0000a20000000a00 */
[----:B------:R-:W-:Y:S02]  /*2ed0*/  SEL R64, R19, R64, P3 ;  /* 0x0000004013407207 */ /* 0x000fe40001800000 */
[----:B------:R-:W-:-:S05]  /*2ee0*/  PLOP3.LUT P0, PT, PT, PT, PT, 0x8, 0x80 ;  /* 0x000000000080781c */ /* 0x000fca0003f0e170 */
[----:B0-----:R-:W-:Y:S08]  /*2ef0*/  @P4 BRA `(.L_x_588) ;  /* 0x0000000000144947 */ /* 0x001ff00003800000 */
[----:B-12---:R-:W-:Y:S02]  /*2f00*/  ISETP.GE.AND P1, PT, R2, R26, PT ;  /* 0x0000001a0200720c */ /* 0x006fe40003f26270 */
[----:B------:R-:W-:Y:S02]  /*2f10*/  PLOP3.LUT P0, PT, PT, PT, PT, 0x80, 0x8 ;  /* 0x000000000008781c */ /* 0x000fe40003f0f070 */
[----:B------:R-:W-:-:S13]  /*2f20*/  ISETP.GE.OR P1, PT, R18, R59, !P1 ;  /* 0x0000003b1200720c */ /* 0x000fda0004f26670 */
[----:B------:R-:W-:-:S04]  /*2f30*/  @!P1 ISETP.GE.AND P2, PT, R3, R27, PT ;  /* 0x0000001b0300920c */ /* 0x000fc80003f46270 */
[----:B------:R-:W-:-:S13]  /*2f40*/  @!P1 ISETP.GE.AND P0, PT, R26, R2, !P2 ;  /* 0x000000021a00920c */ /* 0x000fda0005706270 */
.L_x_588:
[----:B------:R-:W-:Y:S05]  /*2f50*/  BSYNC.RECONVERGENT B0 ;  /* 0x0000000000007941 */ /* 0x000fea0003800200 */
.L_x_587:
[----:B------:R-:W-:Y:S01]  /*2f60*/  VIADD R19, R65, 0x1 ;  /* 0x0000000141137836 */ /* 0x000fe20000000000 */
[----:B------:R-:W-:Y:S01]  /*2f70*/  @P0 IADD3 R66, PT, PT, R18, RZ, RZ ;  /* 0x000000ff12420210 */ /* 0x000fe20007ffe0ff */
[----:B------:R-:W-:Y:S01]  /*2f80*/  @!P0 IMAD.MOV R19, RZ, RZ, R65 ;  /* 0x000000ffff138224 */ /* 0x000fe200078e0241 */
[----:B------:R-:W-:Y:S01]  /*2f90*/  BSSY.RECONVERGENT B0, `(.L_x_589) ;  /* 0x0000010000007945 */ /* 0x000fe20003800200 */
[----:B-12---:R-:W-:Y:S02]  /*2fa0*/  SEL R16, R2, R26, P0 ;  /* 0x0000001a02107207 */ /* 0x006fe40000000000 */
[----:B------:R-:W-:Y:S02]  /*2fb0*/  @!P0 LEA R24, R66, UR4, 0x3 ;  /* 0x0000000442188c11 */ /* 0x000fe4000f8e18ff */
[C---:B------:R-:W-:Y:S02]  /*2fc0*/  ISETP.GE.AND P1, PT, R19.reuse, R60, PT ;  /* 0x0000003c1300720c */ /* 0x040fe40003f26270 */
[----:B------:R-:W-:-:S02]  /*2fd0*/  @P0 LEA R25, R19, UR4, 0x3 ;  /* 0x0000000413190c11 */ /* 0x000fc4000f8e18ff */
[----:B------:R-:W-:Y:S02]  /*2fe0*/  SEL R17, R3, R27, P0 ;  /* 0x0000001b03117207 */ /* 0x000fe40000000000 */
[----:B------:R0:W1:Y:S01]  /*2ff0*/  @!P0 LDS.64 R26, [R24] ;  /* 0x00000000181a8984 */ /* 0x0000620000000a00 */
[----:B------:R-:W-:-:S03]  /*3000*/  SEL R65, R65, R18, P0 ;  /* 0x0000001241417207 */ /* 0x000fc60000000000 */
[----:B------:R0:W2:Y:S01]  /*3010*/  @P0 LDS.64 R2, [R25] ;  /* 0x0000000019020984 */ /* 0x0000a20000000a00 */
[----:B------:R-:W-:Y:S02]  /*3020*/  PLOP3.LUT P0, PT, PT, PT, PT, 0x8, 0x80 ;  /* 0x000000000080781c */ /* 0x000fe40003f0e170 */
[----:B------:R-:W-:Y:S11]  /*3030*/  @P1 BRA `(.L_x_590) ;  /* 0x0000000000141947 */ /* 0x000ff60003800000 */
[----:B-12---:R-:W-:Y:S02]  /*3040*/  ISETP.GE.AND P1, PT, R2, R26, PT ;  /* 0x0000001a0200720c */ /* 0x006fe40003f26270 */
[----:B------:R-:W-:Y:S02]  /*3050*/  PLOP3.LUT P0, PT, PT, PT, PT, 0x80, 0x8 ;  /* 0x000000000008781c */ /* 0x000fe40003f0f070 */
[----:B------:R-:W-:-:S13]  /*3060*/  ISETP.GE.OR P1, PT, R66, R59, !P1 ;  /* 0x0000003b4200720c */ /* 0x000fda0004f26670 */
[----:B------:R-:W-:-:S04]  /*3070*/  @!P1 ISETP.GE.AND P2, PT, R3, R27, PT ;  /* 0x0000001b0300920c */ /* 0x000fc80003f46270 */
[----:B------:R-:W-:-:S13]  /*3080*/  @!P1 ISETP.GE.AND P0, PT, R26, R2, !P2 ;  /* 0x000000021a00920c */ /* 0x000fda0005706270 */
.L_x_590:
[----:B------:R-:W-:Y:S05]  /*3090*/  BSYNC.RECONVERGENT B0 ;  /* 0x0000000000007941 */ /* 0x000fea0003800200 */
.L_x_589:
[----:B0-----:R-:W-:Y:S01]  /*30a0*/  VIADD R25, R19, 0x1 ;  /* 0x0000000113197836 */ /* 0x001fe20000000000 */
[----:B------:R-:W-:Y:S01]  /*30b0*/  BSSY.RECONVERGENT B0, `(.L_x_591) ;  /* 0x0000013000007945 */ /* 0x000fe20003800200 */
[----:B------:R-:W-:Y:S01]  /*30c0*/  @!P0 IMAD.MOV R25, RZ, RZ, R19 ;  /* 0x000000ffff198224 */ /* 0x000fe200078e0213 */
[----:B-12---:R-:W-:Y:S01]  /*30d0*/  SEL R18, R2, R26, P0 ;  /* 0x0000001a02127207 */ /* 0x006fe20000000000 */
[----:B------:R-:W-:Y:S02]  /*30e0*/  VIADD R24, R66, 0x1 ;  /* 0x0000000142187836 */ /* 0x000fe40000000000 */
[----:B------:R-:W-:Y:S01]  /*30f0*/  @P0 IMAD.MOV R24, RZ, RZ, R66 ;  /* 0x000000ffff180224 */ /* 0x000fe200078e0242 */
[C---:B------:R-:W-:Y:S02]  /*3100*/  ISETP.GE.AND P1, PT, R25.reuse, R60, PT ;  /* 0x0000003c1900720c */ /* 0x040fe40003f26270 */
[----:B------:R-:W-:Y:S02]  /*3110*/  @P0 LEA R68, R25, UR4, 0x3 ;  /* 0x0000000419440c11 */ /* 0x000fe4000f8e18ff */
[----:B------:R-:W-:-:S02]  /*3120*/  @!P0 LEA R67, R24, UR4, 0x3 ;  /* 0x0000000418438c11 */ /* 0x000fc4000f8e18ff */
[----:B------:R-:W-:Y:S02]  /*3130*/  SEL R66, R19, R66, P0 ;  /* 0x0000004213427207 */ /* 0x000fe40000000000 */
[----:B------:R-:W-:Y:S02]  /*3140*/  SEL R19, R3, R27, P0 ;  /* 0x0000001b03137207 */ /* 0x000fe40000000000 */
[----:B------:R0:W1:Y:S04]  /*3150*/  @!P0 LDS.64 R26, [R67] ;  /* 0x00000000431a8984 */ /* 0x0000680000000a00 */
[----:B------:R0:W2:Y:S01]  /*3160*/  @P0 LDS.64 R2, [R68] ;  /* 0x0000000044020984 */ /* 0x0000a20000000a00 */
[----:B------:R-:W-:Y:S01]  /*3170*/  PLOP3.LUT P0, PT, PT, PT, PT, 0x8, 0x80 ;  /* 0x000000000080781c */ /* 0x000fe20003f0e170 */
[----:B------:R-:W-:-:S12]  /*3180*/  @P1 BRA `(.L_x_592) ;  /* 0x0000000000141947 */ /* 0x000fd80003800000 */
[----:B-12---:R-:W-:Y:S02]  /*3190*/  ISETP.GE.AND P1, PT, R2, R26, PT ;  /* 0x0000001a0200720c */ /* 0x006fe40003f26270 */
[----:B------:R-:W-:Y:S02]  /*31a0*/  PLOP3.LUT P0, PT, PT, PT, PT, 0x80, 0x8 ;  /* 0x000000000008781c */ /* 0x000fe40003f0f070 */
[----:B------:R-:W-:-:S13]  /*31b0*/  ISETP.GE.OR P1, PT, R24, R59, !P1 ;  /* 0x0000003b1800720c */ /* 0x000fda0004f26670 */
[----:B------:R-:W-:-:S04]  /*31c0*/  @!P1 ISETP.GE.AND P2, PT, R3, R27, PT ;  /* 0x0000001b0300920c */ /* 0x000fc80003f46270 */
[----:B------:R-:W-:-:S13]  /*31d0*/  @!P1 ISETP.GE.AND P0, PT, R26, R2, !P2 ;  /* 0x000000021a00920c */ /* 0x000fda0005706270 */
.L_x_592:
[----:B------:R-:W-:Y:S05]  /*31e0*/  BSYNC.RECONVERGENT B0 ;  /* 0x0000000000007941 */ /* 0x000fea0003800200 */
.L_x_591:
[----:B0-----:R-:W-:Y:S01]  /*31f0*/  VIADD R67, R25, 0x1 ;  /* 0x0000000119437836 */ /* 0x001fe20000000000 */
[----:B------:R-:W-:Y:S01]  /*3200*/  IADD3 R68, PT, PT, R24, 0x1, RZ ;  /* 0x0000000118447810 */ /* 0x000fe20007ffe0ff */
[----:B------:R-:W-:Y:S01]  /*3210*/  @!P0 IMAD.MOV R67, RZ, RZ, R25 ;  /* 0x000000ffff438224 */ /* 0x000fe200078e0219 */
[----:B------:R-:W-:Y:S01]  /*3220*/  BSSY.RECONVERGENT B0, `(.L_x_593) ;  /* 0x0000011000007945 */ /* 0x000fe20003800200 */
[----:B------:R-:W-:-:S03]  /*3230*/  @P0 IMAD.MOV R68, RZ, RZ, R24 ;  /* 0x000000ffff440224 */ /* 0x000fc600078e0218 */
[C---:B------:R-:W-:Y:S02]  /*3240*/  ISETP.GE.AND P1, PT, R67.reuse, R60, PT ;  /* 0x0000003c4300720c */ /* 0x040fe40003f26270 */
[----:B------:R-:W-:Y:S02]  /*3250*/  @!P0 LEA R69, R68, UR4, 0x3 ;  /* 0x0000000444458c11 */ /* 0x000fe4000f8e18ff */
[----:B------:R-:W-:Y:S02]  /*3260*/  @P0 LEA R70, R67, UR4, 0x3 ;  /* 0x0000000443460c11 */ /* 0x000fe4000f8e18ff */
[----:B------:R-:W-:Y:S02]  /*3270*/  SEL R60, R25, R24, P0 ;  /* 0x00000018193c7207 */ /* 0x000fe40000000000 */
[----:B-12---:R-:W-:Y:S02]  /*3280*/  SEL R24, R2, R26, P0 ;  /* 0x0000001a02187207 */ /* 0x006fe40000000000 */
[----:B------:R-:W-:-:S02]  /*3290*/  SEL R25, R3, R27, P0 ;  /* 0x0000001b03197207 */ /* 0x000fc40000000000 */
        /* <DEDUP_REMOVED lines=9> */
.L_x_594:
[----:B------:R-:W-:Y:S05]  /*3330*/  BSYNC.RECONVERGENT B0 ;  /* 0x0000000000007941 */ /* 0x000fea0003800200 */
.L_x_593:
[----:B------:R-:W-:Y:S01]  /*3340*/  BAR.SYNC.DEFER_BLOCKING 0x0 ;  /* 0x0000000000007b1d */ /* 0x000fe20000010000 */
[----:B-12---:R-:W-:Y:S01]  /*3350*/  SEL R26, R2, R26, P0 ;  /* 0x0000001a021a7207 */ /* 0x006fe20000000000 */
[----:B------:R-:W-:Y:S01]  /*3360*/  IMAD R2, R56, -0x20, R57 ;  /* 0xffffffe038027824 */ /* 0x000fe200078e0239 */
[----:B------:R-:W-:Y:S02]  /*3370*/  SEL R67, R67, R68, P0 ;  /* 0x0000004443437207 */ /* 0x000fe40000000000 */
[----:B------:R-:W-:Y:S02]  /*3380*/  LEA R61, R61, UR4, 0x2 ;  /* 0x000000043d3d7c11 */ /* 0x000fe4000f8e10ff */
[----:B------:R-:W-:Y:S02]  /*3390*/  LEA R62, R62, UR4, 0x2 ;  /* 0x000000043e3e7c11 */ /* 0x000fe4000f8e10ff */
[----:B------:R-:W-:Y:S02]  /*33a0*/  LEA R63, R63, UR4, 0x2 ;  /* 0x000000043f3f7c11 */ /* 0x000fe4000f8e10ff */
[----:B------:R-:W-:-:S02]  /*33b0*/  LEA R64, R64, UR4, 0x2 ;  /* 0x0000000440407c11 */ /* 0x000fc4000f8e10ff */
[----:B------:R-:W-:Y:S02]  /*33c0*/  LEA R65, R65, UR4, 0x2 ;  /* 0x0000000441417c11 */ /* 0x000fe4000f8e10ff */
[----:B------:R-:W-:Y:S02]  /*33d0*/  LEA R66, R66, UR4, 0x2 ;  /* 0x0000000442427c11 */ /* 0x000fe4000f8e10ff */
[----:B------:R-:W-:Y:S02]  /*33e0*/  LEA R60, R60, UR4, 0x2 ;  /* 0x000000043c3c7c11 */ /* 0x000fe4000f8e10ff */
[----:B------:R-:W-:Y:S02]  /*33f0*/  LEA R67, R67, UR4, 0x2 ;  /* 0x0000000443437c11 */ /* 0x000fe4000f8e10ff */
[----:B------:R-:W-:Y:S02]  /*3400*/  SEL R27, R3, R27, P0 ;  /* 0x0000001b031b7207 */ /* 0x000fe40000000000 */
[C---:B------:R-:W-:Y:S01]  /*3410*/  ISETP.GE.U32.AND P0, PT, R58.reuse, 0x81, PT ;  /* 0x000000813a00780c */ /* 0x040fe20003f06070 */
[----:B------:R1:W-:Y:S01]  /*3420*/  STS.128 [R2], R8 ;  /* 0x0000000802007388 */ /* 0x0003e20000000c00 */
[----:B------:R-:W-:-:S03]  /*3430*/  IMAD.SHL.U32 R58, R58, 0x2, RZ ;  /* 0x000000023a3a7824 */ /* 0x000fc600078e00ff */
        /* <DEDUP_REMOVED lines=17> */
[----:B------:R-:W-:-:S05]  /*3550*/  LOP3.LUT R58, R58, 0x1f00, RZ, 0xc0, !PT ;  /* 0x00001f003a3a7812 */ /* 0x000fca00078ec0ff */
[----:B--2---:R-:W-:-:S04]  /*3560*/  IMAD.IADD R3, R58, 0x1, R3 ;  /* 0x000000013a037824 */ /* 0x004fc800078e0203 */
[C---:B------:R-:W-:Y:S02]  /*3570*/  VIADD R2, R3.reuse, 0x80 ;  /* 0x0000008003027836 */ /* 0x040fe40000000000 */
[C---:B------:R-:W-:Y:S02]  /*3580*/  VIADD R56, R3.reuse, 0x20 ;  /* 0x0000002003387836 */ /* 0x040fe40000000000 */
[C---:B------:R-:W-:Y:S01]  /*3590*/  VIADD R60, R3.reuse, 0x40 ;  /* 0x00000040033c7836 */ /* 0x040fe20000000000 */
[-C--:B------:R-:W-:Y:S01]  /*35a0*/  LEA.HI.SX32 R2, R2, R3.reuse, 0x1b ;  /* 0x0000000302027211 */ /* 0x080fe200078fdaff */
[----:B------:R-:W-:Y:S01]  /*35b0*/  VIADD R62, R3, 0x60 ;  /* 0x00000060033e7836 */ /* 0x000fe20000000000 */
[-C--:B------:R-:W-:Y:S02]  /*35c0*/  LEA.HI.SX32 R57, R56, R3.reuse, 0x1b ;  /* 0x0000000338397211 */ /* 0x080fe400078fdaff */
[-C--:B------:R-:W-:Y:S01]  /*35d0*/  LEA.HI.SX32 R64, R60, R3.reuse, 0x1b ;  /* 0x000000033c407211 */ /* 0x080fe200078fdaff */
[----:B------:R-:W-:Y:S01]  /*35e0*/  IMAD R60, R2, 0x4, R49 ;  /* 0x00000004023c7824 */ /* 0x000fe200078e0231 */
[-C--:B------:R-:W-:Y:S01]  /*35f0*/  LEA.HI.SX32 R61, R62, R3.reuse, 0x1b ;  /* 0x000000033e3d7211 */ /* 0x080fe200078fdaff */
[----:B------:R-:W-:Y:S01]  /*3600*/  IMAD R63, R57, 0x4, R52 ;  /* 0x00000004393f7824 */ /* 0x000fe200078e0234 */
[----:B------:R-:W-:Y:S01]  /*3610*/  LEA.HI.SX32 R56, R3, R3, 0x1b ;  /* 0x0000000303387211 */ /* 0x000fe200078fdaff */
[----:B------:R-:W-:-:S02]  /*3620*/  IMAD R64, R64, 0x4, R51 ;  /* 0x0000000440407824 */ /* 0x000fc400078e0233 */
[----:B------:R-:W-:Y:S01]  /*3630*/  IMAD R65, R61, 0x4, R50 ;  /* 0x000000043d417824 */ /* 0x000fe200078e0232 */
[----:B------:R-:W-:Y:S01]  /*3640*/  LEA R62, R56, R53, 0x2 ;  /* 0x00000035383e7211 */ /* 0x000fe200078e10ff */
[----:B------:R-:W-:Y:S06]  /*3650*/  BAR.SYNC.DEFER_BLOCKING 0x0 ;  /* 0x0000000000007b1d */ /* 0x000fec0000010000 */
[----:B------:R-:W-:Y:S05]  /*3660*/  BRA.U !UP0, `(.L_x_596) ;  /* 0x00000005082c7547 */ /* 0x000fea000b800000 */
[----:B------:R-:W1:Y:S01]  /*3670*/  S2R R61, SR_CTAID.X ;  /* 0x00000000003d7919 */ /* 0x000e620000002500 */
[----:B------:R-:W2:Y:S01]  /*3680*/  LDCU.128 UR8, c[0x0][0x3a0] ;  /* 0x00007400ff0877ac */ /* 0x000ea20008000c00 */
[----:B------:R-:W-:Y:S01]  /*3690*/  STS.64 [R34], R4 ;  /* 0x0000000422007388 */ /* 0x000fe20000000a00 */
[----:B------:R-:W5:Y:S03]  /*36a0*/  LDCU.64 UR4, c[0x0][0x3b0] ;  /* 0x00007600ff0477ac */ /* 0x000f660008000a00 */
[----:B------:R-:W-:Y:S04]  /*36b0*/  STS.64 [R33+0x8], R6 ;  /* 0x0000080621007388 */ /* 0x000fe80000000a00 */
[----:B------:R0:W-:Y:S04]  /*36c0*/  STS.64 [R32+0x10], R12 ;  /* 0x0000100c20007388 */ /* 0x0001e80000000a00 */
[----:B------:R-:W-:Y:S04]  /*36d0*/  STS.64 [R31+0x18], R14 ;  /* 0x0000180e1f007388 */ /* 0x000fe80000000a00 */
[----:B------:R1:W-:Y:S04]  /*36e0*/  STS.64 [R30+0x20], R16 ;  /* 0x000020101e007388 */ /* 0x0003e80000000a00 */
[----:B------:R-:W-:Y:S01]  /*36f0*/  STS.64 [R29+0x28], R18 ;  /* 0x000028121d007388 */ /* 0x000fe20000000a00 */
[----:B0-----:R-:W-:-:S03]  /*3700*/  LOP3.LUT R32, R59, 0x1f, RZ, 0xc0, !PT ;  /* 0x0000001f3b207812 */ /* 0x001fc600078ec0ff */
[----:B------:R0:W-:Y:S04]  /*3710*/  STS.64 [R28+0x30], R24 ;  /* 0x000030181c007388 */ /* 0x0001e80000000a00 */
[----:B------:R3:W-:Y:S01]  /*3720*/  STS.64 [R0+0x38], R26 ;  /* 0x0000381a00007388 */ /* 0x0007e20000000a00 */
[----:B------:R-:W-:-:S03]  /*3730*/  NOP ;  /* 0x0000000000007918 */ /* 0x000fc60000000000 */
[----:B------:R-:W4:Y:S01]  /*3740*/  LDS.64 R2, [R62] ;  /* 0x000000003e027984 */ /* 0x000f220000000a00 */
[----:B-1----:R-:W-:-:S03]  /*3750*/  IMAD R17, R61, 0x800, R32 ;  /* 0x000008003d117824 */ /* 0x002fc600078e0220 */
[----:B------:R-:W1:Y:S02]  /*3760*/  LDS.64 R56, [R63+0x100] ;  /* 0x000100003f387984 */ /* 0x000e640000000a00 */
[----:B------:R-:W-:Y:S02]  /*3770*/  IADD3 R17, P0, PT, R58, R17, RZ ;  /* 0x000000113a117210 */ /* 0x000fe40007f1e0ff */
[----:B------:R-:W5:Y:S03]  /*3780*/  LDS.64 R54, [R64+0x200] ;  /* 0x0002000040367984 */ /* 0x000f660000000a00 */
[----:B0-----:R-:W-:Y:S01]  /*3790*/  IMAD.X R24, RZ, RZ, RZ, P0 ;  /* 0x000000ffff187224 */ /* 0x001fe200000e06ff */
[----:B------:R-:W0:Y:S01]  /*37a0*/  LDS.64 R4, [R65+0x300] ;  /* 0x0003000041047984 */ /* 0x000e220000000a00 */
[----:B---3--:R-:W-:-:S03]  /*37b0*/  IMAD.SHL.U32 R0, R17, 0x4, RZ ;  /* 0x0000000411007824 */ /* 0x008fc600078e00ff */
[----:B------:R-:W3:Y:S01]  /*37c0*/  LDS.64 R6, [R60+0x400] ;  /* 0x000400003c067984 */ /* 0x000ee20000000a00 */
[----:B------:R-:W-:Y:S02]  /*37d0*/  SHF.L.U64.HI R24, R17, 0x2, R24 ;  /* 0x0000000211187819 */ /* 0x000fe40000010218 */
[C---:B--2---:R-:W-:Y:S01]  /*37e0*/  IADD3 R16, P0, PT, R0.reuse, UR8, RZ ;  /* 0x0000000800107c10 */ /* 0x044fe2000ff1e0ff */
[----:B------:R-:W2:Y:S01]  /*37f0*/  LDS.64 R12, [R37+0x500] ;  /* 0x00050000250c7984 */ /* 0x000ea20000000a00 */
[----:B------:R-:W-:Y:S02]  /*3800*/  IADD3 R18, P1, PT, R0, UR10, RZ ;  /* 0x0000000a00127c10 */ /* 0x000fe4000ff3e0ff */
[C---:B------:R-:W-:Y:S01]  /*3810*/  IADD3.X R17, PT, PT, R24.reuse, UR9, RZ, P0, !PT ;  /* 0x0000000918117c10 */ /* 0x040fe200087fe4ff */
[----:B------:R-:W2:Y:S01]  /*3820*/  LDS.64 R14, [R36+0x600] ;  /* 0x00060000240e7984 */ /* 0x000ea20000000a00 */
[----:B------:R-:W-:-:S03]  /*3830*/  IADD3.X R19, PT, PT, R24, UR11, RZ, P1, !PT ;  /* 0x0000000b18137c10 */ /* 0x000fc60008ffe4ff */
[----:B------:R-:W2:Y:S04]  /*3840*/  LDS.64 R34, [R35+0x700] ;  /* 0x0007000023227984 */ /* 0x000ea80000000a00 */
[----:B----4-:R5:W-:Y:S04]  /*3850*/  STG.E desc[UR6][R16.64], R2 ;  /* 0x0000000210007986 */ /* 0x010be8000c101906 */
[----:B------:R4:W-:Y:S04]  /*3860*/  STG.E desc[UR6][R18.64], R3 ;  /* 0x0000000312007986 */ /* 0x0009e8000c101906 */
[----:B-1----:R-:W-:Y:S04]  /*3870*/  STG.E desc[UR6][R16.64+0x80], R56 ;  /* 0x0000803810007986 */ /* 0x002fe8000c101906 */
[----:B------:R-:W-:Y:S01]  /*3880*/  STG.E desc[UR6][R18.64+0x80], R57 ;  /* 0x0000803912007986 */ /* 0x000fe2000c101906 */
[----:B-----5:R-:W-:-:S03]  /*3890*/  IADD3 R2, P0, PT, R0, UR4, RZ ;  /* 0x0000000400027c10 */ /* 0x020fc6000ff1e0ff */
[----:B------:R-:W-:Y:S01]  /*38a0*/  STG.E desc[UR6][R16.64+0x100], R54 ;  /* 0x0001003610007986 */ /* 0x000fe2000c101906 */
[----:B----4-:R-:W-:-:S03]  /*38b0*/  IADD3.X R3, PT, PT, R24, UR5, RZ, P0, !PT ;  /* 0x0000000518037c10 */ /* 0x010fc600087fe4ff */
[----:B------:R-:W-:Y:S04]  /*38c0*/  STG.E desc[UR6][R18.64+0x100], R55 ;  /* 0x0001003712007986 */ /* 0x000fe8000c101906 */
[----:B0-----:R-:W-:Y:S04]  /*38d0*/  STG.E desc[UR6][R16.64+0x180], R4 ;  /* 0x0001800410007986 */ /* 0x001fe8000c101906 */
[----:B------:R-:W-:Y:S04]  /*38e0*/  STG.E desc[UR6][R18.64+0x180], R5 ;  /* 0x0001800512007986 */ /* 0x000fe8000c101906 */
[----:B---3--:R-:W-:Y:S04]  /*38f0*/  STG.E desc[UR6][R16.64+0x200], R6 ;  /* 0x0002000610007986 */ /* 0x008fe8000c101906 */
[----:B------:R-:W-:Y:S04]  /*3900*/  STG.E desc[UR6][R18.64+0x200], R7 ;  /* 0x0002000712007986 */ /* 0x000fe8000c101906 */
[----:B--2---:R-:W-:Y:S04]  /*3910*/  STG.E desc[UR6][R16.64+0x280], R12 ;  /* 0x0002800c10007986 */ /* 0x004fe8000c101906 */
        /* <DEDUP_REMOVED lines=32> */
.L_x_596:
[----:B------:R-:W-:Y:S01]  /*3b20*/  STS.64 [R34], R4 ;  /* 0x0000000422007388 */ /* 0x000fe20000000a00 */
[----:B------:R-:W1:Y:S03]  /*3b30*/  LDCU.64 UR4, c[0x0][0x3c0] ;  /* 0x00007800ff0477ac */ /* 0x000e660008000a00 */
[----:B------:R-:W-:Y:S04]  /*3b40*/  STS.64 [R33+0x8], R6 ;  /* 0x0000080621007388 */ /* 0x000fe80000000a00 */
[----:B------:R-:W-:Y:S04]  /*3b50*/  STS.64 [R32+0x10], R12 ;  /* 0x0000100c20007388 */ /* 0x000fe80000000a00 */
[----:B------:R-:W-:Y:S04]  /*3b60*/  STS.64 [R31+0x18], R14 ;  /* 0x0000180e1f007388 */ /* 0x000fe80000000a00 */
[----:B------:R-:W-:Y:S01]  /*3b70*/  STS.64 [R30+0x20], R16 ;  /* 0x000020101e007388 */ /* 0x000fe20000000a00 */
[----:B-1----:R-:W-:-:S03]  /*3b80*/  LEA R2, P0, R55, UR4, 0x3 ;  /* 0x0000000437027c11 */ /* 0x002fc6000f8018ff */
[----:B------:R-:W-:Y:S01]  /*3b90*/  STS.64 [R29+0x28], R18 ;  /* 0x000028121d007388 */ /* 0x000fe20000000a00 */
[----:B------:R-:W-:-:S03]  /*3ba0*/  LEA.HI.X R3, R55, UR5, R54, 0x3, P0 ;  /* 0x0000000537037c11 */ /* 0x000fc600080f1c36 */
[----:B------:R-:W-:Y:S01]  /*3bb0*/  STS.64 [R28+0x30], R24 ;  /* 0x000030181c007388 */ /* 0x000fe20000000a00 */
[----:B------:R-:W1:Y:S03]  /*3bc0*/  LDCU.64 UR4, c[0x0][0x3c8] ;  /* 0x00007900ff0477ac */ /* 0x000e660008000a00 */
[----:B------:R-:W-:Y:S01]  /*3bd0*/  STS.64 [R0+0x38], R26 ;  /* 0x0000381a00007388 */ /* 0x000fe20000000a00 */
[----:B------:R-:W-:-:S03]  /*3be0*/  NOP ;  /* 0x0000000000007918 */ /* 0x000fc60000000000 */
[----:B------:R-:W2:Y:S04]  /*3bf0*/  LDS.64 R56, [R62] ;  /* 0x000000003e387984 */ /* 0x000ea80000000a00 */
[----:B------:R-:W5:Y:S04]  /*3c00*/  LDS.64 R58, [R63+0x100] ;  /* 0x000100003f3a7984 */ /* 0x000f680000000a00 */
[----:B------:R-:W0:Y:S04]  /*3c10*/  LDS.64 R4, [R64+0x200] ;  /* 0x0002000040047984 */ /* 0x000e280000000a00 */
[----:B------:R-:W3:Y:S04]  /*3c20*/  LDS.64 R6, [R65+0x300] ;  /* 0x0003000041067984 */ /* 0x000ee80000000a00 */
[----:B------:R-:W4:Y:S04]  /*3c30*/  LDS.64 R60, [R60+0x400] ;  /* 0x000400003c3c7984 */ /* 0x000f280000000a00 */
[----:B------:R-:W1:Y:S04]  /*3c40*/  LDS.64 R12, [R37+0x500] ;  /* 0x00050000250c7984 */ /* 0x000e680000000a00 */
[----:B------:R-:W1:Y:S04]  /*3c50*/  LDS.64 R14, [R36+0x600] ;  /* 0x00060000240e7984 */ /* 0x000e680000000a00 */
[----:B------:R-:W1:Y:S04]  /*3c60*/  LDS.64 R34, [R35+0x700] ;  /* 0x0007000023227984 */ /* 0x000e680000000a00 */
[----:B--2---:R-:W-:Y:S04]  /*3c70*/  STG.E desc[UR6][R2.64], R56 ;  /* 0x0000003802007986 */ /* 0x004fe8000c101906 */
[----:B------:R-:W-:Y:S04]  /*3c80*/  STG.E desc[UR6][R2.64+0x4], R57 ;  /* 0x0000043902007986 */ /* 0x000fe8000c101906 */
[----:B-----5:R-:W-:Y:S04]  /*3c90*/  STG.E desc[UR6][R2.64+0x100], R58 ;  /* 0x0001003a02007986 */ /* 0x020fe8000c101906 */
[----:B------:R-:W-:Y:S04]  /*3ca0*/  STG.E desc[UR6][R2.64+0x104], R59 ;  /* 0x0001043b02007986 */ /* 0x000fe8000c101906 */
[----:B0-----:R-:W-:Y:S04]  /*3cb0*/  STG.E desc[UR6][R2.64+0x200], R4 ;  /* 0x0002000402007986 */ /* 0x001fe8000c101906 */
[----:B------:R-:W-:Y:S04]  /*3cc0*/  STG.E desc[UR6][R2.64+0x204], R5 ;  /* 0x0002040502007986 */ /* 0x000fe8000c101906 */
[----:B---3--:R-:W-:Y:S04]  /*3cd0*/  STG.E desc[UR6][R2.64+0x300], R6 ;  /* 0x0003000602007986 */ /* 0x008fe8000c101906 */
[----:B------:R-:W-:Y:S04]  /*3ce0*/  STG.E desc[UR6][R2.64+0x304], R7 ;  /* 0x0003040702007986 */ /* 0x000fe8000c101906 */
[----:B----4-:R-:W-:Y:S04]  /*3cf0*/  STG.E desc[UR6][R2.64+0x400], R60 ;  /* 0x0004003c02007986 */ /* 0x010fe8000c101906 */
[----:B------:R-:W-:Y:S04]  /*3d00*/  STG.E desc[UR6][R2.64+0x404], R61 ;  /* 0x0004043d02007986 */ /* 0x000fe8000c101906 */
[----:B-1----:R-:W-:Y:S04]  /*3d10*/  STG.E desc[UR6][R2.64+0x500], R12 ;  /* 0x0005000c02007986 */ /* 0x002fe8000c101906 */
[----:B------:R-:W-:Y:S04]  /*3d20*/  STG.E desc[UR6][R2.64+0x504], R13 ;  /* 0x0005040d02007986 */ /* 0x000fe8000c101906 */
[----:B------:R-:W-:Y:S04]  /*3d30*/  STG.E desc[UR6][R2.64+0x600], R14 ;  /* 0x0006000e02007986 */ /* 0x000fe8000c101906 */
[----:B------:R-:W-:Y:S04]  /*3d40*/  STG.E desc[UR6][R2.64+0x604], R15 ;  /* 0x0006040f02007986 */ /* 0x000fe8000c101906 */
[----:B------:R-:W-:Y:S04]  /*3d50*/  STG.E desc[UR6][R2.64+0x700], R34 ;  /* 0x0007002202007986 */ /* 0x000fe8000c101906 */
[----:B------:R0:W-:Y:S01]  /*3d60*/  STG.E desc[UR6][R2.64+0x704], R35 ;  /* 0x0007042302007986 */ /* 0x0001e2000c101906 */
[----:B------:R-:W-:Y:S01]  /*3d70*/  BAR.SYNC.DEFER_BLOCKING 0x0 ;  /* 0x0000000000007b1d */ /* 0x000fe20000010000 */
[----:B0-----:R-:W-:-:S04]  /*3d80*/  LEA R2, P0, R55, UR4, 0x2 ;  /* 0x0000000437027c11 */ /* 0x001fc8000f8010ff */
[----:B------:R-:W-:Y:S01]  /*3d90*/  LEA.HI.X R3, R55, UR5, R54, 0x2, P0 ;  /* 0x0000000537037c11 */ /* 0x000fe200080f1436 */
        /* <DEDUP_REMOVED lines=26> */
.L_x_491:
        /* <DEDUP_REMOVED lines=15> */
[C---:B------:R-:W-:Y:S02]  /*4030*/  VIADD R13, R29.reuse, 0xa0 ;  /* 0x000000a01d0d7836 */ /* 0x040fe40000000000 */
[----:B------:R-:W-:Y:S02]  /*4040*/  VIADD R11, R29, 0x20 ;  /* 0x000000201d0b7836 */ /* 0x000fe40000000000 */
[----:B------:R-:W-:Y:S01]  /*4050*/  IMAD.X R7, RZ, RZ, R5, P0 ;  /* 0x000000ffff077224 */ /* 0x000fe200000e0605 */
[-C--:B------:R-:W-:Y:S01]  /*4060*/  ISETP.GE.AND P5, PT, R13, R62.reuse, PT ;  /* 0x0000003e0d00720c */ /* 0x080fe20003fa6270 */
[C---:B----4-:R-:W-:Y:S01]  /*4070*/  VIADD R5, R29.reuse, 0x80 ;  /* 0x000000801d057836 */ /* 0x050fe20000000000 */
[CC--:B------:R-:W-:Y:S01]  /*4080*/  ISETP.GE.AND P0, PT, R29.reuse, R62.reuse, PT ;  /* 0x0000003e1d00720c */ /* 0x0c0fe20003f06270 */
[----:B------:R-:W-:Y:S01]  /*4090*/  VIADD R13, R29, 0x60 ;  /* 0x000000601d0d7836 */ /* 0x000fe20000000000 */
[-C--:B------:R-:W-:Y:S01]  /*40a0*/  ISETP.GE.AND P1, PT, R11, R62.reuse, PT ;  /* 0x0000003e0b00720c */ /* 0x080fe20003f26270 */
[----:B------:R-:W-:Y:S01]  /*40b0*/  VIADD R11, R29, 0x40 ;  /* 0x000000401d0b7836 */ /* 0x000fe20000000000 */
[-C--:B------:R-:W-:Y:S01]  /*40c0*/  ISETP.GE.AND P4, PT, R5, R62.reuse, PT ;  /* 0x0000003e0500720c */ /* 0x080fe20003f86270 */
[----:B------:R-:W-:Y:S01]  /*40d0*/  VIADD R15, R29, 0xc0 ;  /* 0x000000c01d0f7836 */ /* 0x000fe20000000000 */
[-C--:B------:R-:W-:Y:S01]  /*40e0*/  ISETP.GE.AND P3, PT, R13, R62.reuse, PT ;  /* 0x0000003e0d00720c */ /* 0x080fe20003f66270 */
[----:B------:R-:W-:Y:S01]  /*40f0*/  VIADD R17, R29, 0xe0 ;  /* 0x000000e01d117836 */ /* 0x000fe20000000000 */
[----:B------:R-:W-:-:S02]  /*4100*/  ISETP.GE.AND P2, PT, R11, R62, PT ;  /* 0x0000003e0b00720c */ /* 0x000fc40003f46270 */
[----:B------:R-:W-:Y:S01]  /*4110*/  ISETP.GE.AND P6, PT, R15, R62, PT ;  /* 0x0000003e0f00720c */ /* 0x000fe20003fc6270 */
[----:B-----5:R-:W-:Y:S02]  /*4120*/  IMAD.MOV.U32 R5, RZ, RZ, R9 ;  /* 0x000000ffff057224 */ /* 0x020fe400078e0009 */
[----:B------:R-:W4:Y:S02]  /*4130*/  @!P0 LDG.E R9, desc[UR6][R6.64] ;  /* 0x0000000606098981 */ /* 0x000f24000c1e1900 */
[--C-:B------:R-:W-:Y:S01]  /*4140*/  IMAD.MOV.U32 R13, RZ, RZ, R5.reuse ;  /* 0x000000ffff0d7224 */ /* 0x100fe200078e0005 */
[----:B------:R-:W-:Y:S01]  /*4150*/  MOV R0, R5 ;  /* 0x0000000500007202 */ /* 0x000fe20000000f00 */
[----:B------:R-:W-:-:S04]  /*4160*/  IMAD.MOV.U32 R11, RZ, RZ, R5 ;  /* 0x000000ffff0b7224 */ /* 0x000fc800078e0005 */
[----:B------:R-:W5:Y:S01]  /*4170*/  @!P4 LDG.E R13, desc[UR6][R6.64+0x200] ;  /* 0x00020006060dc981 */ /* 0x000f62000c1e1900 */
[----:B------:R-:W-:Y:S01]  /*4180*/  ISETP.GE.AND P4, PT, R17, R62, PT ;  /* 0x0000003e1100720c */ /* 0x000fe20003f86270 */
[--C-:B------:R-:W-:Y:S02]  /*4190*/  IMAD.MOV.U32 R2, RZ, RZ, R5.reuse ;  /* 0x000000ffff027224 */ /* 0x100fe400078e0005 */
[--C-:B------:R-:W-:Y:S01]  /*41a0*/  IMAD.MOV.U32 R4, RZ, RZ, R5.reuse ;  /* 0x000000ffff047224 */ /* 0x100fe200078e0005 */
[----:B------:R-:W5:Y:S01]  /*41b0*/  @!P1 LDG.E R0, desc[UR6][R6.64+0x80] ;  /* 0x0000800606009981 */ /* 0x000f62000c1e1900 */
[----:B------:R-:W-:-:S03]  /*41c0*/  IMAD.MOV.U32 R15, RZ, RZ, R5 ;  /* 0x000000ffff0f7224 */ /* 0x000fc600078e0005 */
        /* <DEDUP_REMOVED lines=9> */
[----:B--2---:R-:W-:-:S04]  /*4260*/  IMAD.WIDE.U32 R22, R3, 0x4, R22 ;  /* 0x0000000403167825 */ /* 0x004fc800078e0016 */
[----:B-1----:R-:W-:-:S04]  /*4270*/  IMAD.IADD R8, R8, 0x1, R17 ;  /* 0x0000000108087824 */ /* 0x002fc800078e0211 */
[----:B------:R-:W-:Y:S01]  /*4280*/  IMAD R70, R17, 0x7, R8 ;  /* 0x0000000711467824 */ /* 0x000fe200078e0208 */
[CC--:B------:R-:W-:Y:S01]  /*4290*/  LEA.HI.SX32 R60, R8.reuse, R8.reuse, 0x1b ;  /* 0x00000008083c7211 */ /* 0x0c0fe200078fdaff */
[C---:B------:R-:W-:Y:S01]  /*42a0*/  VIADD R17, R8.reuse, 0x20 ;  /* 0x0000002008117836 */ /* 0x040fe20000000000 */
[C---:B------:R-:W-:Y:S01]  /*42b0*/  IADD3 R41, PT, PT, R8.reuse, 0x40, RZ ;  /* 0x0000004008297810 */ /* 0x040fe20007ffe0ff */
[----:B------:R-:W-:Y:S01]  /*42c0*/  VIADD R7, R8, 0xa0 ;  /* 0x000000a008077836 */ /* 0x000fe20000000000 */
[----:B------:R-:W-:Y:S01]  /*42d0*/  LEA R60, R60, UR4, 0x2 ;  /* 0x000000043c3c7c11 */ /* 0x000fe2000f8e10ff */
        /* <DEDUP_REMOVED lines=11> */
[----:B------:R-:W-:-:S02]  /*4390*/  VIADD R67, R70, 0x3 ;  /* 0x0000000346437836 */ /* 0x000fc40000000000 */
[C---:B------:R-:W-:Y:S02]  /*43a0*/  VIADD R65, R70.reuse, 0x5 ;  /* 0x0000000546417836 */ /* 0x040fe40000000000 */
[C---:B------:R-:W-:Y:S02]  /*43b0*/  VIADD R17, R70.reuse, 0x6 ;  /* 0x0000000646117836 */ /* 0x040fe40000000000 */
[----:B------:R-:W-:Y:S01]  /*43c0*/  VIADD R63, R70, 0x7 ;  /* 0x00000007463f7836 */ /* 0x000fe20000000000 */
[----:B------:R-:W-:Y:S02]  /*43d0*/  LEA R59, R52, UR4, 0x2 ;  /* 0x00000004343b7c11 */ /* 0x000fe4000f8e10ff */
[-C--:B------:R-:W-:Y:S02]  /*43e0*/  LEA.HI.SX32 R53, R53, R8.reuse, 0x1b ;  /* 0x0000000835357211 */ /* 0x080fe400078fdaff */
[----:B------:R-:W-:Y:S02]  /*43f0*/  LEA R58, R41, UR4, 0x2 ;  /* 0x00000004293a7c11 */ /* 0x000fe4000f8e10ff */
[----:B------:R-:W-:-:S02]  /*4400*/  LEA.HI.SX32 R43, R43, R8, 0x1b ;  /* 0x000000082b2b7211 */ /* 0x000fc400078fdaff */
[----:B------:R-:W-:Y:S02]  /*4410*/  LEA R57, R40, UR4, 0x2 ;  /* 0x0000000428397c11 */ /* 0x000fe4000f8e10ff */
[----:B------:R-:W-:Y:S02]  /*4420*/  LEA R56, R55, UR4, 0x2 ;  /* 0x0000000437387c11 */ /* 0x000fe4000f8e10ff */
[-C--:B------:R-:W-:Y:S02]  /*4430*/  LEA.HI.SX32 R69, R69, R70.reuse, 0x1b ;  /* 0x0000004645457211 */ /* 0x080fe400078fdaff */
[-C--:B------:R-:W-:Y:S02]  /*4440*/  LEA.HI.SX32 R68, R7, R70.reuse, 0x1b ;  /* 0x0000004607447211 */ /* 0x080fe400078fdaff */
[-C--:B------:R-:W-:Y:S02]  /*4450*/  LEA.HI.SX32 R67, R67, R70.reuse, 0x1b ;  /* 0x0000004643437211 */ /* 0x080fe400078fdaff */
[----:B------:R-:W-:-:S02]  /*4460*/  LEA.HI.SX32 R65, R65, R70, 0x1b ;  /* 0x0000004641417211 */ /* 0x000fc400078fdaff */
[-C--:B------:R-:W-:Y:S02]  /*4470*/  LEA.HI.SX32 R64, R17, R70.reuse, 0x1b ;  /* 0x0000004611407211 */ /* 0x080fe400078fdaff */
[----:B------:R-:W-:Y:S02]  /*4480*/  LEA.HI.SX32 R63, R63, R70, 0x1b ;  /* 0x000000463f3f7211 */ /* 0x000fe400078fdaff */
[----:B------:R-:W-:Y:S02]  /*4490*/  LEA R51, R32, UR4, 0x2 ;  /* 0x0000000420337c11 */ /* 0x000fe4000f8e10ff */
[----:B------:R-:W-:Y:S02]  /*44a0*/  LEA R50, R53, UR4, 0x2 ;  /* 0x0000000435327c11 */ /* 0x000fe4000f8e10ff */
[----:B------:R-:W-:Y:S02]  /*44b0*/  LEA R48, R43, UR4, 0x2 ;  /* 0x000000042b307c11 */ /* 0x000fe4000f8e10ff */
[----:B------:R-:W-:-:S02]  /*44c0*/  LEA R45, R68, UR4, 0x2 ;  /* 0x00000004442d7c11 */ /* 0x000fc4000f8e10ff */
[----:B------:R-:W-:Y:S02]  /*44d0*/  LEA R44, R65, UR4, 0x2 ;  /* 0x00000004412c7c11 */ /* 0x000fe4000f8e10ff */
[----:B------:R-:W-:Y:S02]  /*44e0*/  LEA R49, R64, UR4, 0x2 ;  /* 0x0000000440317c11 */ /* 0x000fe4000f8e10ff */
[----:B------:R-:W-:Y:S01]  /*44f0*/  LEA R46, R63, UR4, 0x2 ;  /* 0x000000043f2e7c11 */ /* 0x000fe2000f8e10ff */
[----:B----4-:R0:W-:Y:S02]  /*4500*/  STS [R60], R9 ;  /* 0x000000093c007388 */ /* 0x0101e40000000800 */
[----:B0-----:R-:W-:-:S04]  /*4510*/  IADD3 R9, PT, PT, R70, 0x4, RZ ;  /* 0x0000000446097810 */ /* 0x001fc80007ffe0ff */
[-C--:B------:R-:W-:Y:S01]  /*4520*/  LEA.HI.SX32 R66, R9, R70.reuse, 0x1b ;  /* 0x0000004609427211 */ /* 0x080fe200078fdaff */
[----:B-----5:R0:W-:Y:S01]  /*4530*/  STS [R59+0x80], R0 ;  /* 0x000080003b007388 */ /* 0x0201e20000000800 */
[----:B------:R-:W-:-:S03]  /*4540*/  LEA.HI.SX32 R70, R70, R70, 0x1b ;  /* 0x0000004646467211 */ /* 0x000fc600078fdaff */
[----:B------:R-:W-:Y:S01]  /*4550*/  STS [R58+0x100], R11 ;  /* 0x0001000b3a007388 */ /* 0x000fe20000000800 */
[----:B------:R-:W-:Y:S02]  /*4560*/  LEA R3, R70, UR4, 0x2 ;  /* 0x0000000446037c11 */ /* 0x000fe4000f8e10ff */
[----:B------:R-:W-:Y:S01]  /*4570*/  LEA R47, R66, UR4, 0x2 ;  /* 0x00000004422f7c11 */ /* 0x000fe2000f8e10ff */
[----:B------:R1:W-:Y:S01]  /*4580*/  STS [R57+0x180], R2 ;  /* 0x0001800239007388 */ /* 0x0003e20000000800 */
[----:B0-----:R-:W-:-:S03]  /*4590*/  LEA R0, R69, UR4, 0x2 ;  /* 0x0000000445007c11 */ /* 0x001fc6000f8e10ff */
[----:B------:R-:W-:Y:S04]  /*45a0*/  STS [R56+0x200], R13 ;  /* 0x0002000d38007388 */ /* 0x000fe80000000800 */
[----:B------:R-:W-:Y:S01]  /*45b0*/  STS [R51+0x280], R4 ;  /* 0x0002800433007388 */ /* 0x000fe20000000800 */
[----:B-1----:R-:W-:-:S03]  /*45c0*/  LEA R2, R67, UR4, 0x2 ;  /* 0x0000000443027c11 */ /* 0x002fc6000f8e10ff */
[----:B------:R0:W-:Y:S04]  /*45d0*/  STS [R50+0x300], R15 ;  /* 0x0003000f32007388 */ /* 0x0001e80000000800 */
        /* <DEDUP_REMOVED lines=11> */
[----:B------:R1:W2:Y:S04]  /*4690*/  LDG.E R10, desc[UR6][R20.64] ;  /* 0x00000006140a7981 */ /* 0x0002a8000c1e1900 */
[----:B------:R3:W4:Y:S01]  /*46a0*/  LDG.E R11, desc[UR6][R22.64] ;  /* 0x00000006160b7981 */ /* 0x000722000c1e1900 */
[----:B------:R-:W-:-:S02]  /*46b0*/  LOP3.LUT R42, R33, 0x1f00, RZ, 0xc0, !PT ;  /* 0x00001f00212a7812 */ /* 0x000fc400078ec0ff */
[----:B0-----:R-:W-:Y:S02]  /*46c0*/  LOP3.LUT R15, R29, 0xa0, RZ, 0xfc, !PT ;  /* 0x000000a01d0f7812 */ /* 0x001fe400078efcff */
[----:B------:R-:W-:Y:S02]  /*46d0*/  LOP3.LUT R25, R42, 0x1f, R61, 0xf8, !PT ;  /* 0x0000001f2a197812 */ /* 0x000fe400078ef83d */
[----:B------:R-:W-:Y:S02]  /*46e0*/  ISETP.GE.AND P6, PT, R15, R62, PT ;  /* 0x0000003e0f00720c */ /* 0x000fe40003fc6270 */
[----:B------:R-:W-:-:S04]  /*46f0*/  LOP3.LUT R25, R25, 0xe0, RZ, 0xfc, !PT ;  /* 0x000000e019197812 */ /* 0x000fc800078efcff */
[----:B------:R-:W-:Y:S01]  /*4700*/  ISETP.GE.AND P5, PT, R25, R62, PT ;  /* 0x0000003e1900720c */ /* 0x000fe20003fa6270 */
[C---:B-1----:R-:W-:Y:S01]  /*4710*/  IMAD.WIDE.U32 R20, R29.reuse, 0x4, R20 ;  /* 0x000000041d147825 */ /* 0x042fe200078e0014 */
[----:B------:R-:W-:-:S03]  /*4720*/  LOP3.LUT R13, R29, 0x80, RZ, 0xfc, !PT ;  /* 0x000000801d0d7812 */ /* 0x000fc600078efcff */
[C---:B---3--:R-:W-:Y:S01]  /*4730*/  IMAD.WIDE.U32 R22, R29.reuse, 0x4, R22 ;  /* 0x000000041d167825 */ /* 0x048fe200078e0016 */
[----:B------:R-:W-:Y:S02]  /*4740*/  LOP3.LUT R29, R29, 0xc0, RZ, 0xfc, !PT ;  /* 0x000000c01d1d7812 */ /* 0x000fe400078efcff */
[----:B------:R-:W-:Y:S01]  /*4750*/  ISETP.GE.AND P4, PT, R13, R62, PT ;  /* 0x0000003e0d00720c */ /* 0x000fe20003f86270 */
[----:B--2---:R-:W-:Y:S02]  /*4760*/  IMAD.MOV.U32 R24, RZ, RZ, R10 ;  /* 0x000000ffff187224 */ /* 0x004fe400078e000a */
[----:B----4-:R-:W-:-:S03]  /*4770*/  IMAD.MOV.U32 R25, RZ, RZ, R11 ;  /* 0x000000ffff197224 */ /* 0x010fc600078e000b */
[----:B------:R-:W-:Y:S01]  /*4780*/  MOV R26, R24 ;  /* 0x00000018001a7202 */ /* 0x000fe20000000f00 */
[----:B------:R-:W-:Y:S02]  /*4790*/  IMAD.MOV.U32 R9, RZ, RZ, R11 ;  /* 0x000000ffff097224 */ /* 0x000fe400078e000b */
[----:B------:R-:W-:Y:S02]  /*47a0*/  IMAD.MOV.U32 R27, RZ, RZ, R25 ;  /* 0x000000ffff1b7224 */ /* 0x000fe400078e0019 */
[----:B------:R-:W-:Y:S01]  /*47b0*/  IMAD.MOV.U32 R8, RZ, RZ, R10 ;  /* 0x000000ffff087224 */ /* 0x000fe200078e000a */
[----:B------:R-:W2:Y:S01]  /*47c0*/  @!P6 LDG.E R26, desc[UR6][R20.64+0x280] ;  /* 0x00028006141ae981 */ /* 0x000ea2000c1e1900 */
[----:B------:R-:W-:-:S03]  /*47d0*/  IMAD.MOV.U32 R28, RZ, RZ, R24 ;  /* 0x000000ffff1c7224 */ /* 0x000fc600078e0018 */
[----:B------:R-:W2:Y:S01]  /*47e0*/  @!P6 LDG.E R27, desc[UR6][R22.64+0x280] ;  /* 0x00028006161be981 */ /* 0x000ea2000c1e1900 */
[----:B------:R-:W-:Y:S01]  /*47f0*/  ISETP.GE.AND P6, PT, R29, R62, PT ;  /* 0x0000003e1d00720c */ /* 0x000fe20003fc6270 */
[--C-:B------:R-:W-:Y:S02]  /*4800*/  IMAD.MOV.U32 R29, RZ, RZ, R25.reuse ;  /* 0x000000ffff1d7224 */ /* 0x100fe400078e0019 */
[----:B------:R0:W-:Y:S01]  /*4810*/  STL.128 [R1+0x30], R8 ;  /* 0x0000300801007387 */ /* 0x0001e20000100c00 */
[--C-:B------:R-:W-:Y:S02]  /*4820*/  IMAD.MOV.U32 R35, RZ, RZ, R25.reuse ;  /* 0x000000ffff237224 */ /* 0x100fe400078e0019 */
[--C-:B------:R-:W-:Y:S02]  /*4830*/  IMAD.MOV.U32 R34, RZ, RZ, R24.reuse ;  /* 0x000000ffff227224 */ /* 0x100fe400078e0018 */
[--C-:B------:R-:W-:Y:S02]  /*4840*/  IMAD.MOV.U32 R36, RZ, RZ, R24.reuse ;  /* 0x000000ffff247224 */ /* 0x100fe400078e0018 */
[----:B------:R-:W-:Y:S01]  /*4850*/  IMAD.MOV.U32 R38, RZ, RZ, R24 ;  /* 0x000000ffff267224 */ /* 0x000fe200078e0018 */
[----:B------:R-:W-:Y:S01]  /*4860*/  MOV R31, R25 ;  /* 0x00000019001f7202 */ /* 0x000fe20000000f00 */
[--C-:B------:R-:W-:Y:S01]  /*4870*/  IMAD.MOV.U32 R37, RZ, RZ, R25.reuse ;  /* 0x000000ffff257224 */ /* 0x100fe200078e0019 */
[----:B------:R-:W3:Y:S01]  /*4880*/  @!P1 LDG.E R29, desc[UR6][R22.64+0x80] ;  /* 0x00008006161d9981 */ /* 0x000ee2000c1e1900 */
[----:B------:R-:W-:-:S02]  /*4890*/  IMAD.MOV.U32 R39, RZ, RZ, R25 ;  /* 0x000000ffff277224 */ /* 0x000fc400078e0019 */
[--C-:B------:R-:W-:Y:S01]  /*48a0*/  IMAD.MOV.U32 R13, RZ, RZ, R11.reuse ;  /* 0x000000ffff0d7224 */ /* 0x100fe200078e000b */
[----:B------:R-:W3:Y:S01]  /*48b0*/  @!P1 LDG.E R28, desc[UR6][R20.64+0x80] ;  /* 0x00008006141c9981 */ /* 0x000ee2000c1e1900 */
[----:B0-----:R-:W-:Y:S01]  /*48c0*/  CS2R R8, SRZ ;  /* 0x0000000000087805 */ /* 0x001fe2000001ff00 */
[----:B------:R-:W-:Y:S02]  /*48d0*/  IMAD.MOV.U32 R15, RZ, RZ, R11 ;  /* 0x000000ffff0f7224 */ /* 0x000fe400078e000b */
[----:B------:R-:W4:Y:S01]  /*48e0*/  @!P2 LDG.E R35, desc[UR6][R22.64+0x100] ;  /* 0x000100061623a981 */ /* 0x000f22000c1e1900 */
[--C-:B------:R-:W-:Y:S02]  /*48f0*/  IMAD.MOV.U32 R12, RZ, RZ, R10.reuse ;  /* 0x000000ffff0c7224 */ /* 0x100fe400078e000a */
[----:B------:R-:W-:Y:S01]  /*4900*/  IMAD.MOV.U32 R14, RZ, RZ, R10 ;  /* 0x000000ffff0e7224 */ /* 0x000fe200078e000a */
[----:B------:R0:W-:Y:S01]  /*4910*/  STL.128 [R1+0x20], R8 ;  /* 0x0000200801007387 */ /* 0x0001e20000100c00 */
[----:B------:R-:W-:-:S03]  /*4920*/  IMAD.MOV.U32 R30, RZ, RZ, R24 ;  /* 0x000000ffff1e7224 */ /* 0x000fc600078e0018 */
[----:B------:R-:W4:Y:S04]  /*4930*/  @!P2 LDG.E R34, desc[UR6][R20.64+0x100] ;  /* 0x000100061422a981 */ /* 0x000f28000c1e1900 */
[----:B------:R-:W5:Y:S04]  /*4940*/  @!P3 LDG.E R37, desc[UR6][R22.64+0x180] ;  /* 0x000180061625b981 */ /* 0x000f68000c1e1900 */
[----:B------:R-:W5:Y:S04]  /*4950*/  @!P3 LDG.E R36, desc[UR6][R20.64+0x180] ;  /* 0x000180061424b981 */ /* 0x000f68000c1e1900 */
[----:B0-----:R-:W2:Y:S04]  /*4960*/  @!P0 LDG.E R10, desc[UR6][R20.64] ;  /* 0x00000006140a8981 */ /* 0x001ea8000c1e1900 */
[----:B------:R-:W2:Y:S04]  /*4970*/  @!P0 LDG.E R11, desc[UR6][R22.64] ;  /* 0x00000006160b8981 */ /* 0x000ea8000c1e1900 */
[----:B------:R-:W2:Y:S04]  /*4980*/  @!P4 LDG.E R39, desc[UR6][R22.64+0x200] ;  /* 0x000200061627c981 */ /* 0x000ea8000c1e1900 */
[----:B------:R-:W2:Y:S04]  /*4990*/  @!P4 LDG.E R38, desc[UR6][R20.64+0x200] ;  /* 0x000200061426c981 */ /* 0x000ea8000c1e1900 */
[----:B------:R-:W2:Y:S04]  /*49a0*/  @!P6 LDG.E R30, desc[UR6][R20.64+0x300] ;  /* 0x00030006141ee981 */ /* 0x000ea8000c1e1900 */
[----:B------:R-:W2:Y:S04]  /*49b0*/  @!P6 LDG.E R31, desc[UR6][R22.64+0x300] ;  /* 0x00030006161fe981 */ /* 0x000ea8000c1e1900 */
[----:B------:R-:W2:Y:S04]  /*49c0*/  @!P5 LDG.E R25, desc[UR6][R22.64+0x380] ;  /* 0x000380061619d981 */ /* 0x000ea8000c1e1900 */
[----:B------:R-:W2:Y:S01]  /*49d0*/  @!P5 LDG.E R24, desc[UR6][R20.64+0x380] ;  /* 0x000380061418d981 */ /* 0x000ea2000c1e1900 */
[----:B------:R-:W0:Y:S01]  /*49e0*/  S2R R9, SR_LANEID ;  /* 0x0000000000097919 */ /* 0x000e220000000000 */
[----:B------:R-:W-:Y:S01]  /*49f0*/  IMAD R52, R52, 0x4, R59 ;  /* 0x0000000434347824 */ /* 0x000fe200078e023b */
[----:B------:R-:W-:Y:S01]  /*4a00*/  LEA R41, R41, R58, 0x2 ;  /* 0x0000003a29297211 */ /* 0x000fe200078e10ff */
[----:B------:R-:W-:-:S02]  /*4a10*/  IMAD R40, R40, 0x4, R57 ;  /* 0x0000000428287824 */ /* 0x000fc400078e0239 */
[----:B------:R-:W-:Y:S02]  /*4a20*/  IMAD R55, R55, 0x4, R56 ;  /* 0x0000000437377824 */ /* 0x000fe400078e0238 */
[----:B------:R-:W-:Y:S02]  /*4a30*/  IMAD R32, R32, 0x4, R51 ;  /* 0x0000000420207824 */ /* 0x000fe400078e0233 */
[----:B------:R-:W-:Y:S02]  /*4a40*/  IMAD R53, R53, 0x4, R50 ;  /* 0x0000000435357824 */ /* 0x000fe400078e0232 */
[----:B------:R-:W-:Y:S01]  /*4a50*/  IMAD R43, R43, 0x4, R48 ;  /* 0x000000042b2b7824 */ /* 0x000fe200078e0230 */
[----:B------:R-:W-:Y:S01]  /*4a60*/  LEA R67, R67, R2, 0x2 ;  /* 0x0000000243437211 */ /* 0x000fe200078e10ff */
[----:B------:R-:W-:Y:S02]  /*4a70*/  IMAD R70, R70, 0x4, R3 ;  /* 0x0000000446467824 */ /* 0x000fe400078e0203 */
[----:B0-----:R-:W-:-:S05]  /*4a80*/  IMAD.IADD R9, R42, 0x1, R9 ;  /* 0x000000012a097824 */ /* 0x001fca00078e0209 */
[----:B------:R-:W-:-:S05]  /*4a90*/  LEA.HI.SX32 R9, R9, R9, 0x1b ;  /* 0x0000000909097211 */ /* 0x000fca00078fdaff */
[----:B------:R-:W-:Y:S02]  /*4aa0*/  IMAD R8, R9, 0x4, R60 ;  /* 0x0000000409087824 */ /* 0x000fe400078e023c */
[----:B------:R-:W-:Y:S02]  /*4ab0*/  IMAD R69, R69, 0x4, R0 ;  /* 0x0000000445457824 */ /* 0x000fe400078e0200 */
[----:B------:R-:W-:Y:S02]  /*4ac0*/  IMAD R68, R68, 0x4, R45 ;  /* 0x0000000444447824 */ /* 0x000fe400078e022d */
[----:B------:R-:W-:Y:S02]  /*4ad0*/  IMAD R66, R66, 0x4, R47 ;  /* 0x0000000442427824 */ /* 0x000fe400078e022f */
[----:B------:R-:W-:Y:S02]  /*4ae0*/  IMAD R65, R65, 0x4, R44 ;  /* 0x0000000441417824 */ /* 0x000fe400078e022c */
[----:B------:R-:W-:-:S02]  /*4af0*/  IMAD R64, R64, 0x4, R49 ;  /* 0x0000000440407824 */ /* 0x000fc400078e0231 */
[----:B------:R-:W-:Y:S01]  /*4b00*/  IMAD R63, R63, 0x4, R46 ;  /* 0x000000043f3f7824 */ /* 0x000fe200078e022e */
[----:B------:R-:W-:Y:S04]  /*4b10*/  STL.128 [R1+0x10], RZ ;  /* 0x000010ff01007387 */ /* 0x000fe80000100c00 */
[----:B------:R0:W-:Y:S02]  /*4b20*/  STL.128 [R1+0x40], R12 ;  /* 0x0000400c01007387 */ /* 0x0001e40000100c00 */
[C---:B0-----:R-:W-:Y:S02]  /*4b30*/  VIADD R12, R1.reuse, 0x18 ;  /* 0x00000018010c7836 */ /* 0x041fe40000000000 */
[----:B------:R-:W-:Y:S01]  /*4b40*/  VIADD R14, R1, 0x30 ;  /* 0x00000030010e7836 */ /* 0x000fe20000000000 */
[----:B---3--:R-:W-:Y:S04]  /*4b50*/  @!P1 STL.64 [R1+0x18], R28 ;  /* 0x0000181c01009387 */ /* 0x008fe80000100a00 */
[----:B----4-:R-:W-:Y:S04]  /*4b60*/  @!P2 STL.64 [R1+0x20], R34 ;  /* 0x000020220100a387 */ /* 0x010fe80000100a00 */
[----:B-----5:R-:W-:Y:S04]  /*4b70*/  @!P3 STL.64 [R1+0x28], R36 ;  /* 0x000028240100b387 */ /* 0x020fe80000100a00 */
[----:B--2---:R-:W-:Y:S04]  /*4b80*/  STS.64 [R8], R10 ;  /* 0x0000000a08007388 */ /* 0x004fe80000000a00 */
[----:B------:R-:W-:Y:S04]  /*4b90*/  STS.64 [R52+0x100], R28 ;  /* 0x0001001c34007388 */ /* 0x000fe80000000a00 */
[----:B------:R-:W-:Y:S04]  /*4ba0*/  STS.64 [R41+0x200], R34 ;  /* 0x0002002229007388 */ /* 0x000fe80000000a00 */
[----:B------:R-:W-:Y:S04]  /*4bb0*/  STS.64 [R40+0x300], R36 ;  /* 0x0003002428007388 */ /* 0x000fe80000000a00 */
[----:B------:R-:W-:Y:S04]  /*4bc0*/  STS.64 [R55+0x400], R38 ;  /* 0x0004002637007388 */ /* 0x000fe80000000a00 */
[----:B------:R-:W-:Y:S04]  /*4bd0*/  STS.64 [R32+0x500], R26 ;  /* 0x0005001a20007388 */ /* 0x000fe80000000a00 */
[----:B------:R-:W-:Y:S04]  /*4be0*/  STS.64 [R53+0x600], R30 ;  /* 0x0006001e35007388 */ /* 0x000fe80000000a00 */
        /* <DEDUP_REMOVED lines=16> */
[----:B------:R-:W-:-:S02]  /*4cf0*/  VIADD R32, R1, 0x20 ;  /* 0x0000002001207836 */ /* 0x000fc40000000000 */
[----:B------:R-:W-:Y:S01]  /*4d00*/  VIADD R34, R1, 0x28 ;  /* 0x0000002801227836 */ /* 0x000fe20000000000 */
        /* <DEDUP_REMOVED lines=9> */
[----:B------:R-:W-:-:S11]  /*4da0*/  MOV R15, R12 ;  /* 0x0000000c000f7202 */ /* 0x000fd60000000f00 */
[----:B------:R-:W-:Y:S05]  /*4db0*/  @!P0 BRA `(.L_x_600) ;  /* 0x0000000000108947 */ /* 0x000fea0003800000 */
[----:B------:R-:W-:Y:S01]  /*4dc0*/  ISETP.GE.AND P0, PT, R10, R8, PT ;  /* 0x000000080a00720c */ /* 0x000fe20003f06270 */
[----:B------:R-:W-:-:S12]  /*4dd0*/  IMAD.MOV.U32 R15, RZ, RZ, R1 ;  /* 0x000000ffff0f7224 */ /* 0x000fd800078e0001 */
[----:B------:R-:W-:-:S04]  /*4de0*/  @P0 ISETP.GE.AND P1, PT, R9, R11, PT ;  /* 0x0000000b0900020c */ /* 0x000fc80003f26270 */
[----:B------:R-:W-:-:S09]  /*4df0*/  @P0 SEL R15, R12, R1, !P1 ;  /* 0x000000010c0f0207 */ /* 0x000fd20004800000 */
.L_x_600:
[----:B------:R-:W-:Y:S05]  /*4e00*/  BSYNC.RECONVERGENT B1 ;  /* 0x0000000000017941 */ /* 0x000fea0003800200 */
.L_x_599:
[----:B------:R-:W2:Y:S04]  /*4e10*/  LDL R12, [R15] ;  /* 0x000000000f0c7983 */ /* 0x000ea80000100800 */
[----:B--2---:R0:W-:Y:S04]  /*4e20*/  STL [R1], R12 ;  /* 0x0000000c01007387 */ /* 0x0041e80000100800 */
[----:B------:R-:W2:Y:S04]  /*4e30*/  LDL R13, [R15+0x4] ;  /* 0x000004000f0d7983 */ /* 0x000ea80000100800 */
[----:B--2---:R0:W-:Y:S01]  /*4e40*/  STL [R1+0x4], R13 ;  /* 0x0000040d01007387 */ /* 0x0041e20000100800 */
[----:B------:R-:W-:Y:S05]  /*4e50*/  BRA `(.L_x_601) ;  /* 0x0000000000147947 */ /* 0x000fea0003800000 */
.L_x_598:
[----:B------:R1:W-:Y:S01]  /*4e60*/  STL.64 [R1+0x18], R8 ;  /* 0x0000180801007387 */ /* 0x0003e20000100a00 */
[--C-:B------:R-:W-:Y:S02]  /*4e70*/  IMAD.MOV.U32 R13, RZ, RZ, R9.reuse ;  /* 0x000000ffff0d7224 */ /* 0x100fe400078e0009 */
[--C-:B------:R-:W-:Y:S02]  /*4e80*/  IMAD.MOV.U32 R12, RZ, RZ, R8.reuse ;  /* 0x000000ffff0c7224 */ /* 0x100fe400078e0008 */
[----:B------:R-:W-:Y:S02]  /*4e90*/  IMAD.MOV.U32 R11, RZ, RZ, R9 ;  /* 0x000000ffff0b7224 */ /* 0x000fe400078e0009 */
[----:B------:R-:W-:-:S07]  /*4ea0*/  IMAD.MOV.U32 R10, RZ, RZ, R8 ;  /* 0x000000ffff0a7224 */ /* 0x000fce00078e0008 */
.L_x_601:
[----:B------:R-:W-:Y:S05]  /*4eb0*/  BSYNC.RECONVERGENT B0 ;  /* 0x0000000000007941 */ /* 0x000fea0003800200 */
.L_x_597:
        /* <DEDUP_REMOVED lines=11> */
[----:B------:R-:W-:Y:S02]  /*4f70*/  ISETP.GE.AND P0, PT, R20, R12, PT ;  /* 0x0000000c1400720c */ /* 0x000fe40003f06270 */
[----:B------:R-:W-:-:S11]  /*4f80*/  MOV R15, R1 ;  /* 0x00000001000f7202 */ /* 0x000fd60000000f00 */
[----:B------:R-:W-:-:S04]  /*4f90*/  @P0 ISETP.GE.AND P1, PT, R13, R21, PT ;  /* 0x000000150d00020c */ /* 0x000fc80003f26270 */
[----:B------:R-:W-:-:S09]  /*4fa0*/  @P0 SEL R15, R32, R1, !P1 ;  /* 0x00000001200f0207 */ /* 0x000fd20004800000 */
.L_x_605:
[----:B------:R-:W-:Y:S05]  /*4fb0*/  BSYNC.RECONVERGENT B1 ;  /* 0x0000000000017941 */ /* 0x000fea0003800200 */
.L_x_604:
[----:B0-2---:R-:W2:Y:S04]  /*4fc0*/  LDL R12, [R15] ;  /* 0x000000000f0c7983 */ /* 0x005ea80000100800 */
[----:B--2---:R3:W-:Y:S04]  /*4fd0*/  STL [R1], R12 ;  /* 0x0000000c01007387 */ /* 0x0047e80000100800 */
[----:B------:R-:W2:Y:S04]  /*4fe0*/  LDL R13, [R15+0x4] ;  /* 0x000004000f0d7983 */ /* 0x000ea80000100800 */
[----:B--2---:R3:W-:Y:S02]  /*4ff0*/  STL [R1+0x4], R13 ;  /* 0x0000040d01007387 */ /* 0x0047e40000100800 */
.L_x_603:
[----:B------:R-:W-:Y:S05]  /*5000*/  BSYNC.RECONVERGENT B0 ;  /* 0x0000000000007941 */ /* 0x000fea0003800200 */
.L_x_602:
        /* <DEDUP_REMOVED lines=15> */
.L_x_609:
[----:B------:R-:W-:Y:S05]  /*5100*/  BSYNC.RECONVERGENT B1 ;  /* 0x0000000000017941 */ /* 0x000fea0003800200 */
.L_x_608:
[----:B0-234-:R-:W2:Y:S04]  /*5110*/  LDL R12, [R15] ;  /* 0x000000000f0c7983 */ /* 0x01dea80000100800 */
[----:B--2---:R0:W-:Y:S04]  /*5120*/  STL [R1], R12 ;  /* 0x0000000c01007387 */ /* 0x0041e80000100800 */
[----:B------:R-:W2:Y:S04]  /*5130*/  LDL R13, [R15+0x4] ;  /* 0x000004000f0d7983 */ /* 0x000ea80000100800 */
[----:B--2---:R0:W-:Y:S02]  /*5140*/  STL [R1+0x4], R13 ;  /* 0x0000040d01007387 */ /* 0x0041e40000100800 */
.L_x_607:
[----:B------:R-:W-:Y:S05]  /*5150*/  BSYNC.RECONVERGENT B0 ;  /* 0x0000000000007941 */ /* 0x000fea0003800200 */
.L_x_606:
        /* <DEDUP_REMOVED lines=15> */
.L_x_613:
[----:B------:R-:W-:Y:S05]  /*5250*/  BSYNC.RECONVERGENT B1 ;  /* 0x0000000000017941 */ /* 0x000fea0003800200 */
.L_x_612:
[----:B0-234-:R-:W2:Y:S04]  /*5260*/  LDL R12, [R15] ;  /* 0x000000000f0c7983 */ /* 0x01dea80000100800 */
[----:B--2---:R0:W-:Y:S04]  /*5270*/  STL [R1], R12 ;  /* 0x0000000c01007387 */ /* 0x0041e80000100800 */
[----:B------:R-:W2:Y:S04]  /*5280*/  LDL R13, [R15+0x4] ;  /* 0x000004000f0d7983 */ /* 0x000ea80000100800 */
[----:B--2---:R0:W-:Y:S02]  /*5290*/  STL [R1+0x4], R13 ;  /* 0x0000040d01007387 */ /* 0x0041e40000100800 */
.L_x_611:
[----:B------:R-:W-:Y:S05]  /*52a0*/  BSYNC.RECONVERGENT B0 ;  /* 0x0000000000007941 */ /* 0x000fea0003800200 */
.L_x_610:
        /* <DEDUP_REMOVED lines=16> */
.L_x_617:
[----:B------:R-:W-:Y:S05]  /*53b0*/  BSYNC.RECONVERGENT B1 ;  /* 0x0000000000017941 */ /* 0x000fea0003800200 */
.L_x_616:
[----:B0-234-:R-:W2:Y:S04]  /*53c0*/  LDL R12, [R14] ;  /* 0x000000000e0c7983 */ /* 0x01dea80000100800 */
[----:B--2---:R0:W-:Y:S04]  /*53d0*/  STL [R1], R12 ;  /* 0x0000000c01007387 */ /* 0x0041e80000100800 */
[----:B------:R-:W2:Y:S04]  /*53e0*/  LDL R13, [R14+0x4] ;  /* 0x000004000e0d7983 */ /* 0x000ea80000100800 */
[----:B--2---:R0:W-:Y:S02]  /*53f0*/  STL [R1+0x4], R13 ;  /* 0x0000040d01007387 */ /* 0x0041e40000100800 */
.L_x_615:
[----:B------:R-:W-:Y:S05]  /*5400*/  BSYNC.RECONVERGENT B0 ;  /* 0x0000000000007941 */ /* 0x000fea0003800200 */
.L_x_614:
        /* <DEDUP_REMOVED lines=16> */
.L_x_621:
[----:B------:R-:W-:Y:S05]  /*5510*/  BSYNC.RECONVERGENT B1 ;  /* 0x0000000000017941 */ /* 0x000fea0003800200 */
.L_x_620:
[----:B0-234-:R-:W2:Y:S04]  /*5520*/  LDL R12, [R15] ;  /* 0x000000000f0c7983 */ /* 0x01dea80000100800 */
[----:B--2---:R0:W-:Y:S04]  /*5530*/  STL [R1], R12 ;  /* 0x0000000c01007387 */ /* 0x0041e80000100800 */
[----:B------:R-:W2:Y:S04]  /*5540*/  LDL R13, [R15+0x4] ;  /* 0x000004000f0d7983 */ /* 0x000ea80000100800 */
[----:B--2---:R0:W-:Y:S02]  /*5550*/  STL [R1+0x4], R13 ;  /* 0x0000040d01007387 */ /* 0x0041e40000100800 */
.L_x_619:
[----:B------:R-:W-:Y:S05]  /*5560*/  BSYNC.RECONVERGENT B0 ;  /* 0x0000000000007941 */ /* 0x000fea0003800200 */
.L_x_618:
        /* <DEDUP_REMOVED lines=16> */
.L_x_625:
[----:B------:R-:W-:Y:S05]  /*5670*/  BSYNC.RECONVERGENT B1 ;  /* 0x0000000000017941 */ /* 0x000fea0003800200 */
.L_x_624:
[----:B0-234-:R-:W2:Y:S04]  /*5680*/  LDL R12, [R15] ;  /* 0x000000000f0c7983 */ /* 0x01dea80000100800 */
[----:B--2---:R0:W-:Y:S04]  /*5690*/  STL [R1], R12 ;  /* 0x0000000c01007387 */ /* 0x0041e80000100800 */
[----:B------:R-:W2:Y:S04]  /*56a0*/  LDL R14, [R15+0x4] ;  /* 0x000004000f0e7983 */ /* 0x000ea80000100800 */
[----:B--2---:R0:W-:Y:S02]  /*56b0*/  STL [R1+0x4], R14 ;  /* 0x0000040e01007387 */ /* 0x0041e40000100800 */
.L_x_623:
[----:B------:R-:W-:Y:S05]  /*56c0*/  BSYNC.RECONVERGENT B0 ;  /* 0x0000000000007941 */ /* 0x000fea0003800200 */
.L_x_622:
        /* <DEDUP_REMOVED lines=14> */
.L_x_630:
[----:B------:R-:W-:Y:S05]  /*57b0*/  BSYNC.RELIABLE B2 ;  /* 0x0000000000027941 */ /* 0x000fea0003800100 */
.L_x_629:
[----:B0-234-:R-:W-:Y:S01]  /*57c0*/  MOV R12, R10 ;  /* 0x0000000a000c7202 */ /* 0x01dfe20000000f00 */
[----:B------:R-:W-:Y:S02]  /*57d0*/  IMAD.MOV.U32 R13, RZ, RZ, R11 ;  /* 0x000000ffff0d7224 */ /* 0x000fe400078e000b */
[----:B------:R-:W-:Y:S02]  /*57e0*/  IMAD.MOV.U32 R14, RZ, RZ, R8 ;  /* 0x000000ffff0e7224 */ /* 0x000fe400078e0008 */
[----:B------:R-:W-:Y:S02]  /*57f0*/  IMAD.MOV.U32 R15, RZ, RZ, R9 ;  /* 0x000000ffff0f7224 */ /* 0x000fe400078e0009 */
[----:B------:R-:W-:Y:S01]  /*5800*/  IMAD.MOV.U32 R71, RZ, RZ, R17 ;  /* 0x000000ffff477224 */ /* 0x000fe200078e0011 */
[----:B------:R-:W-:Y:S01]  /*5810*/  MOV R17, R16 ;  /* 0x0000001000117202 */ /* 0x000fe20000000f00 */
[----:B------:R-:W-:Y:S01]  /*5820*/  IMAD.MOV.U32 R43, RZ, RZ, R11 ;  /* 0x000000ffff2b7224 */ /* 0x000fe200078e000b */
[----:B------:R0:W-:Y:S01]  /*5830*/  STL.128 [R1+0x10], R12 ;  /* 0x0000100c01007387 */ /* 0x0001e20000100c00 */
[----:B------:R-:W-:-:S02]  /*5840*/  IMAD.MOV.U32 R42, RZ, RZ, R10 ;  /* 0x000000ffff2a7224 */ /* 0x000fc400078e000a */
[----:B------:R-:W-:Y:S02]  /*5850*/  IMAD.MOV.U32 R11, RZ, RZ, R9 ;  /* 0x000000ffff0b7224 */ /* 0x000fe400078e0009 */
[----:B------:R-:W-:-:S07]  /*5860*/  IMAD.MOV.U32 R10, RZ, RZ, R8 ;  /* 0x000000ffff0a7224 */ /* 0x000fce00078e0008 */
.L_x_631:
[----:B------:R-:W-:Y:S05]  /*5870*/  BSYNC.RECONVERGENT B1 ;  /* 0x0000000000017941 */ /* 0x000fea0003800200 */
.L_x_628:
[----:B------:R-:W-:Y:S01]  /*5880*/  ISETP.GE.AND P0, PT, R22, R20, PT ;  /* 0x000000141600720c */ /* 0x000fe20003f06270 */
[----:B------:R-:W-:Y:S04]  /*5890*/  BSSY.RECONVERGENT B1, `(.L_x_632) ;  /* 0x0000016000017945 */ /* 0x000fe80003800200 */
[----:B------:R-:W-:Y:S08]  /*58a0*/  BSSY.RELIABLE B2, `(.L_x_633) ;  /* 0x0000009000027945 */ /* 0x000ff00003800100 */
[----:B------:R-:W-:Y:S05]  /*58b0*/  @!P0 BRA `(.L_x_634) ;  /* 0x00000000001c8947 */ /* 0x000fea0003800000 */
[----:B------:R-:W-:Y:S01]  /*58c0*/  ISETP.GE.AND P0, PT, R23, R21, PT ;  /* 0x000000151700720c */ /* 0x000fe20003f06270 */
[----:B-1----:R-:W-:Y:S02]  /*58d0*/  IMAD.MOV.U32 R8, RZ, RZ, R18 ;  /* 0x000000ffff087224 */ /* 0x002fe400078e0012 */
[----:B------:R-:W-:Y:S01]  /*58e0*/  IMAD.MOV.U32 R37, RZ, RZ, R23 ;  /* 0x000000ffff257224 */ /* 0x000fe200078e0017 */
[----:B------:R-:W-:Y:S01]  /*58f0*/  ISETP.LT.OR P0, PT, R20, R22, P0 ;  /* 0x000000161400720c */ /* 0x000fe20000701670 */
[----:B------:R-:W-:-:S12]  /*5900*/  IMAD.MOV.U32 R36, RZ, RZ, R22 ;  /* 0x000000ffff247224 */ /* 0x000fd800078e0016 */
[----:B------:R-:W-:Y:S05]  /*5910*/  @P0 BREAK.RELIABLE B2 ;  /* 0x0000000000020942 */ /* 0x000fea0003800100 */
[----:B------:R-:W-:Y:S05]  /*5920*/  @P0 BRA `(.L_x_635) ;  /* 0x0000000000300947 */ /* 0x000fea0003800000 */
.L_x_634:
[----:B------:R-:W-:Y:S05]  /*5930*/  BSYNC.RELIABLE B2 ;  /* 0x0000000000027941 */ /* 0x000fea0003800100 */
.L_x_633:
        /* <DEDUP_REMOVED lines=11> */
.L_x_635:
[----:B------:R-:W-:Y:S05]  /*59f0*/  BSYNC.RECONVERGENT B1 ;  /* 0x0000000000017941 */ /* 0x000fea0003800200 */
.L_x_632:
        /* <DEDUP_REMOVED lines=11> */
.L_x_638:
[----:B------:R-:W-:Y:S05]  /*5ab0*/  BSYNC.RELIABLE B2 ;  /* 0x0000000000027941 */ /* 0x000fea0003800100 */
.L_x_637:
[----:B01234-:R-:W-:Y:S01]  /*5ac0*/  IMAD.MOV.U32 R12, RZ, RZ, R26 ;  /* 0x000000ffff0c7224 */ /* 0x01ffe200078e001a */
[----:B------:R-:W-:Y:S01]  /*5ad0*/  MOV R13, R27 ;  /* 0x0000001b000d7202 */ /* 0x000fe20000000f00 */
[--C-:B------:R-:W-:Y:S02]  /*5ae0*/  IMAD.MOV.U32 R14, RZ, RZ, R24.reuse ;  /* 0x000000ffff0e7224 */ /* 0x100fe400078e0018 */
        /* <DEDUP_REMOVED lines=8> */
.L_x_639:
[----:B------:R-:W-:Y:S05]  /*5b70*/  BSYNC.RECONVERGENT B1 ;  /* 0x0000000000017941 */ /* 0x000fea0003800200 */
.L_x_636:
[----:B------:R-:W-:Y:S01]  /*5b80*/  ISETP.GE.AND P0, PT, R30, R28, PT ;  /* 0x0000001c1e00720c */ /* 0x000fe20003f06270 */
[----:B------:R-:W-:Y:S04]  /*5b90*/  BSSY.RECONVERGENT B1, `(.L_x_640) ;  /* 0x0000016000017945 */ /* 0x000fe80003800200 */
[----:B------:R-:W-:Y:S08]  /*5ba0*/  BSSY.RELIABLE B2, `(.L_x_641) ;  /* 0x0000009000027945 */ /* 0x000ff00003800100 */
[----:B------:R-:W-:Y:S05]  /*5bb0*/  @!P0 BRA `(.L_x_642) ;  /* 0x00000000001c8947 */ /* 0x000fea0003800000 */
[----:B------:R-:W-:Y:S01]  /*5bc0*/  ISETP.GE.AND P0, PT, R31, R29, PT ;  /* 0x0000001d1f00720c */ /* 0x000fe20003f06270 */
[----:B01234-:R-:W-:Y:S01]  /*5bd0*/  IMAD.MOV.U32 R13, RZ, RZ, R31 ;  /* 0x000000ffff0d7224 */ /* 0x01ffe200078e001f */
[----:B------:R-:W-:Y:S01]  /*5be0*/  MOV R4, R6 ;  /* 0x0000000600047202 */ /* 0x000fe20000000f00 */
[----:B------:R-:W-:Y:S01]  /*5bf0*/  IMAD.MOV.U32 R12, RZ, RZ, R30 ;  /* 0x000000ffff0c7224 */ /* 0x000fe200078e001e */
[----:B------:R-:W-:-:S13]  /*5c00*/  ISETP.LT.OR P0, PT, R28, R30, P0 ;  /* 0x0000001e1c00720c */ /* 0x000fda0000701670 */
[----:B------:R-:W-:Y:S05]  /*5c10*/  @P0 BREAK.RELIABLE B2 ;  /* 0x0000000000020942 */ /* 0x000fea0003800100 */
[----:B------:R-:W-:Y:S05]  /*5c20*/  @P0 BRA `(.L_x_643) ;  /* 0x0000000000300947 */ /* 0x000fea0003800000 */
.L_x_642:
[----:B------:R-:W-:Y:S05]  /*5c30*/  BSYNC.RELIABLE B2 ;  /* 0x0000000000027941 */ /* 0x000fea0003800100 */
.L_x_641:
[----:B------:R-:W-:Y:S01]  /*5c40*/  IMAD.MOV.U32 R52, RZ, RZ, R30 ;  /* 0x000000ffff347224 */ /* 0x000fe200078e001e */
[----:B01234-:R-:W-:Y:S01]  /*5c50*/  MOV R12, R28 ;  /* 0x0000001c000c7202 */ /* 0x01ffe20000000f00 */
[----:B------:R-:W-:Y:S02]  /*5c60*/  IMAD.MOV.U32 R53, RZ, RZ, R31 ;  /* 0x000000ffff357224 */ /* 0x000fe400078e001f */
[----:B------:R-:W-:Y:S02]  /*5c70*/  IMAD.MOV.U32 R54, RZ, RZ, R28 ;  /* 0x000000ffff367224 */ /* 0x000fe400078e001c */
[----:B------:R-:W-:Y:S02]  /*5c80*/  IMAD.MOV.U32 R55, RZ, RZ, R29 ;  /* 0x000000ffff377224 */ /* 0x000fe400078e001d */
[----:B------:R-:W-:Y:S02]  /*5c90*/  IMAD.MOV.U32 R4, RZ, RZ, R7 ;  /* 0x000000ffff047224 */ /* 0x000fe400078e0007 */
[----:B------:R-:W-:Y:S01]  /*5ca0*/  IMAD.MOV.U32 R13, RZ, RZ, R29 ;  /* 0x000000ffff0d7224 */ /* 0x000fe200078e001d */
[----:B------:R0:W-:Y:S01]  /*5cb0*/  STL.128 [R1+0x40], R52 ;  /* 0x0000403401007387 */ /* 0x0001e20000100c00 */
[----:B------:R-:W-:-:S02]  /*5cc0*/  IMAD.MOV.U32 R29, RZ, RZ, R31 ;  /* 0x000000ffff1d7224 */ /* 0x000fc400078e001f */
[----:B------:R-:W-:Y:S02]  /*5cd0*/  IMAD.MOV.U32 R28, RZ, RZ, R30 ;  /* 0x000000ffff1c7224 */ /* 0x000fe400078e001e */
[----:B------:R-:W-:-:S07]  /*5ce0*/  IMAD.MOV.U32 R7, RZ, RZ, R6 ;  /* 0x000000ffff077224 */ /* 0x000fce00078e0006 */
.L_x_643:
[----:B------:R-:W-:Y:S05]  /*5cf0*/  BSYNC.RECONVERGENT B1 ;  /* 0x0000000000017941 */ /* 0x000fea0003800200 */
.L_x_640:
        /* <DEDUP_REMOVED lines=11> */
.L_x_646:
[----:B------:R-:W-:Y:S05]  /*5db0*/  BSYNC.RELIABLE B2 ;  /* 0x0000000000027941 */ /* 0x000fea0003800100 */
.L_x_645:
        /* <DEDUP_REMOVED lines=8> */
.L_x_647:
[----:B------:R-:W-:Y:S05]  /*5e40*/  BSYNC.RECONVERGENT B1 ;  /* 0x0000000000017941 */ /* 0x000fea0003800200 */
.L_x_644:
        /* <DEDUP_REMOVED lines=11> */
.L_x_650:
[----:B------:R-:W-:Y:S05]  /*5f00*/  BSYNC.RELIABLE B2 ;  /* 0x0000000000027941 */ /* 0x000fea0003800100 */
.L_x_649:
        /* <DEDUP_REMOVED lines=8> */
.L_x_651:
[----:B------:R-:W-:Y:S05]  /*5f90*/  BSYNC.RECONVERGENT B1 ;  /* 0x0000000000017941 */ /* 0x000fea0003800200 */
.L_x_648:
        /* <DEDUP_REMOVED lines=11> */
.L_x_654:
[----:B------:R-:W-:Y:S05]  /*6050*/  BSYNC.RELIABLE B2 ;  /* 0x0000000000027941 */ /* 0x000fea0003800100 */
.L_x_653:
[----:B------:R-:W-:Y:S01]  /*6060*/  STL.64 [R1+0x38], R28 ;  /* 0x0000381c01007387 */ /* 0x000fe20000100a00 */
[----:B0-----:R-:W-:Y:S01]  /*6070*/  IMAD.MOV.U32 R52, RZ, RZ, R4 ;  /* 0x000000ffff347224 */ /* 0x001fe200078e0004 */
[----:B------:R-:W-:Y:S01]  /*6080*/  MOV R14, R32 ;  /* 0x00000020000e7202 */ /* 0x000fe20000000f00 */
[----:B------:R-:W-:Y:S01]  /*6090*/  IMAD.MOV.U32 R15, RZ, RZ, R33 ;  /* 0x000000ffff0f7224 */ /* 0x000fe200078e0021 */
[----:B------:R0:W-:Y:S01]  /*60a0*/  STL.64 [R1+0x40], R32 ;  /* 0x0000402001007387 */ /* 0x0001e20000100a00 */
[----:B------:R-:W-:Y:S02]  /*60b0*/  IMAD.MOV.U32 R4, RZ, RZ, R5 ;  /* 0x000000ffff047224 */ /* 0x000fe400078e0005 */
[----:B0-----:R-:W-:Y:S02]  /*60c0*/  IMAD.MOV.U32 R33, RZ, RZ, R29 ;  /* 0x000000ffff217224 */ /* 0x001fe400078e001d */
[----:B------:R-:W-:-:S07]  /*60d0*/  IMAD.MOV.U32 R32, RZ, RZ, R28 ;  /* 0x000000ffff207224 */ /* 0x000fce00078e001c */
.L_x_655:
[----:B------:R-:W-:Y:S05]  /*60e0*/  BSYNC.RECONVERGENT B1 ;  /* 0x0000000000017941 */ /* 0x000fea0003800200 */
.L_x_652:
        /* <DEDUP_REMOVED lines=11> */
.L_x_658:
[----:B------:R-:W-:Y:S05]  /*61a0*/  BSYNC.RELIABLE B2 ;  /* 0x0000000000027941 */ /* 0x000fea0003800100 */
.L_x_657:
        /* <DEDUP_REMOVED lines=9> */
.L_x_659:
[----:B------:R-:W-:Y:S05]  /*6240*/  BSYNC.RECONVERGENT B1 ;  /* 0x0000000000017941 */ /* 0x000fea0003800200 */
.L_x_656:
        /* <DEDUP_REMOVED lines=11> */
.L_x_662:
[----:B------:R-:W-:Y:S05]  /*6300*/  BSYNC.RELIABLE B2 ;  /* 0x0000000000027941 */ /* 0x000fea0003800100 */
.L_x_661:
[----:B------:R1:W-:Y:S01]  /*6310*/  STL.128 [R1+0x20], R36 ;  /* 0x0000202401007387 */ /* 0x0003e20000100c00 */
[----:B0-----:R-:W-:Y:S01]  /*6320*/  MOV R40, R18 ;  /* 0x0000001200287202 */ /* 0x001fe20000000f00 */
[----:B------:R-:W-:Y:S02]  /*6330*/  IMAD.MOV.U32 R25, RZ, RZ, R39 ;  /* 0x000000ffff197224 */ /* 0x000fe400078e0027 */
[----:B------:R-:W-:Y:S02]  /*6340*/  IMAD.MOV.U32 R24, RZ, RZ, R38 ;  /* 0x000000ffff187224 */ /* 0x000fe400078e0026 */
[----:B------:R-:W-:Y:S02]  /*6350*/  IMAD.MOV.U32 R18, RZ, RZ, R8 ;  /* 0x000000ffff127224 */ /* 0x000fe400078e0008 */
[----:B-1----:R-:W-:Y:S02]  /*6360*/  IMAD.MOV.U32 R39, RZ, RZ, R37 ;  /* 0x000000ffff277224 */ /* 0x002fe400078e0025 */
[----:B------:R-:W-:-:S07]  /*6370*/  IMAD.MOV.U32 R38, RZ, RZ, R36 ;  /* 0x000000ffff267224 */ /* 0x000fce00078e0024 */
.L_x_663:
[----:B------:R-:W-:Y:S05]  /*6380*/  BSYNC.RECONVERGENT B1 ;  /* 0x0000000000017941 */ /* 0x000fea0003800200 */
.L_x_660:
        /* <DEDUP_REMOVED lines=11> */
.L_x_666:
[----:B------:R-:W-:Y:S05]  /*6440*/  BSYNC.RELIABLE B2 ;  /* 0x0000000000027941 */ /* 0x000fea0003800100 */
.L_x_665:
[----:B------:R0:W-:Y:S01]  /*6450*/  STL.128 [R1+0x30], R32 ;  /* 0x0000302001007387 */ /* 0x0001e20000100c00 */
[----:B------:R-:W-:Y:S01]  /*6460*/  MOV R8, R52 ;  /* 0x0000003400087202 */ /* 0x000fe20000000f00 */
[----:B------:R-:W-:Y:S02]  /*6470*/  IMAD.MOV.U32 R21, RZ, RZ, R35 ;  /* 0x000000ffff157224 */ /* 0x000fe400078e0023 */
[----:B------:R-:W-:Y:S02]  /*6480*/  IMAD.MOV.U32 R20, RZ, RZ, R34 ;  /* 0x000000ffff147224 */ /* 0x000fe400078e0022 */
[----:B------:R-:W-:Y:S02]  /*6490*/  IMAD.MOV.U32 R52, RZ, RZ, R9 ;  /* 0x000000ffff347224 */ /* 0x000fe400078e0009 */
[----:B0-----:R-:W-:Y:S02]  /*64a0*/  IMAD.MOV.U32 R35, RZ, RZ, R33 ;  /* 0x000000ffff237224 */ /* 0x001fe400078e0021 */
[----:B------:R-:W-:-:S07]  /*64b0*/  IMAD.MOV.U32 R34, RZ, RZ, R32 ;  /* 0x000000ffff227224 */ /* 0x000fce00078e0020 */
.L_x_667:
[----:B------:R-:W-:Y:S05]  /*64c0*/  BSYNC.RECONVERGENT B1 ;  /* 0x0000000000017941 */ /* 0x000fea0003800200 */
.L_x_664:
        /* <DEDUP_REMOVED lines=11> */
.L_x_670:
[----:B------:R-:W-:Y:S05]  /*6580*/  BSYNC.RELIABLE B2 ;  /* 0x0000000000027941 */ /* 0x000fea0003800100 */
.L_x_669:
[----:B------:R0:W-:Y:S01]  /*6590*/  STL.128 [R1+0x40], R12 ;  /* 0x0000400c01007387 */ /* 0x0001e20000100c00 */
[----:B------:R-:W-:Y:S01]  /*65a0*/  MOV R9, R7 ;  /* 0x0000000700097202 */ /* 0x000fe20000000f00 */
[----:B------:R-:W-:Y:S02]  /*65b0*/  IMAD.MOV.U32 R17, RZ, RZ, R15 ;  /* 0x000000ffff117224 */ /* 0x000fe400078e000f */
[----:B------:R-:W-:Y:S02]  /*65c0*/  IMAD.MOV.U32 R16, RZ, RZ, R14 ;  /* 0x000000ffff107224 */ /* 0x000fe400078e000e */
[----:B------:R-:W-:Y:S02]  /*65d0*/  IMAD.MOV.U32 R7, RZ, RZ, R4 ;  /* 0x000000ffff077224 */ /* 0x000fe400078e0004 */
[----:B0-----:R-:W-:Y:S02]  /*65e0*/  IMAD.MOV.U32 R15, RZ, RZ, R13 ;  /* 0x000000ffff0f7224 */ /* 0x001fe400078e000d */
[----:B------:R-:W-:-:S07]  /*65f0*/  IMAD.MOV.U32 R14, RZ, RZ, R12 ;  /* 0x000000ffff0e7224 */ /* 0x000fce00078e000c */
.L_x_671:
[----:B------:R-:W-:Y:S05]  /*6600*/  BSYNC.RECONVERGENT B1 ;  /* 0x0000000000017941 */ /* 0x000fea0003800200 */
.L_x_668:
        /* <DEDUP_REMOVED lines=11> */
.L_x_674:
[----:B------:R-:W-:Y:S05]  /*66c0*/  BSYNC.RELIABLE B2 ;  /* 0x0000000000027941 */ /* 0x000fea0003800100 */
.L_x_673:
[----:B------:R-:W-:Y:S01]  /*66d0*/  STL.64 [R1+0x18], R38 ;  /* 0x0000182601007387 */ /* 0x000fe20000100a00 */
[----:B------:R-:W-:Y:S01]  /*66e0*/  MOV R27, R11 ;  /* 0x0000000b001b7202 */ /* 0x000fe20000000f00 */
[----:B------:R-:W-:Y:S02]  /*66f0*/  IMAD.MOV.U32 R26, RZ, RZ, R10 ;  /* 0x000000ffff1a7224 */ /* 0x000fe400078e000a */
[----:B------:R0:W-:Y:S01]  /*6700*/  STL.64 [R1+0x20], R10 ;  /* 0x0000200a01007387 */ /* 0x0001e20000100a00 */
[----:B------:R-:W-:Y:S02]  /*6710*/  IMAD.MOV.U32 R4, RZ, RZ, R40 ;  /* 0x000000ffff047224 */ /* 0x000fe400078e0028 */
[----:B------:R-:W-:Y:S02]  /*6720*/  IMAD.MOV.U32 R40, RZ, RZ, R6 ;  /* 0x000000ffff287224 */ /* 0x000fe400078e0006 */
[----:B0-----:R-:W-:Y:S02]  /*6730*/  IMAD.MOV.U32 R11, RZ, RZ, R39 ;  /* 0x000000ffff0b7224 */ /* 0x001fe400078e0027 */
[----:B------:R-:W-:-:S07]  /*6740*/  IMAD.MOV.U32 R10, RZ, RZ, R38 ;  /* 0x000000ffff0a7224 */ /* 0x000fce00078e0026 */
.L_x_675:
[----:B------:R-:W-:Y:S05]  /*6750*/  BSYNC.RECONVERGENT B1 ;  /* 0x0000000000017941 */ /* 0x000fea0003800200 */
.L_x_672:
        /* <DEDUP_REMOVED lines=11> */
.L_x_678:
[----:B------:R-:W-:Y:S05]  /*6810*/  BSYNC.RELIABLE B2 ;  /* 0x0000000000027941 */ /* 0x000fea0003800100 */
.L_x_677:
        /* <DEDUP_REMOVED lines=8> */
.L_x_679:
[----:B------:R-:W-:Y:S05]  /*68a0*/  BSYNC.RECONVERGENT B1 ;  /* 0x0000000000017941 */ /* 0x000fea0003800200 */
.L_x_676:
        /* <DEDUP_REMOVED lines=11> */
.L_x_682:
[----:B------:R-:W-:Y:S05]  /*6960*/  BSYNC.RELIABLE B2 ;  /* 0x0000000000027941 */ /* 0x000fea0003800100 */
.L_x_681:
        /* <DEDUP_REMOVED lines=8> */
.L_x_683:
[----:B------:R-:W-:Y:S05]  /*69f0*/  BSYNC.RECONVERGENT B1 ;  /* 0x0000000000017941 */ /* 0x000fea0003800200 */
.L_x_680:
        /* <DEDUP_REMOVED lines=11> */
.L_x_686:
[----:B------:R-:W-:Y:S05]  /*6ab0*/  BSYNC.RELIABLE B2 ;  /* 0x0000000000027941 */ /* 0x000fea0003800100 */
.L_x_685:
[----:B------:R-:W-:Y:S01]  /*6ac0*/  MOV R28, R10 ;  /* 0x0000000a001c7202 */ /* 0x000fe20000000f00 */
[--C-:B------:R-:W-:Y:S02]  /*6ad0*/  IMAD.MOV.U32 R29, RZ, RZ, R11.reuse ;  /* 0x000000ffff1d7224 */ /* 0x100fe400078e000b */
[----:B------:R-:W-:Y:S02]  /*6ae0*/  IMAD.MOV.U32 R43, RZ, RZ, R11 ;  /* 0x000000ffff2b7224 */ /* 0x000fe400078e000b */
[----:B------:R-:W-:Y:S01]  /*6af0*/  IMAD.MOV.U32 R42, RZ, RZ, R10 ;  /* 0x000000ffff2a7224 */ /* 0x000fe200078e000a */
[----:B------:R0:W-:Y:S01]  /*6b00*/  STL.128 [R1+0x10], R28 ;  /* 0x0000101c01007387 */ /* 0x0001e20000100c00 */
[----:B------:R-:W-:Y:S02]  /*6b10*/  IMAD.MOV.U32 R52, RZ, RZ, R4 ;  /* 0x000000ffff347224 */ /* 0x000fe400078e0004 */
[----:B------:R-:W-:Y:S02]  /*6b20*/  IMAD.MOV.U32 R11, RZ, RZ, R31 ;  /* 0x000000ffff0b7224 */ /* 0x000fe400078e001f */
[----:B------:R-:W-:-:S02]  /*6b30*/  IMAD.MOV.U32 R10, RZ, RZ, R30 ;  /* 0x000000ffff0a7224 */ /* 0x000fc400078e001e */
[----:B------:R-:W-:-:S07]  /*6b40*/  IMAD.MOV.U32 R4, RZ, RZ, R5 ;  /* 0x000000ffff047224 */ /* 0x000fce00078e0005 */
.L_x_687:
[----:B------:R-:W-:Y:S05]  /*6b50*/  BSYNC.RECONVERGENT B1 ;  /* 0x0000000000017941 */ /* 0x000fea0003800200 */
.L_x_684:
        /* <DEDUP_REMOVED lines=11> */
.L_x_690:
[----:B------:R-:W-:Y:S05]  /*6c10*/  BSYNC.RELIABLE B2 ;  /* 0x0000000000027941 */ /* 0x000fea0003800100 */
.L_x_689:
[----:B------:R1:W-:Y:S01]  /*6c20*/  STL.128 [R1+0x20], R24 ;  /* 0x0000201801007387 */ /* 0x0003e20000100c00 */
[----:B------:R-:W-:Y:S02]  /*6c30*/  IMAD.MOV.U32 R5, RZ, RZ, R6 ;  /* 0x000000ffff057224 */ /* 0x000fe400078e0006 */
[----:B------:R-:W-:Y:S02]  /*6c40*/  IMAD.MOV.U32 R13, RZ, RZ, R27 ;  /* 0x000000ffff0d7224 */ /* 0x000fe400078e001b */
[----:B------:R-:W-:Y:S02]  /*6c50*/  IMAD.MOV.U32 R12, RZ, RZ, R26 ;  /* 0x000000ffff0c7224 */ /* 0x000fe400078e001a */
[----:B------:R-:W-:Y:S02]  /*6c60*/  IMAD.MOV.U32 R6, RZ, RZ, R40 ;  /* 0x000000ffff067224 */ /* 0x000fe400078e0028 */
[----:B-1----:R-:W-:Y:S02]  /*6c70*/  IMAD.MOV.U32 R27, RZ, RZ, R25 ;  /* 0x000000ffff1b7224 */ /* 0x002fe400078e0019 */
[----:B------:R-:W-:-:S07]  /*6c80*/  IMAD.MOV.U32 R26, RZ, RZ, R24 ;  /* 0x000000ffff1a7224 */ /* 0x000fce00078e0018 */
.L_x_691:
[----:B------:R-:W-:Y:S05]  /*6c90*/  BSYNC.RECONVERGENT B1 ;  /* 0x0000000000017941 */ /* 0x000fea0003800200 */
.L_x_688:
        /* <DEDUP_REMOVED lines=11> */
.L_x_694:
[----:B------:R-:W-:Y:S05]  /*6d50*/  BSYNC.RELIABLE B2 ;  /* 0x0000000000027941 */ /* 0x000fea0003800100 */
.L_x_693:
[----:B------:R1:W-:Y:S01]  /*6d60*/  STL.128 [R1+0x30], R20 ;  /* 0x0000301401007387 */ /* 0x0003e20000100c00 */
[----:B------:R-:W-:Y:S02]  /*6d70*/  IMAD.MOV.U32 R24, RZ, RZ, R41 ;  /* 0x000000ffff187224 */ /* 0x000fe400078e0029 */
[----:B------:R-:W-:Y:S02]  /*6d80*/  IMAD.MOV.U32 R33, RZ, RZ, R23 ;  /* 0x000000ffff217224 */ /* 0x000fe400078e0017 */
[----:B------:R-:W-:Y:S02]  /*6d90*/  IMAD.MOV.U32 R32, RZ, RZ, R22 ;  /* 0x000000ffff207224 */ /* 0x000fe400078e0016 */
[----:B------:R-:W-:Y:S02]  /*6da0*/  IMAD.MOV.U32 R41, RZ, RZ, R8 ;  /* 0x000000ffff297224 */ /* 0x000fe400078e0008 */
[----:B-1----:R-:W-:Y:S02]  /*6db0*/  IMAD.MOV.U32 R23, RZ, RZ, R21 ;  /* 0x000000ffff177224 */ /* 0x002fe400078e0015 */
[----:B------:R-:W-:-:S07]  /*6dc0*/  IMAD.MOV.U32 R22, RZ, RZ, R20 ;  /* 0x000000ffff167224 */ /* 0x000fce00078e0014 */
.L_x_695:
[----:B------:R-:W-:Y:S05]  /*6dd0*/  BSYNC.RECONVERGENT B1 ;  /* 0x0000000000017941 */ /* 0x000fea0003800200 */
.L_x_692:
        /* <DEDUP_REMOVED lines=11> */
.L_x_698:
[----:B------:R-:W-:Y:S05]  /*6e90*/  BSYNC.RELIABLE B2 ;  /* 0x0000000000027941 */ /* 0x000fea0003800100 */
.L_x_697:
[----:B------:R1:W-:Y:S01]  /*6ea0*/  STL.128 [R1+0x40], R16 ;  /* 0x0000401001007387 */ /* 0x0003e20000100c00 */
[----:B------:R-:W-:Y:S02]  /*6eb0*/  IMAD.MOV.U32 R20, RZ, RZ, R7 ;  /* 0x000000ffff147224 */ /* 0x000fe400078e0007 */
[----:B------:R-:W-:Y:S02]  /*6ec0*/  IMAD.MOV.U32 R37, RZ, RZ, R19 ;  /* 0x000000ffff257224 */ /* 0x000fe400078e0013 */
[----:B------:R-:W-:Y:S02]  /*6ed0*/  IMAD.MOV.U32 R36, RZ, RZ, R18 ;  /* 0x000000ffff247224 */ /* 0x000fe400078e0012 */
[----:B------:R-:W-:Y:S02]  /*6ee0*/  IMAD.MOV.U32 R7, RZ, RZ, R9 ;  /* 0x000000ffff077224 */ /* 0x000fe400078e0009 */
[----:B-1----:R-:W-:Y:S02]  /*6ef0*/  IMAD.MOV.U32 R19, RZ, RZ, R17 ;  /* 0x000000ffff137224 */ /* 0x002fe400078e0011 */
[----:B------:R-:W-:-:S07]  /*6f00*/  IMAD.MOV.U32 R18, RZ, RZ, R16 ;  /* 0x000000ffff127224 */ /* 0x000fce00078e0010 */
.L_x_699:
[----:B------:R-:W-:Y:S05]  /*6f10*/  BSYNC.RECONVERGENT B1 ;  /* 0x0000000000017941 */ /* 0x000fea0003800200 */
.L_x_696:
        /* <DEDUP_REMOVED lines=11> */
.L_x_702:
[----:B------:R-:W-:Y:S05]  /*6fd0*/  BSYNC.RELIABLE B2 ;  /* 0x0000000000027941 */ /* 0x000fea0003800100 */
.L_x_701:
        /* <DEDUP_REMOVED lines=8> */
.L_x_703:
[----:B------:R-:W-:Y:S05]  /*7060*/  BSYNC.RECONVERGENT B1 ;  /* 0x0000000000017941 */ /* 0x000fea0003800200 */
.L_x_700:
        /* <DEDUP_REMOVED lines=11> */
.L_x_706:
[----:B------:R-:W-:Y:S05]  /*7120*/  BSYNC.RELIABLE B2 ;  /* 0x0000000000027941 */ /* 0x000fea0003800100 */
.L_x_705:
[----:B------:R-:W-:Y:S01]  /*7130*/  STL.64 [R1+0x28], R22 ;  /* 0x0000281601007387 */ /* 0x000fe20000100a00 */
[----:B0-----:R-:W-:Y:S02]  /*7140*/  IMAD.MOV.U32 R28, RZ, RZ, R24 ;  /* 0x000000ffff1c7224 */ /* 0x001fe400078e0018 */
[----:B------:R-:W-:Y:S01]  /*7150*/  IMAD.MOV.U32 R35, RZ, RZ, R13 ;  /* 0x000000ffff237224 */ /* 0x000fe200078e000d */
[----:B------:R0:W-:Y:S01]  /*7160*/  STL.64 [R1+0x30], R12 ;  /* 0x0000300c01007387 */ /* 0x0001e20000100a00 */
[----:B------:R-:W-:Y:S02]  /*7170*/  IMAD.MOV.U32 R34, RZ, RZ, R12 ;  /* 0x000000ffff227224 */ /* 0x000fe400078e000c */
[----:B------:R-:W-:Y:S02]  /*7180*/  IMAD.MOV.U32 R24, RZ, RZ, R6 ;  /* 0x000000ffff187224 */ /* 0x000fe400078e0006 */
[----:B0-----:R-:W-:Y:S02]  /*7190*/  IMAD.MOV.U32 R13, RZ, RZ, R23 ;  /* 0x000000ffff0d7224 */ /* 0x001fe400078e0017 */
[----:B------:R-:W-:-:S07]  /*71a0*/  IMAD.MOV.U32 R12, RZ, RZ, R22 ;  /* 0x000000ffff0c7224 */ /* 0x000fce00078e0016 */
.L_x_707:
[----:B------:R-:W-:Y:S05]  /*71b0*/  BSYNC.RECONVERGENT B1 ;  /* 0x0000000000017941 */ /* 0x000fea0003800200 */
.L_x_704:
        /* <DEDUP_REMOVED lines=11> */
.L_x_710:
[----:B------:R-:W-:Y:S05]  /*7270*/  BSYNC.RELIABLE B2 ;  /* 0x0000000000027941 */ /* 0x000fea0003800100 */
.L_x_709:
[----:B------:R-:W-:Y:S01]  /*7280*/  STL.64 [R1+0x38], R18 ;  /* 0x0000381201007387 */ /* 0x000fe20000100a00 */
[----:B------:R-:W-:Y:S02]  /*7290*/  IMAD.MOV.U32 R53, RZ, RZ, R20 ;  /* 0x000000ffff357224 */ /* 0x000fe400078e0014 */
[----:B------:R-:W-:Y:S01]  /*72a0*/  IMAD.MOV.U32 R39, RZ, RZ, R33 ;  /* 0x000000ffff277224 */ /* 0x000fe200078e0021 */
[----:B------:R0:W-:Y:S01]  /*72b0*/  STL.64 [R1+0x40], R32 ;  /* 0x0000402001007387 */ /* 0x0001e20000100a00 */
[----:B------:R-:W-:Y:S02]  /*72c0*/  IMAD.MOV.U32 R38, RZ, RZ, R32 ;  /* 0x000000ffff267224 */ /* 0x000fe400078e0020 */
[----:B------:R-:W-:Y:S02]  /*72d0*/  IMAD.MOV.U32 R20, RZ, RZ, R41 ;  /* 0x000000ffff147224 */ /* 0x000fe400078e0029 */
[----:B0-----:R-:W-:Y:S02]  /*72e0*/  IMAD.MOV.U32 R33, RZ, RZ, R19 ;  /* 0x000000ffff217224 */ /* 0x001fe400078e0013 */
[----:B------:R-:W-:-:S07]  /*72f0*/  IMAD.MOV.U32 R32, RZ, RZ, R18 ;  /* 0x000000ffff207224 */ /* 0x000fce00078e0012 */
.L_x_711:
[----:B------:R-:W-:Y:S05]  /*7300*/  BSYNC.RECONVERGENT B1 ;  /* 0x0000000000017941 */ /* 0x000fea0003800200 */
.L_x_708:
        /* <DEDUP_REMOVED lines=11> */
.L_x_714:
[----:B------:R-:W-:Y:S05]  /*73c0*/  BSYNC.RELIABLE B2 ;  /* 0x0000000000027941 */ /* 0x000fea0003800100 */
.L_x_713:
[--C-:B------:R-:W-:Y:S02]  /*73d0*/  IMAD.MOV.U32 R40, RZ, RZ, R10.reuse ;  /* 0x000000ffff287224 */ /* 0x100fe400078e000a */
[--C-:B------:R-:W-:Y:S02]  /*73e0*/  IMAD.MOV.U32 R41, RZ, RZ, R11.reuse ;  /* 0x000000ffff297224 */ /* 0x100fe400078e000b */
[----:B------:R-:W-:Y:S02]  /*73f0*/  IMAD.MOV.U32 R9, RZ, RZ, R11 ;  /* 0x000000ffff097224 */ /* 0x000fe400078e000b */
[----:B------:R-:W-:Y:S01]  /*7400*/  IMAD.MOV.U32 R8, RZ, RZ, R10 ;  /* 0x000000ffff087224 */ /* 0x000fe200078e000a */
[----:B------:R0:W-:Y:S01]  /*7410*/  STL.128 [R1+0x10], R40 ;  /* 0x0000102801007387 */ /* 0x0001e20000100c00 */
[----:B------:R-:W-:Y:S01]  /*7420*/  IMAD.MOV.U32 R16, RZ, RZ, R25 ;  /* 0x000000ffff107224 */ /* 0x000fe200078e0019 */
[----:B------:R-:W-:Y:S01]  /*7430*/  MOV R25, R52 ;  /* 0x0000003400197202 */ /* 0x000fe20000000f00 */
[----:B------:R-:W-:-:S02]  /*7440*/  IMAD.MOV.U32 R11, RZ, RZ, R43 ;  /* 0x000000ffff0b7224 */ /* 0x000fc400078e002b */
[----:B------:R-:W-:-:S07]  /*7450*/  IMAD.MOV.U32 R10, RZ, RZ, R42 ;  /* 0x000000ffff0a7224 */ /* 0x000fce00078e002a */
.L_x_715:
[----:B------:R-:W-:Y:S05]  /*7460*/  BSYNC.RECONVERGENT B1 ;  /* 0x0000000000017941 */ /* 0x000fea0003800200 */
.L_x_712:
        /* <DEDUP_REMOVED lines=11> */
.L_x_718:
[----:B------:R-:W-:Y:S05]  /*7520*/  BSYNC.RELIABLE B2 ;  /* 0x0000000000027941 */ /* 0x000fea0003800100 */
.L_x_717:
[----:B------:R1:W-:Y:S01]  /*7530*/  STL.128 [R1+0x20], R12 ;  /* 0x0000200c01007387 */ /* 0x0003e20000100c00 */
[----:B------:R-:W-:Y:S02]  /*7540*/  IMAD.MOV.U32 R23, RZ, RZ, R15 ;  /* 0x000000ffff177224 */ /* 0x000fe400078e000f */
[----:B------:R-:W-:Y:S02]  /*7550*/  IMAD.MOV.U32 R22, RZ, RZ, R14 ;  /* 0x000000ffff167224 */ /* 0x000fe400078e000e */
[----:B------:R-:W-:Y:S02]  /*7560*/  IMAD.MOV.U32 R18, RZ, RZ, R28 ;  /* 0x000000ffff127224 */ /* 0x000fe400078e001c */
[----:B------:R-:W-:Y:S02]  /*7570*/  IMAD.MOV.U32 R28, RZ, RZ, R5 ;  /* 0x000000ffff1c7224 */ /* 0x000fe400078e0005 */
[----:B-1----:R-:W-:Y:S01]  /*7580*/  IMAD.MOV.U32 R15, RZ, RZ, R13 ;  /* 0x000000ffff0f7224 */ /* 0x002fe200078e000d */
[----:B------:R-:W-:-:S07]  /*7590*/  MOV R14, R12 ;  /* 0x0000000c000e7202 */ /* 0x000fce0000000f00 */
.L_x_719:
[----:B------:R-:W-:Y:S05]  /*75a0*/  BSYNC.RECONVERGENT B1 ;  /* 0x0000000000017941 */ /* 0x000fea0003800200 */
.L_x_716:
        /* <DEDUP_REMOVED lines=11> */
.L_x_722:
[----:B------:R-:W-:Y:S05]  /*7660*/  BSYNC.RELIABLE B2 ;  /* 0x0000000000027941 */ /* 0x000fea0003800100 */
.L_x_721:
[----:B------:R1:W-:Y:S01]  /*7670*/  STL.128 [R1+0x30], R32 ;  /* 0x0000302001007387 */ /* 0x0003e20000100c00 */
[----:B------:R-:W-:Y:S02]  /*7680*/  IMAD.MOV.U32 R27, RZ, RZ, R35 ;  /* 0x000000ffff1b7224 */ /* 0x000fe400078e0023 */
[----:B------:R-:W-:Y:S02]  /*7690*/  IMAD.MOV.U32 R26, RZ, RZ, R34 ;  /* 0x000000ffff1a7224 */ /* 0x000fe400078e0022 */
[----:B------:R-:W-:Y:S02]  /*76a0*/  IMAD.MOV.U32 R4, RZ, RZ, R53 ;  /* 0x000000ffff047224 */ /* 0x000fe400078e0035 */
[----:B------:R-:W-:Y:S02]  /*76b0*/  IMAD.MOV.U32 R53, RZ, RZ, R24 ;  /* 0x000000ffff357224 */ /* 0x000fe400078e0018 */
[----:B-1----:R-:W-:Y:S01]  /*76c0*/  IMAD.MOV.U32 R35, RZ, RZ, R33 ;  /* 0x000000ffff237224 */ /* 0x002fe200078e0021 */
[----:B------:R-:W-:-:S07]  /*76d0*/  MOV R34, R32 ;  /* 0x0000002000227202 */ /* 0x000fce0000000f00 */
.L_x_723:
[----:B------:R-:W-:Y:S05]  /*76e0*/  BSYNC.RECONVERGENT B1 ;  /* 0x0000000000017941 */ /* 0x000fea0003800200 */
.L_x_720:
        /* <DEDUP_REMOVED lines=11> */
.L_x_726:
[----:B------:R-:W-:Y:S05]  /*77a0*/  BSYNC.RELIABLE B2 ;  /* 0x0000000000027941 */ /* 0x000fea0003800100 */
.L_x_725:
[----:B------:R1:W-:Y:S01]  /*77b0*/  STL.128 [R1+0x40], R36 ;  /* 0x0000402401007387 */ /* 0x0003e20000100c00 */
[----:B------:R-:W-:Y:S02]  /*77c0*/  IMAD.MOV.U32 R31, RZ, RZ, R39 ;  /* 0x000000ffff1f7224 */ /* 0x000fe400078e0027 */
[----:B------:R-:W-:Y:S02]  /*77d0*/  IMAD.MOV.U32 R30, RZ, RZ, R38 ;  /* 0x000000ffff1e7224 */ /* 0x000fe400078e0026 */
[----:B------:R-:W-:Y:S01]  /*77e0*/  IMAD.MOV.U32 R6, RZ, RZ, R7 ;  /* 0x000000ffff067224 */ /* 0x000fe200078e0007 */
[----:B------:R-:W-:Y:S01]  /*77f0*/  MOV R7, R20 ;  /* 0x0000001400077202 */ /* 0x000fe20000000f00 */
[----:B-1----:R-:W-:Y:S02]  /*7800*/  IMAD.MOV.U32 R39, RZ, RZ, R37 ;  /* 0x000000ffff277224 */ /* 0x002fe400078e0025 */
[----:B------:R-:W-:-:S07]  /*7810*/  IMAD.MOV.U32 R38, RZ, RZ, R36 ;  /* 0x000000ffff267224 */ /* 0x000fce00078e0024 */
.L_x_727:
[----:B------:R-:W-:Y:S05]  /*7820*/  BSYNC.RECONVERGENT B1 ;  /* 0x0000000000017941 */ /* 0x000fea0003800200 */
.L_x_724:
        /* <DEDUP_REMOVED lines=11> */
.L_x_730:
[----:B------:R-:W-:Y:S05]  /*78e0*/  BSYNC.RELIABLE B2 ;  /* 0x0000000000027941 */ /* 0x000fea0003800100 */
.L_x_729:
[----:B------:R-:W-:Y:S01]  /*78f0*/  STL.64 [R1+0x18], R14 ;  /* 0x0000180e01007387 */ /* 0x000fe20000100a00 */
[----:B------:R-:W-:Y:S02]  /*7900*/  IMAD.MOV.U32 R21, RZ, RZ, R11 ;  /* 0x000000ffff157224 */ /* 0x000fe400078e000b */
[----:B------:R-:W-:Y:S01]  /*7910*/  IMAD.MOV.U32 R20, RZ, RZ, R10 ;  /* 0x000000ffff147224 */ /* 0x000fe200078e000a */
[----:B------:R1:W-:Y:S01]  /*7920*/  STL.64 [R1+0x20], R10 ;  /* 0x0000200a01007387 */ /* 0x0003e20000100a00 */
[----:B------:R-:W-:Y:S01]  /*7930*/  IMAD.MOV.U32 R17, RZ, RZ, R18 ;  /* 0x000000ffff117224 */ /* 0x000fe200078e0012 */
[----:B------:R-:W-:Y:S01]  /*7940*/  MOV R18, R25 ;  /* 0x0000001900127202 */ /* 0x000fe20000000f00 */
[----:B-1----:R-:W-:Y:S02]  /*7950*/  IMAD.MOV.U32 R11, RZ, RZ, R15 ;  /* 0x000000ffff0b7224 */ /* 0x002fe400078e000f */
[----:B------:R-:W-:-:S07]  /*7960*/  IMAD.MOV.U32 R10, RZ, RZ, R14 ;  /* 0x000000ffff0a7224 */ /* 0x000fce00078e000e */
.L_x_731:
[----:B------:R-:W-:Y:S05]  /*7970*/  BSYNC.RECONVERGENT B1 ;  /* 0x0000000000017941 */ /* 0x000fea0003800200 */
.L_x_728:
        /* <DEDUP_REMOVED lines=11> */
.L_x_734:
[----:B------:R-:W-:Y:S05]  /*7a30*/  BSYNC.RELIABLE B2 ;  /* 0x0000000000027941 */ /* 0x000fea0003800100 */
.L_x_733:
        /* <DEDUP_REMOVED lines=8> */
.L_x_735:
[----:B------:R-:W-:Y:S05]  /*7ac0*/  BSYNC.RECONVERGENT B1 ;  /* 0x0000000000017941 */ /* 0x000fea0003800200 */
.L_x_732:
        /* <DEDUP_REMOVED lines=10> */
.L_x_737:
[----:B------:R-:W-:Y:S05]  /*7b70*/  BSYNC.RELIABLE B1 ;  /* 0x0000000000017941 */ /* 0x000fea0003800100 */
.L_x_736:
        /* <DEDUP_REMOVED lines=8> */
.L_x_627:
[----:B------:R-:W-:Y:S05]  /*7c00*/  BSYNC.RECONVERGENT B0 ;  /* 0x0000000000007941 */ /* 0x000fea0003800200 */
.L_x_626:
[----:B------:R-:W-:Y:S05]  /*7c10*/  WARPSYNC.ALL ;  /* 0x0000000000007948 */ /* 0x000fea0003800000 */
[----:B0-----:R-:W-:-:S07]  /*7c20*/  IMAD.MOV.U32 R14, RZ, RZ, 0x2 ;  /* 0x00000002ff0e7424 */ /* 0x001fce00078e00ff */
.L_x_757:
[----:B--234-:R-:W-:Y:S01]  /*7c30*/  IMAD.MOV R12, RZ, RZ, -R14 ;  /* 0x000000ffff0c7224 */ /* 0x01cfe200078e0a0e */
[----:B0-----:R-:W0:Y:S01]  /*7c40*/  S2UR UR5, SR_CgaCtaId ;  /* 0x00000000000579c3 */ /* 0x001e220000008800 */
[----:B------:R-:W-:-:S07]  /*7c50*/  VIADD R32, R14, 0xffffffff ;  /* 0xffffffff0e207836 */ /* 0x000fce0000000000 */
[----:B------:R-:W-:Y:S01]  /*7c60*/  BAR.SYNC.DEFER_BLOCKING 0x0 ;  /* 0x0000000000007b1d */ /* 0x000fe20000010000 */
[----:B------:R-:W-:Y:S02]  /*7c70*/  LOP3.LUT R12, R61, R12, RZ, 0xc0, !PT ;  /* 0x0000000c3d0c7212 */ /* 0x000fe400078ec0ff */
[----:B------:R-:W-:-:S03]  /*7c80*/  LOP3.LUT R32, R32, R61, RZ, 0xc0, !PT ;  /* 0x0000003d20207212 */ /* 0x000fc600078ec0ff */
[----:B------:R-:W-:Y:S01]  /*7c90*/  UMOV UR4, 0x400 ;  /* 0x0000040000047882 */ /* 0x000fe20000000000 */
[----:B------:R-:W-:Y:S01]  /*7ca0*/  IMAD.SHL.U32 R13, R12, 0x8, RZ ;  /* 0x000000080c0d7824 */ /* 0x000fe200078e00ff */
[----:B------:R-:W-:Y:S04]  /*7cb0*/  BSSY.RECONVERGENT B0, `(.L_x_738) ;  /* 0x0000029000007945 */ /* 0x000fe80003800200 */
[----:B------:R-:W-:Y:S01]  /*7cc0*/  VIMNMX R12, PT, PT, R62, R13, PT ;  /* 0x0000000d3e0c7248 */ /* 0x000fe20003fe0100 */
[----:B------:R-:W-:-:S04]  /*7cd0*/  IMAD.SHL.U32 R13, R32, 0x8, RZ ;  /* 0x00000008200d7824 */ /* 0x000fc800078e00ff */
[----:B------:R-:W-:Y:S01]  /*7ce0*/  IMAD R33, R14, 0x4, R12 ;  /* 0x000000040e217824 */ /* 0x000fe200078e020c */
[----:B------:R-:W-:-:S04]  /*7cf0*/  VIMNMX R36, PT, PT, R62, R13, PT ;  /* 0x0000000d3e247248 */ /* 0x000fc80003fe0100 */
[----:B------:R-:W-:Y:S01]  /*7d00*/  VIMNMX R33, PT, PT, R62, R33, PT ;  /* 0x000000213e217248 */ /* 0x000fe20003fe0100 */
[----:B0-----:R-:W-:-:S04]  /*7d10*/  ULEA UR4, UR5, UR4, 0x18 ;  /* 0x0000000405047291 */ /* 0x001fc8000f8ec0ff */
[----:B------:R-:W-:-:S05]  /*7d20*/  IMAD R15, R14, 0x4, R33 ;  /* 0x000000040e0f7824 */ /* 0x000fca00078e0221 */
[----:B------:R-:W-:Y:S02]  /*7d30*/  VIMNMX R32, PT, PT, R62, R15, PT ;  /* 0x0000000f3e207248 */ /* 0x000fe40003fe0100 */
[----:B------:R-:W-:-:S03]  /*7d40*/  VIADDMNMX R15, R33, -R12, R36, PT ;  /* 0x8000000c210f7246 */ /* 0x000fc60003800124 */
        /* <DEDUP_REMOVED lines=11> */
[----:B-1----:R-:W-:Y:S05]  /*7e00*/  @P0 BRA `(.L_x_739) ;  /* 0x00000000004c0947 */ /* 0x002fea0003800000 */
[----:B0-----:R-:W-:-:S07]  /*7e10*/  IMAD.IADD R20, R36, 0x1, R33 ;  /* 0x0000000124147824 */ /* 0x001fce00078e0221 */
.L_x_740:
[----:B-1----:R-:W-:Y:S01]  /*7e20*/  IMAD.IADD R8, R15, 0x1, -R34 ;  /* 0x000000010f087824 */ /* 0x002fe200078e0a22 */
        /* <DEDUP_REMOVED lines=17> */
.L_x_739:
[----:B------:R-:W-:Y:S05]  /*7f40*/  BSYNC.RECONVERGENT B0 ;  /* 0x0000000000007941 */ /* 0x000fea0003800200 */
.L_x_738:
[----:B------:R-:W-:Y:S01]  /*7f50*/  IMAD.IADD R40, R12, 0x1, R34 ;  /* 0x000000010c287824 */ /* 0x000fe200078e0222 */
[----:B------:R-:W-:Y:S01]  /*7f60*/  IADD3 R41, PT, PT, -R34, R33, R36 ;  /* 0x0000002122297210 */ /* 0x000fe20007ffe124 */
[----:B------:R-:W-:Y:S01]  /*7f70*/  BSSY.RECONVERGENT B0, `(.L_x_741) ;  /* 0x000000d000007945 */ /* 0x000fe20003800200 */
[----:B------:R-:W-:Y:S02]  /*7f80*/  PLOP3.LUT P0, PT, PT, PT, PT, 0x8, 0x80 ;  /* 0x000000000080781c */ /* 0x000fe40003f0e170 */
[----:B0-----:R-:W-:Y:S02]  /*7f90*/  LEA R10, R40, UR4, 0x3 ;  /* 0x00000004280a7c11 */ /* 0x001fe4000f8e18ff */
        /* <DEDUP_REMOVED lines=10> */
.L_x_742:
[----:B------:R-:W-:Y:S05]  /*8040*/  BSYNC.RECONVERGENT B0 ;  /* 0x0000000000007941 */ /* 0x000fea0003800200 */
.L_x_741:
[----:B-123--:R-:W-:Y:S01]  /*8050*/  SEL R8, R12, R30, P0 ;  /* 0x0000001e0c087207 */ /* 0x00efe20000000000 */
[----:B------:R-:W-:Y:S01]  /*8060*/  VIADD R27, R41, 0x1 ;  /* 0x00000001291b7836 */ /* 0x000fe20000000000 */
[----:B------:R-:W-:Y:S01]  /*8070*/  SEL R9, R13, R31, P0 ;  /* 0x0000001f0d097207 */ /* 0x000fe20000000000 */
[----:B------:R-:W-:Y:S01]  /*8080*/  VIADD R36, R40, 0x1 ;  /* 0x0000000128247836 */ /* 0x000fe20000000000 */
[----:B------:R0:W1:Y:S01]  /*8090*/  @P0 LDS.64 R12, [R11+0x8] ;  /* 0x000008000b0c0984 */ /* 0x0000620000000a00 */
[----:B------:R-:W-:Y:S01]  /*80a0*/  @!P0 IADD3 R27, PT, PT, R41, RZ, RZ ;  /* 0x000000ff291b8210 */ /* 0x000fe20007ffe0ff */
[----:B------:R-:W-:Y:S01]  /*80b0*/  @P0 IMAD.MOV R36, RZ, RZ, R40 ;  /* 0x000000ffff240224 */ /* 0x000fe200078e0228 */
[----:B------:R-:W-:Y:S01]  /*80c0*/  BSSY.RECONVERGENT B0, `(.L_x_743) ;  /* 0x000000c000007945 */ /* 0x000fe20003800200 */
[----:B------:R0:W2:Y:S01]  /*80d0*/  @!P0 LDS.64 R30, [R10+0x8] ;  /* 0x000008000a1e8984 */ /* 0x0000a20000000a00 */
[C---:B------:R-:W-:Y:S01]  /*80e0*/  ISETP.GE.AND P1, PT, R27.reuse, R32, PT ;  /* 0x000000201b00720c */ /* 0x040fe20003f26270 */
[----:B------:R-:W-:Y:S01]  /*80f0*/  VIADD R29, R27, 0x1 ;  /* 0x000000011b1d7836 */ /* 0x000fe20000000000 */
[----:B------:R-:W-:Y:S01]  /*8100*/  PLOP3.LUT P2, PT, PT, PT, PT, 0x8, 0x80 ;  /* 0x000000000080781c */ /* 0x000fe20003f4e170 */
[----:B------:R-:W-:-:S10]  /*8110*/  VIADD R38, R36, 0x1 ;  /* 0x0000000124267836 */ /* 0x000fd40000000000 */
[----:B0-----:R-:W-:Y:S05]  /*8120*/  @P1 BRA `(.L_x_744) ;  /* 0x0000000000141947 */ /* 0x001fea0003800000 */
[----:B-12---:R-:W-:Y:S02]  /*8130*/  ISETP.GE.AND P1, PT, R12, R30, PT ;  /* 0x0000001e0c00720c */ /* 0x006fe40003f26270 */
[----:B------:R-:W-:Y:S02]  /*8140*/  PLOP3.LUT P2, PT, PT, PT, PT, 0x80, 0x8 ;  /* 0x000000000008781c */ /* 0x000fe40003f4f070 */
[----:B------:R-:W-:-:S13]  /*8150*/  ISETP.GE.OR P1, PT, R36, R33, !P1 ;  /* 0x000000212400720c */ /* 0x000fda0004f26670 */
[----:B------:R-:W-:-:S04]  /*8160*/  @!P1 ISETP.GE.AND P3, PT, R13, R31, PT ;  /* 0x0000001f0d00920c */ /* 0x000fc80003f66270 */
[----:B------:R-:W-:-:S13]  /*8170*/  @!P1 ISETP.GE.AND P2, PT, R30, R12, !P3 ;  /* 0x0000000c1e00920c */ /* 0x000fda0005f46270 */
.L_x_744:
[----:B------:R-:W-:Y:S05]  /*8180*/  BSYNC.RECONVERGENT B0 ;  /* 0x0000000000007941 */ /* 0x000fea0003800200 */
.L_x_743:
[----:B------:R-:W-:Y:S01]  /*8190*/  @P2 IMAD.MOV R38, RZ, RZ, R36 ;  /* 0x000000ffff262224 */ /* 0x000fe200078e0224 */
[----:B-12---:R-:W-:Y:S01]  /*81a0*/  SEL R10, R12, R30, P2 ;  /* 0x0000001e0c0a7207 */ /* 0x006fe20001000000 */
[----:B------:R-:W-:Y:S01]  /*81b0*/  @!P2 IMAD.MOV R29, RZ, RZ, R27 ;  /* 0x000000ffff1da224 */ /* 0x000fe200078e021b */
[----:B------:R-:W-:Y:S01]  /*81c0*/  SEL R11, R13, R31, P2 ;  /* 0x0000001f0d0b7207 */ /* 0x000fe20001000000 */
[----:B------:R-:W-:Y:S01]  /*81d0*/  BSSY.RECONVERGENT B0, `(.L_x_745) ;  /* 0x000000f000007945 */ /* 0x000fe20003800200 */
[C---:B------:R-:W-:Y:S01]  /*81e0*/  @!P2 LEA R20, R38.reuse, UR4, 0x3 ;  /* 0x000000042614ac11 */ /* 0x040fe2000f8e18ff */
[C---:B------:R-:W-:Y:S01]  /*81f0*/  VIADD R15, R29.reuse, 0x1 ;  /* 0x000000011d0f7836 */ /* 0x040fe20000000000 */
[C---:B------:R-:W-:Y:S02]  /*8200*/  @P2 LEA R21, R29.reuse, UR4, 0x3 ;  /* 0x000000041d152c11 */ /* 0x040fe4000f8e18ff */
[----:B------:R-:W-:Y:S01]  /*8210*/  ISETP.GE.AND P1, PT, R29, R32, PT ;  /* 0x000000201d00720c */ /* 0x000fe20003f26270 */
        /* <DEDUP_REMOVED lines=10> */
.L_x_746:
[----:B------:R-:W-:Y:S05]  /*82c0*/  BSYNC.RECONVERGENT B0 ;  /* 0x0000000000007941 */ /* 0x000fea0003800200 */
.L_x_745:
        /* <DEDUP_REMOVED lines=19> */
.L_x_748:
[----:B------:R-:W-:Y:S05]  /*8400*/  BSYNC.RECONVERGENT B0 ;  /* 0x0000000000007941 */ /* 0x000fea0003800200 */
.L_x_747:
        /* <DEDUP_REMOVED lines=19> */
.L_x_750:
[----:B------:R-:W-:Y:S05]  /*8540*/  BSYNC.RECONVERGENT B0 ;  /* 0x0000000000007941 */ /* 0x000fea0003800200 */
.L_x_749:
        /* <DEDUP_REMOVED lines=10> */
[----:B------:R-:W-:-:S02]  /*85f0*/  SEL R34, R41, R40, P0 ;  /* 0x0000002829227207 */ /* 0x000fc40000000000 */
        /* <DEDUP_REMOVED lines=10> */
.L_x_752:
[----:B------:R-:W-:Y:S05]  /*86a0*/  BSYNC.RECONVERGENT B0 ;  /* 0x0000000000007941 */ /* 0x000fea0003800200 */
.L_x_751:
        /* <DEDUP_REMOVED lines=14> */
[----:B------:R-:W-:Y:S02]  /*8790*/  PLOP3.LUT P2, PT, PT, PT, PT, 0x80, 0x8 ;  /* 0x000000000008781c */ /* 0x000fe40003f4f070 */
[----:B------:R-:W-:-:S13]  /*87a0*/  ISETP.GE.OR P4, PT, R54, R33, !P4 ;  /* 0x000000213600720c */ /* 0x000fda0006786670 */
[----:B------:R-:W-:-:S04]  /*87b0*/  @!P4 ISETP.GE.AND P5, PT, R13, R31, PT ;  /* 0x0000001f0d00c20c */ /* 0x000fc80003fa6270 */
[----:B------:R-:W-:-:S13]  /*87c0*/  @!P4 ISETP.GE.AND P2, PT, R30, R12, !P5 ;  /* 0x0000000c1e00c20c */ /* 0x000fda0006f46270 */
.L_x_754:
[----:B------:R-:W-:Y:S05]  /*87d0*/  BSYNC.RECONVERGENT B0 ;  /* 0x0000000000007941 */ /* 0x000fea0003800200 */
.L_x_753:
[----:B------:R-:W0:Y:S01]  /*87e0*/  S2UR UR5, SR_CgaCtaId ;  /* 0x00000000000579c3 */ /* 0x000e220000008800 */
[----:B------:R-:W-:Y:S01]  /*87f0*/  UMOV UR4, 0x400 ;  /* 0x0000040000047882 */ /* 0x000fe20000000000 */
[----:B------:R-:W-:Y:S01]  /*8800*/  SEL R42, R35, R42, P3 ;  /* 0x0000002a232a7207 */ /* 0x000fe20001800000 */
[----:B------:R-:W-:Y:S01]  /*8810*/  VIADD R35, R29, 0x1 ;  /* 0x000000011d237836 */ /* 0x000fe20000000000 */
[----:B------:R-:W-:Y:S01]  /*8820*/  SEL R72, R37, R52, P0 ;  /* 0x0000003425487207 */ /* 0x000fe20000000000 */
[----:B------:R-:W-:Y:S01]  /*8830*/  @!P2 IMAD.MOV R35, RZ, RZ, R29 ;  /* 0x000000ffff23a224 */ /* 0x000fe200078e021d */
[----:B------:R-:W-:Y:S01]  /*8840*/  SEL R40, R15, R28, P1 ;  /* 0x0000001c0f287207 */ /* 0x000fe20000800000 */
[----:B------:R-:W-:Y:S01]  /*8850*/  BSSY.RECONVERGENT B0, `(.L_x_755) ;  /* 0x0000015000007945 */ /* 0x000fe20003800200 */
[----:B------:R-:W-:Y:S01]  /*8860*/  IADD3 R52, PT, PT, R54, 0x1, RZ ;  /* 0x0000000136347810 */ /* 0x000fe20007ffe0ff */
[----:B------:R-:W-:Y:S01]  /*8870*/  @P2 IMAD.MOV R52, RZ, RZ, R54 ;  /* 0x000000ffff342224 */ /* 0x000fe200078e0236 */
[----:B------:R-:W-:-:S02]  /*8880*/  ISETP.GE.AND P1, PT, R35, R32, PT ;  /* 0x000000202300720c */ /* 0x000fc40003f26270 */
[----:B------:R-:W-:Y:S02]  /*8890*/  SEL R54, R29, R54, P2 ;  /* 0x000000361d367207 */ /* 0x000fe40001000000 */
[----:B-12---:R-:W-:Y:S02]  /*88a0*/  SEL R28, R12, R30, P2 ;  /* 0x0000001e0c1c7207 */ /* 0x006fe40001000000 */
[----:B------:R-:W-:Y:S02]  /*88b0*/  SEL R29, R13, R31, P2 ;  /* 0x0000001f0d1d7207 */ /* 0x000fe40001000000 */
[----:B------:R-:W-:Y:S01]  /*88c0*/  PLOP3.LUT P0, PT, PT, PT, PT, 0x8, 0x80 ;  /* 0x000000000080781c */ /* 0x000fe20003f0e170 */
        /* <DEDUP_REMOVED lines=13> */
.L_x_756:
[----:B------:R-:W-:Y:S05]  /*89a0*/  BSYNC.RECONVERGENT B0 ;  /* 0x0000000000007941 */ /* 0x000fea0003800200 */
.L_x_755:
[----:B------:R-:W-:Y:S01]  /*89b0*/  BAR.SYNC.DEFER_BLOCKING 0x0 ;  /* 0x0000000000007b1d */ /* 0x000fe20000010000 */
[--C-:B0-----:R-:W-:Y:S01]  /*89c0*/  IMAD R32, R61, 0x40, R15.reuse ;  /* 0x000000403d207824 */ /* 0x101fe200078e020f */
[----:B------:R-:W-:Y:S01]  /*89d0*/  SEL R52, R35, R52, P0 ;  /* 0x0000003423347207 */ /* 0x000fe20000000000 */
[--C-:B------:R-:W-:Y:S01]  /*89e0*/  IMAD R36, R36, 0x4, R15.reuse ;  /* 0x0000000424247824 */ /* 0x100fe200078e020f */
[----:B------:R-:W-:Y:S01]  /*89f0*/  LEA R34, R34, R15, 0x2 ;  /* 0x0000000f22227211 */ /* 0x000fe200078e10ff */
[----:B------:R-:W-:Y:S01]  /*8a00*/  IMAD R37, R61, -0x20, R32 ;  /* 0xffffffe03d257824 */ /* 0x000fe200078e0220 */
[----:B------:R-:W-:Y:S01]  /*8a10*/  ISETP.GE.U32.AND P1, PT, R14, 0x81, PT ;  /* 0x000000810e00780c */ /* 0x000fe20003f26070 */
[--C-:B------:R-:W-:Y:S01]  /*8a20*/  IMAD R38, R38, 0x4, R15.reuse ;  /* 0x0000000426267824 */ /* 0x100fe200078e020f */
[----:B------:R-:W-:Y:S01]  /*8a30*/  SHF.L.U32 R14, R14, 0x1, RZ ;  /* 0x000000010e0e7819 */ /* 0x000fe200000006ff */
[--C-:B------:R-:W-:Y:S01]  /*8a40*/  IMAD R40, R40, 0x4, R15.reuse ;  /* 0x0000000428287824 */ /* 0x100fe200078e020f */
[----:B-12---:R-:W-:Y:S01]  /*8a50*/  SEL R30, R12, R30, P0 ;  /* 0x0000001e0c1e7207 */ /* 0x006fe20000000000 */
[--C-:B------:R-:W-:Y:S01]  /*8a60*/  IMAD R42, R42, 0x4, R15.reuse ;  /* 0x000000042a2a7824 */ /* 0x100fe200078e020f */
[----:B------:R-:W-:Y:S01]  /*8a70*/  SEL R31, R13, R31, P0 ;  /* 0x0000001f0d1f7207 */ /* 0x000fe20000000000 */
[----:B------:R-:W-:-:S02]  /*8a80*/  IMAD R32, R72, 0x4, R15 ;  /* 0x0000000448207824 */ /* 0x000fc400078e020f */
[--C-:B------:R-:W-:Y:S02]  /*8a90*/  IMAD R33, R54, 0x4, R15.reuse ;  /* 0x0000000436217824 */ /* 0x100fe400078e020f */
[----:B------:R-:W-:Y:S01]  /*8aa0*/  IMAD R52, R52, 0x4, R15 ;  /* 0x0000000434347824 */ /* 0x000fe200078e020f */
        /* <DEDUP_REMOVED lines=12> */
[----:B------:R-:W5:Y:S01]  /*8b70*/  S2R R13, SR_LANEID ;  /* 0x00000000000d7919 */ /* 0x000f620000000000 */
[----:B------:R-:W1:Y:S01]  /*8b80*/  LDCU.U8 UR4, c[0x0][0x380] ;  /* 0x00007000ff0477ac */ /* 0x000e620008000000 */
[C---:B------:R-:W-:Y:S02]  /*8b90*/  IMAD.SHL.U32 R12, R61.reuse, 0x8, RZ ;  /* 0x000000083d0c7824 */ /* 0x040fe400078e00ff */
[----:B0-----:R-:W-:-:S03]  /*8ba0*/  IMAD.SHL.U32 R52, R61, 0x8, RZ ;  /* 0x000000083d347824 */ /* 0x001fc600078e00ff */
[----:B------:R-:W-:Y:S02]  /*8bb0*/  LOP3.LUT R12, R12, 0x1f00, RZ, 0xc0, !PT ;  /* 0x00001f000c0c7812 */ /* 0x000fe400078ec0ff */
[----:B------:R-:W-:Y:S01]  /*8bc0*/  LOP3.LUT R52, R52, 0x1f00, RZ, 0xc0, !PT ;  /* 0x00001f0034347812 */ /* 0x000fe200078ec0ff */
[----:B-1----:R-:W-:-:S04]  /*8bd0*/  UPRMT UR4, UR4, 0x8880, URZ ;  /* 0x0000888004047896 */ /* 0x002fc800080000ff */
[----:B------:R-:W-:Y:S01]  /*8be0*/  UISETP.NE.AND UP0, UPT, UR4, URZ, UPT ;  /* 0x000000ff0400728c */ /* 0x000fe2000bf05270 */
[----:B-----5:R-:W-:-:S04]  /*8bf0*/  IMAD.IADD R12, R12, 0x1, R13 ;  /* 0x000000010c0c7824 */ /* 0x020fc800078e020d */
        /* <DEDUP_REMOVED lines=18> */
[----:B------:R-:W-:Y:S01]  /*8d20*/  LEA.HI.SX32 R55, R41, R12, 0x1b ;  /* 0x0000000c29377211 */ /* 0x000fe200078fdaff */
[----:B------:R-:W-:Y:S01]  /*8d30*/  IMAD R41, R35, 0x4, R48 ;  /* 0x0000000423297824 */ /* 0x000fe200078e0230 */
[----:B------:R-:W-:Y:S01]  /*8d40*/  LOP3.LUT R12, R52, 0x1f, R61, 0xf8, !PT ;  /* 0x0000001f340c7812 */ /* 0x000fe200078ef83d */
[----:B------:R-:W-:Y:S01]  /*8d50*/  IMAD R38, R37, 0x4, R56 ;  /* 0x0000000425267824 */ /* 0x000fe200078e0238 */
[----:B------:R-:W-:Y:S01]  /*8d60*/  LEA R72, R32, R59, 0x2 ;  /* 0x0000003b20487211 */ /* 0x000fe200078e10ff */
[----:B------:R-:W-:Y:S01]  /*8d70*/  IMAD R55, R55, 0x4, R58 ;  /* 0x0000000437377824 */ /* 0x000fe200078e023a */
[----:B------:R-:W-:-:S02]  /*8d80*/  LOP3.LUT R40, R12, 0x20, RZ, 0xfc, !PT ;  /* 0x000000200c287812 */ /* 0x000fc400078efcff */
[C---:B------:R-:W-:Y:S02]  /*8d90*/  LOP3.LUT R34, R12.reuse, 0x60, RZ, 0xfc, !PT ;  /* 0x000000600c227812 */ /* 0x040fe400078efcff */
[C---:B------:R-:W-:Y:S02]  /*8da0*/  LOP3.LUT R35, R12.reuse, 0x40, RZ, 0xfc, !PT ;  /* 0x000000400c237812 */ /* 0x040fe400078efcff */
[C---:B------:R-:W-:Y:S02]  /*8db0*/  LOP3.LUT R32, R12.reuse, 0xa0, RZ, 0xfc, !PT ;  /* 0x000000a00c207812 */ /* 0x040fe400078efcff */
[C---:B------:R-:W-:Y:S02]  /*8dc0*/  LOP3.LUT R33, R12.reuse, 0x80, RZ, 0xfc, !PT ;  /* 0x000000800c217812 */ /* 0x040fe400078efcff */
[C---:B------:R-:W-:Y:S02]  /*8dd0*/  LOP3.LUT R14, R12.reuse, 0xc0, RZ, 0xfc, !PT ;  /* 0x000000c00c0e7812 */ /* 0x040fe400078efcff */
[----:B------:R-:W-:Y:S01]  /*8de0*/  LOP3.LUT R13, R12, 0xe0, RZ, 0xfc, !PT ;  /* 0x000000e00c0d7812 */ /* 0x000fe200078efcff */
[----:B------:R-:W-:Y:S06]  /*8df0*/  BAR.SYNC.DEFER_BLOCKING 0x0 ;  /* 0x0000000000007b1d */ /* 0x000fec0000010000 */
[----:B------:R-:W-:Y:S05]  /*8e00*/  BRA.U !UP0, `(.L_x_758) ;  /* 0x0000000508907547 */ /* 0x000fea000b800000 */
[----:B------:R-:W-:Y:S01]  /*8e10*/  ISETP.NE.AND P0, PT, R61, RZ, PT ;  /* 0x000000ff3d00720c */ /* 0x000fe20003f05270 */
[----:B------:R-:W-:Y:S01]  /*8e20*/  STS.64 [R70], R8 ;  /* 0x0000000846007388 */ /* 0x000fe20000000a00 */
[----:B------:R-:W0:Y:S03]  /*8e30*/  LDCU.128 UR8, c[0x0][0x3a0] ;  /* 0x00007400ff0877ac */ /* 0x000e260008000c00 */
[----:B------:R-:W-:Y:S01]  /*8e40*/  STS.64 [R69+0x8], R10 ;  /* 0x0000080a45007388 */ /* 0x000fe20000000a00 */
[----:B------:R-:W1:Y:S03]  /*8e50*/  LDCU.64 UR4, c[0x0][0x3b0] ;  /* 0x00007600ff0477ac */ /* 0x000e660008000a00 */
[----:B------:R-:W-:Y:S04]  /*8e60*/  STS.64 [R68+0x10], R20 ;  /* 0x0000101444007388 */ /* 0x000fe80000000a00 */
[----:B------:R-:W-:Y:S04]  /*8e70*/  STS.64 [R67+0x18], R22 ;  /* 0x0000181643007388 */ /* 0x000fe80000000a00 */
[----:B------:R-:W-:Y:S04]  /*8e80*/  STS.64 [R66+0x20], R24 ;  /* 0x0000201842007388 */ /* 0x000fe80000000a00 */
[----:B------:R-:W-:Y:S04]  /*8e90*/  STS.64 [R65+0x28], R26 ;  /* 0x0000281a41007388 */ /* 0x000fe80000000a00 */
[----:B------:R5:W-:Y:S04]  /*8ea0*/  STS.64 [R64+0x30], R28 ;  /* 0x0000301c40007388 */ /* 0x000be80000000a00 */
[----:B------:R-:W-:Y:S01]  /*8eb0*/  STS.64 [R63+0x38], R30 ;  /* 0x0000381e3f007388 */ /* 0x000fe20000000a00 */
[----:B------:R-:W-:-:S03]  /*8ec0*/  NOP ;  /* 0x0000000000007918 */ /* 0x000fc60000000000 */
[----:B------:R-:W-:Y:S01]  /*8ed0*/  LDS.64 R8, [R71] ;  /* 0x0000000047087984 */ /* 0x000fe20000000a00 */
[----:B-----5:R-:W-:-:S03]  /*8ee0*/  LOP3.LUT R29, R61, 0x1f, RZ, 0xc0, !PT ;  /* 0x0000001f3d1d7812 */ /* 0x020fc600078ec0ff */
[----:B------:R-:W-:Y:S04]  /*8ef0*/  LDS.64 R10, [R72+0x100] ;  /* 0x00010000480a7984 */ /* 0x000fe80000000a00 */
[----:B------:R-:W-:Y:S04]  /*8f00*/  LDS.64 R20, [R55+0x200] ;  /* 0x0002000037147984 */ /* 0x000fe80000000a00 */
[----:B------:R-:W-:Y:S04]  /*8f10*/  LDS.64 R36, [R53+0x300] ;  /* 0x0003000035247984 */ /* 0x000fe80000000a00 */
[----:B------:R-:W-:Y:S04]  /*8f20*/  LDS.64 R38, [R38+0x400] ;  /* 0x0004000026267984 */ /* 0x000fe80000000a00 */
[----:B------:R5:W-:Y:S04]  /*8f30*/  LDS.64 R22, [R43+0x500] ;  /* 0x000500002b167984 */ /* 0x000be80000000a00 */
[----:B------:R-:W-:Y:S04]  /*8f40*/  LDS.64 R24, [R42+0x600] ;  /* 0x000600002a187984 */ /* 0x000fe80000000a00 */
[----:B------:R2:W-:Y:S04]  /*8f50*/  LDS.64 R26, [R41+0x700] ;  /* 0x00070000291a7984 */ /* 0x0005e80000000a00 */
[----:B------:R-:W-:Y:S01]  /*8f60*/  @!P0 STS [R15+0x4200], R62 ;  /* 0x0042003e0f008388 */ /* 0x000fe20000000800 */
[----:B------:R-:W-:Y:S06]  /*8f70*/  BAR.SYNC.DEFER_BLOCKING 0x0 ;  /* 0x0000000000007b1d */ /* 0x000fec0000010000 */
[----:B------:R-:W3:Y:S01]  /*8f80*/  S2R R54, SR_CTAID.X ;  /* 0x0000000000367919 */ /* 0x000ee20000002500 */
[----:B------:R-:W4:Y:S01]  /*8f90*/  LDS R63, [R15+0x4200] ;  /* 0x004200000f3f7984 */ /* 0x000f220000000800 */
[----:B---3--:R-:W-:-:S05]  /*8fa0*/  IMAD R29, R54, 0x800, R29 ;  /* 0x00000800361d7824 */ /* 0x008fca00078e021d */
[----:B------:R-:W-:-:S05]  /*8fb0*/  IADD3 R29, P0, PT, R52, R29, RZ ;  /* 0x0000001d341d7210 */ /* 0x000fca0007f1e0ff */
[----:B------:R-:W-:Y:S02]  /*8fc0*/  IMAD.X R28, RZ, RZ, RZ, P0 ;  /* 0x000000ffff1c7224 */ /* 0x000fe400000e06ff */
[----:B-----5:R-:W-:-:S03]  /*8fd0*/  IMAD.SHL.U32 R43, R29, 0x4, RZ ;  /* 0x000000041d2b7824 */ /* 0x020fc600078e00ff */
[----:B--2---:R-:W-:Y:S02]  /*8fe0*/  SHF.L.U64.HI R41, R29, 0x2, R28 ;  /* 0x000000021d297819 */ /* 0x004fe4000001021c */
[C---:B0-----:R-:W-:Y:S02]  /*8ff0*/  IADD3 R30, P0, PT, R43.reuse, UR8, RZ ;  /* 0x000000082b1e7c10 */ /* 0x041fe4000ff1e0ff */
[----:B------:R-:W-:Y:S02]  /*9000*/  IADD3 R28, P1, PT, R43, UR10, RZ ;  /* 0x0000000a2b1c7c10 */ /* 0x000fe4000ff3e0ff */
[C---:B------:R-:W-:Y:S02]  /*9010*/  IADD3.X R31, PT, PT, R41.reuse, UR9, RZ, P0, !PT ;  /* 0x00000009291f7c10 */ /* 0x040fe400087fe4ff */
[----:B------:R-:W-:Y:S02]  /*9020*/  IADD3.X R29, PT, PT, R41, UR11, RZ, P1, !PT ;  /* 0x0000000b291d7c10 */ /* 0x000fe40008ffe4ff */
[----:B----4-:R-:W-:-:S02]  /*9030*/  ISETP.GE.AND P5, PT, R12, R63, PT ;  /* 0x0000003f0c00720c */ /* 0x010fc40003fa6270 */
        /* <DEDUP_REMOVED lines=26> */
[----:B------:R-:W-:Y:S04]  /*91e0*/  STS [R0+0x4], R17 ;  /* 0x0000041100007388 */ /* 0x000fe80000000800 */
[----:B------:R-:W-:Y:S04]  /*91f0*/  STS [R45+0x8], R18 ;  /* 0x000008122d007388 */ /* 0x000fe80000000800 */
[----:B------:R1:W-:Y:S04]  /*9200*/  STS [R2+0xc], R19 ;  /* 0x00000c1302007388 */ /* 0x0003e80000000800 */
[----:B------:R-:W-:Y:S04]  /*9210*/  STS [R47+0x10], R4 ;  /* 0x000010042f007388 */ /* 0x000fe80000000800 */
[----:B------:R-:W-:Y:S01]  /*9220*/  STS [R44+0x14], R5 ;  /* 0x000014052c007388 */ /* 0x000fe20000000800 */
[----:B-1----:R-:W-:-:S03]  /*9230*/  IADD3 R2, P6, PT, R43, UR4, RZ ;  /* 0x000000042b027c10 */ /* 0x002fc6000ffde0ff */
        /* <DEDUP_REMOVED lines=33> */
.L_x_758:
[----:B------:R-:W-:Y:S01]  /*9450*/  ISETP.NE.AND P0, PT, R61, RZ, PT ;  /* 0x000000ff3d00720c */ /* 0x000fe20003f05270 */
[----:B------:R-:W-:Y:S01]  /*9460*/  STS.64 [R70], R8 ;  /* 0x0000000846007388 */ /* 0x000fe20000000a00 */
[----:B------:R-:W0:Y:S03]  /*9470*/  LDCU.64 UR4, c[0x0][0x3c0] ;  /* 0x00007800ff0477ac */ /* 0x000e260008000a00 */
[----:B------:R-:W-:Y:S04]  /*9480*/  STS.64 [R69+0x8], R10 ;  /* 0x0000080a45007388 */ /* 0x000fe80000000a00 */
[----:B------:R-:W-:Y:S04]  /*9490*/  STS.64 [R68+0x10], R20 ;  /* 0x0000101444007388 */ /* 0x000fe80000000a00 */
[----:B------:R-:W-:Y:S04]  /*94a0*/  STS.64 [R67+0x18], R22 ;  /* 0x0000181643007388 */ /* 0x000fe80000000a00 */
[----:B------:R-:W-:Y:S04]  /*94b0*/  STS.64 [R66+0x20], R24 ;  /* 0x0000201842007388 */ /* 0x000fe80000000a00 */
[----:B------:R-:W-:Y:S04]  /*94c0*/  STS.64 [R65+0x28], R26 ;  /* 0x0000281a41007388 */ /* 0x000fe80000000a00 */
[----:B------:R1:W-:Y:S04]  /*94d0*/  STS.64 [R64+0x30], R28 ;  /* 0x0000301c40007388 */ /* 0x0003e80000000a00 */
[----:B------:R5:W-:Y:S01]  /*94e0*/  STS.64 [R63+0x38], R30 ;  /* 0x0000381e3f007388 */ /* 0x000be20000000a00 */
[----:B------:R-:W-:-:S03]  /*94f0*/  NOP ;  /* 0x0000000000007918 */ /* 0x000fc60000000000 */
[----:B------:R-:W-:Y:S04]  /*9500*/  LDS.64 R36, [R71] ;  /* 0x0000000047247984 */ /* 0x000fe80000000a00 */
[----:B------:R-:W-:Y:S04]  /*9510*/  LDS.64 R8, [R72+0x100] ;  /* 0x0001000048087984 */ /* 0x000fe80000000a00 */
[----:B------:R-:W-:Y:S04]  /*9520*/  LDS.64 R10, [R55+0x200] ;  /* 0x00020000370a7984 */ /* 0x000fe80000000a00 */
[----:B------:R2:W-:Y:S04]  /*9530*/  LDS.64 R20, [R53+0x300] ;  /* 0x0003000035147984 */ /* 0x0005e80000000a00 */
[----:B------:R-:W-:Y:S04]  /*9540*/  LDS.64 R38, [R38+0x400] ;  /* 0x0004000026267984 */ /* 0x000fe80000000a00 */
[----:B------:R-:W-:Y:S04]  /*9550*/  LDS.64 R22, [R43+0x500] ;  /* 0x000500002b167984 */ /* 0x000fe80000000a00 */
[----:B------:R-:W-:Y:S04]  /*9560*/  LDS.64 R24, [R42+0x600] ;  /* 0x000600002a187984 */ /* 0x000fe80000000a00 */
[----:B------:R-:W-:Y:S04]  /*9570*/  LDS.64 R26, [R41+0x700] ;  /* 0x00070000291a7984 */ /* 0x000fe80000000a00 */
[----:B------:R-:W-:Y:S01]  /*9580*/  @!P0 STS [R15+0x4200], R62 ;  /* 0x0042003e0f008388 */ /* 0x000fe20000000800 */
[----:B------:R-:W-:Y:S06]  /*9590*/  BAR.SYNC.DEFER_BLOCKING 0x0 ;  /* 0x0000000000007b1d */ /* 0x000fec0000010000 */
[----:B-1----:R-:W5:Y:S01]  /*95a0*/  S2R R29, SR_CTAID.X ;  /* 0x00000000001d7919 */ /* 0x002f620000002500 */
[----:B------:R-:W1:Y:S01]  /*95b0*/  LDS R31, [R15+0x4200] ;  /* 0x004200000f1f7984 */ /* 0x000e620000000800 */
[----:B-----5:R-:W-:-:S05]  /*95c0*/  LEA R30, P0, R29, R12, 0xb ;  /* 0x0000000c1d1e7211 */ /* 0x020fca00078058ff */
[----:B--2---:R-:W-:Y:S01]  /*95d0*/  IMAD.X R53, RZ, RZ, RZ, P0 ;  /* 0x000000ffff357224 */ /* 0x004fe200000e06ff */
[----:B0-----:R-:W-:-:S04]  /*95e0*/  LEA R28, P0, R30, UR4, 0x3 ;  /* 0x000000041e1c7c11 */ /* 0x001fc8000f8018ff */
[----:B------:R-:W-:Y:S01]  /*95f0*/  LEA.HI.X R29, R30, UR5, R53, 0x3, P0 ;  /* 0x000000051e1d7c11 */ /* 0x000fe200080f1c35 */
[----:B------:R-:W0:Y:S01]  /*9600*/  LDCU.64 UR4, c[0x0][0x3c8] ;  /* 0x00007900ff0477ac */ /* 0x000e220008000a00 */
[-C--:B-1----:R-:W-:Y:S02]  /*9610*/  ISETP.GE.AND P5, PT, R12, R31.reuse, PT ;  /* 0x0000001f0c00720c */ /* 0x082fe40003fa6270 */
[-C--:B------:R-:W-:Y:S02]  /*9620*/  ISETP.GE.AND P1, PT, R40, R31.reuse, PT ;  /* 0x0000001f2800720c */ /* 0x080fe40003f26270 */
[-C--:B------:R-:W-:Y:S02]  /*9630*/  ISETP.GE.AND P0, PT, R35, R31.reuse, PT ;  /* 0x0000001f2300720c */ /* 0x080fe40003f06270 */
[-C--:B------:R-:W-:Y:S02]  /*9640*/  ISETP.GE.AND P4, PT, R34, R31.reuse, PT ;  /* 0x0000001f2200720c */ /* 0x080fe40003f86270 */
[----:B------:R-:W-:-:S02]  /*9650*/  ISETP.GE.AND P3, PT, R33, R31, PT ;  /* 0x0000001f2100720c */ /* 0x000fc40003f66270 */
        /* <DEDUP_REMOVED lines=23> */
[----:B---3--:R-:W-:Y:S04]  /*97d0*/  STS [R45+0x8], R18 ;  /* 0x000008122d007388 */ /* 0x008fe80000000800 */
[----:B----4-:R0:W-:Y:S04]  /*97e0*/  STS [R2+0xc], R19 ;  /* 0x00000c1302007388 */ /* 0x0101e80000000800 */
[----:B------:R-:W-:Y:S04]  /*97f0*/  STS [R47+0x10], R4 ;  /* 0x000010042f007388 */ /* 0x000fe80000000800 */
[----:B------:R-:W-:Y:S01]  /*9800*/  STS [R44+0x14], R5 ;  /* 0x000014052c007388 */ /* 0x000fe20000000800 */
[----:B0-----:R-:W-:-:S03]  /*9810*/  LEA R2, P0, R30, UR4, 0x2 ;  /* 0x000000041e027c11 */ /* 0x001fc6000f8010ff */
[----:B------:R-:W-:Y:S01]  /*9820*/  STS [R49+0x18], R6 ;  /* 0x0000180631007388 */ /* 0x000fe20000000800 */
[----:B------:R-:W-:-:S03]  /*9830*/  LEA.HI.X R3, R30, UR5, R53, 0x2, P0 ;  /* 0x000000051e037c11 */ /* 0x000fc600080f1435 */
        /* <DEDUP_REMOVED lines=31> */
.L_x_759:
        /* <DEDUP_REMOVED lines=13> */
.L_x_783:


//--------------------- .text._ZN3cub18CUB_300001_SM_10006detail8for_each13static_kernelINS2_12policy_hub_t12policy_500_tElN6thrust24THRUST_300001_SM_1000_NS8cuda_cub10__tabulate7functorINS7_6detail15normal_iteratorINS7_10device_ptrIiEEEENS7_6system6detail7generic6detail22compute_sequence_valueIivEElEEEEvT0_T1_ --------------------------
	.section	.text._ZN3cub18CUB_300001_SM_10006detail8for_each13static_kernelINS2_12policy_hub_t12policy_500_tElN6thrust24THRUST_300001_SM_1000_NS8cuda_cub10__tabulate7functorINS7_6detail15normal_iteratorINS7_10device_ptrIiEEEENS7_6system6detail7generic6detail22compute_sequence_valueIivEElEEEEvT0_T1_,"ax",@progbits
	.align	128
        .global         _ZN3cub18CUB_300001_SM_10006detail8for_each13static_kernelINS2_12policy_hub_t12policy_500_tElN6thrust24THRUST_300001_SM_1000_NS8cuda_cub10__tabulate7functorINS7_6detail15normal_iteratorINS7_10device_ptrIiEEEENS7_6system6detail7generic6detail22compute_sequence_valueIivEElEEEEvT0_T1_
        .type           _ZN3cub18CUB_300001_SM_10006detail8for_each13static_kernelINS2_12policy_hub_t12policy_500_tElN6thrust24THRUST_300001_SM_1000_NS8cuda_cub10__tabulate7functorINS7_6detail15normal_iteratorINS7_10device_ptrIiEEEENS7_6system6detail7generic6detail22compute_sequence_valueIivEElEEEEvT0_T1_,@function
        .size           _ZN3cub18CUB_300001_SM_10006detail8for_each13static_kernelINS2_12policy_hub_t12policy_500_tElN6thrust24THRUST_300001_SM_1000_NS8cuda_cub10__tabulate7functorINS7_6detail15normal_iteratorINS7_10device_ptrIiEEEENS7_6system6detail7generic6detail22compute_sequence_valueIivEElEEEEvT0_T1_,(.L_x_784 - _ZN3cub18CUB_300001_SM_10006detail8for_each13static_kernelINS2_12policy_hub_t12policy_500_tElN6thrust24THRUST_300001_SM_1000_NS8cuda_cub10__tabulate7functorINS7_6detail15normal_iteratorINS7_10device_ptrIiEEEENS7_6system6detail7generic6detail22compute_sequence_valueIivEElEEEEvT0_T1_)
        .other          _ZN3cub18CUB_300001_SM_10006detail8for_each13static_kernelINS2_12policy_hub_t12policy_500_tElN6thrust24THRUST_300001_SM_1000_NS8cuda_cub10__tabulate7functorINS7_6detail15normal_iteratorINS7_10device_ptrIiEEEENS7_6system6detail7generic6detail22compute_sequence_valueIivEElEEEEvT0_T1_,@"STO_CUDA_ENTRY STV_DEFAULT"
_ZN3cub18CUB_300001_SM_10006detail8for_each13static_kernelINS2_12policy_hub_t12policy_500_tElN6thrust24THRUST_300001_SM_1000_NS8cuda_cub10__tabulate7functorINS7_6detail15normal_iteratorINS7_10device_ptrIiEEEENS7_6system6detail7generic6detail22compute_sequence_valueIivEElEEEEvT0_T1_:
.text._ZN3cub18CUB_300001_SM_10006detail8for_each13static_kernelINS2_12policy_hub_t12policy_500_tElN6thrust24THRUST_300001_SM_1000_NS8cuda_cub10__tabulate7functorINS7_6detail15normal_iteratorINS7_10device_ptrIiEEEENS7_6system6detail7generic6detail22compute_sequence_valueIivEElEEEEvT0_T1_:
[----:B------:R-:W-:Y:S08]  /*0000*/  LDC R1, c[0x0][0x37c] ;  /* 0x0000df00ff017b82 */ /* 0x000ff00000000800 */
[----:B------:R-:W0:Y:S01]  /*0010*/  S2UR UR4, SR_CTAID.X ;  /* 0x00000000000479c3 */ /* 0x000e220000002500 */
[----:B------:R-:W1:Y:S01]  /*0020*/  LDCU.64 UR6, c[0x0][0x380] ;  /* 0x00007000ff0677ac */ /* 0x000e620008000a00 */
[----:B------:R-:W2:Y:S01]  /*0030*/  LDCU.64 UR8, c[0x0][0x358] ;  /* 0x00006b00ff0877ac */ /* 0x000ea20008000a00 */
[----:B0-----:R-:W-:-:S04]  /*0040*/  UIMAD.WIDE.U32 UR4, UR4, 0x200, URZ ;  /* 0x00000200040478a5 */ /* 0x001fc8000f8e00ff */
[----:B-1----:R-:W-:-:S04]  /*0050*/  UIADD3 UR6, UP0, UPT, -UR4, UR6, URZ ;  /* 0x0000000604067290 */ /* 0x002fc8000ff1e1ff */
[----:B------:R-:W-:Y:S02]  /*0060*/  UIADD3.X UR7, UPT, UPT, ~UR5, UR7, URZ, UP0, !UPT ;  /* 0x0000000705077290 */ /* 0x000fe400087fe5ff */
[----:B------:R-:W-:-:S04]  /*0070*/  UISETP.GE.U32.AND UP0, UPT, UR6, 0x200, UPT ;  /* 0x000002000600788c */ /* 0x000fc8000bf06070 */
[----:B------:R-:W-:-:S09]  /*0080*/  UISETP.GE.AND.EX UP0, UPT, UR7, URZ, UPT, UP0 ;  /* 0x000000ff0700728c */ /* 0x000fd2000bf06300 */
[----:B--2---:R-:W-:Y:S05]  /*0090*/  BRA.U !UP0, `(.L_x_760) ;  /* 0x0000000108347547 */ /* 0x004fea000b800000 */
[----:B------:R-:W0:Y:S01]  /*00a0*/  S2R R0, SR_TID.X ;  /* 0x0000000000007919 */ /* 0x000e220000002100 */
[----:B------:R-:W1:Y:S01]  /*00b0*/  LDC.64 R6, c[0x0][0x390] ;  /* 0x0000e400ff067b82 */ /* 0x000e620000000a00 */
[----:B------:R-:W2:Y:S01]  /*00c0*/  LDCU.64 UR10, c[0x0][0x388] ;  /* 0x00007100ff0a77ac */ /* 0x000ea20008000a00 */
[----:B0-----:R-:W-:-:S05]  /*00d0*/  IADD3 R5, P0, PT, R0, UR4, RZ ;  /* 0x0000000400057c10 */ /* 0x001fca000ff1e0ff */
[----:B------:R-:W-:Y:S01]  /*00e0*/  IMAD.X R4, RZ, RZ, UR5, P0 ;  /* 0x00000005ff047e24 */ /* 0x000fe200080e06ff */
[C---:B--2---:R-:W-:Y:S01]  /*00f0*/  LEA R2, P0, R5.reuse, UR10, 0x2 ;  /* 0x0000000a05027c11 */ /* 0x044fe2000f8010ff */
[----:B------:R-:W-:-:S03]  /*0100*/  VIADD R0, R5, 0x100 ;  /* 0x0000010005007836 */ /* 0x000fc60000000000 */
[C---:B------:R-:W-:Y:S01]  /*0110*/  LEA.HI.X R3, R5.reuse, UR11, R4, 0x2, P0 ;  /* 0x0000000b05037c11 */ /* 0x040fe200080f1404 */
[-CC-:B-1----:R-:W-:Y:S02]  /*0120*/  IMAD R5, R5, R7.reuse, R6.reuse ;  /* 0x0000000705057224 */ /* 0x182fe400078e0206 */
[----:B------:R-:W-:-:S03]  /*0130*/  IMAD R7, R0, R7, R6 ;  /* 0x0000000700077224 */ /* 0x000fc600078e0206 */
[----:B------:R-:W-:Y:S04]  /*0140*/  STG.E desc[UR8][R2.64], R5 ;  /* 0x0000000502007986 */ /* 0x000fe8000c101908 */
[----:B------:R-:W-:Y:S01]  /*0150*/  STG.E desc[UR8][R2.64+0x400], R7 ;  /* 0x0004000702007986 */ /* 0x000fe2000c101908 */
[----:B------:R-:W-:Y:S05]  /*0160*/  EXIT ;  /* 0x000000000000794d */ /* 0x000fea0003800000 */
.L_x_760:
[----:B------:R-:W0:Y:S01]  /*0170*/  S2R R2, SR_TID.X ;  /* 0x0000000000027919 */ /* 0x000e220000002100 */
[----:B------:R-:W-:Y:S01]  /*0180*/  USHF.R.S32.HI UR7, URZ, 0x1f, UR6 ;  /* 0x0000001fff077899 */ /* 0x000fe20008011406 */
[----:B------:R-:W-:Y:S05]  /*0190*/  BSSY.RECONVERGENT B0, `(.L_x_761) ;  /* 0x0000011000007945 */ /* 0x000fea0003800200 */
[----:B------:R-:W-:Y:S02]  /*01a0*/  IMAD.U32 R3, RZ, RZ, UR7 ;  /* 0x00000007ff037e24 */ /* 0x000fe4000f8e00ff */
[----:B------:R-:W-:Y:S01]  /*01b0*/  IMAD.U32 R4, RZ, RZ, UR7 ;  /* 0x00000007ff047e24 */ /* 0x000fe2000f8e00ff */
[C---:B0-----:R-:W-:Y:S01]  /*01c0*/  ISETP.LT.U32.AND P0, PT, R2.reuse, UR6, PT ;  /* 0x0000000602007c0c */ /* 0x041fe2000bf01070 */
[----:B------:R-:W-:-:S03]  /*01d0*/  VIADD R0, R2, 0x100 ;  /* 0x0000010002007836 */ /* 0x000fc60000000000 */
[----:B------:R-:W-:Y:S02]  /*01e0*/  ISETP.GT.AND.EX P0, PT, R3, RZ, PT, P0 ;  /* 0x000000ff0300720c */ /* 0x000fe40003f04300 */
[----:B------:R-:W-:-:S04]  /*01f0*/  ISETP.LT.U32.AND P1, PT, R0, UR6, PT ;  /* 0x0000000600007c0c */ /* 0x000fc8000bf21070 */
[----:B------:R-:W-:-:S07]  /*0200*/  ISETP.GT.AND.EX P1, PT, R4, RZ, PT, P1 ;  /* 0x000000ff0400720c */ /* 0x000fce0003f24310 */
[----:B------:R-:W-:Y:S06]  /*0210*/  @!P0 BRA `(.L_x_762) ;  /* 0x0000000000208947 */ /* 0x000fec0003800000 */
[----:B------:R-:W0:Y:S01]  /*0220*/  LDC.64 R6, c[0x0][0x390] ;  /* 0x0000e400ff067b82 */ /* 0x000e220000000a00 */
[----:B------:R-:W1:Y:S01]  /*0230*/  LDCU.64 UR10, c[0x0][0x388] ;  /* 0x00007100ff0a77ac */ /* 0x000e620008000a00 */
[----:B------:R-:W-:-:S05]  /*0240*/  IADD3 R4, P0, PT, R2, UR4, RZ ;  /* 0x0000000402047c10 */ /* 0x000fca000ff1e0ff */
[----:B------:R-:W-:Y:S01]  /*0250*/  IMAD.X R3, RZ, RZ, UR5, P0 ;  /* 0x00000005ff037e24 */ /* 0x000fe200080e06ff */
[----:B-1----:R-:W-:-:S04]  /*0260*/  LEA R2, P0, R4, UR10, 0x2 ;  /* 0x0000000a04027c11 */ /* 0x002fc8000f8010ff */
[C---:B------:R-:W-:Y:S01]  /*0270*/  LEA.HI.X R3, R4.reuse, UR11, R3, 0x2, P0 ;  /* 0x0000000b04037c11 */ /* 0x040fe200080f1403 */
[----:B0-----:R-:W-:-:S05]  /*0280*/  IMAD R7, R4, R7, R6 ;  /* 0x0000000704077224 */ /* 0x001fca00078e0206 */
[----:B------:R0:W-:Y:S03]  /*0290*/  STG.E desc[UR8][R2.64], R7 ;  /* 0x0000000702007986 */ /* 0x0001e6000c101908 */
.L_x_762:
[----:B------:R-:W-:Y:S05]  /*02a0*/  BSYNC.RECONVERGENT B0 ;  /* 0x0000000000007941 */ /* 0x000fea0003800200 */
.L_x_761:
[----:B------:R-:W-:Y:S05]  /*02b0*/  @!P1 EXIT ;  /* 0x000000000000994d */ /* 0x000fea0003800000 */
[----:B------:R-:W1:Y:S01]  /*02c0*/  LDC.64 R4, c[0x0][0x390] ;  /* 0x0000e400ff047b82 */ /* 0x000e620000000a00 */
[----:B------:R-:W2:Y:S01]  /*02d0*/  LDCU.64 UR6, c[0x0][0x388] ;  /* 0x00007100ff0677ac */ /* 0x000ea20008000a00 */
[----:B------:R-:W-:-:S05]  /*02e0*/  IADD3 R0, P0, PT, R0, UR4, RZ ;  /* 0x0000000400007c10 */ /* 0x000fca000ff1e0ff */
[----:B0-----:R-:W-:Y:S01]  /*02f0*/  IMAD.X R3, RZ, RZ, UR5, P0 ;  /* 0x00000005ff037e24 */ /* 0x001fe200080e06ff */
[----:B--2---:R-:W-:-:S04]  /*0300*/  LEA R2, P0, R0, UR6, 0x2 ;  /* 0x0000000600027c11 */ /* 0x004fc8000f8010ff */
[C---:B------:R-:W-:Y:S01]  /*0310*/  LEA.HI.X R3, R0.reuse, UR7, R3, 0x2, P0 ;  /* 0x0000000700037c11 */ /* 0x040fe200080f1403 */
[----:B-1----:R-:W-:-:S05]  /*0320*/  IMAD R5, R0, R5, R4 ;  /* 0x0000000500057224 */ /* 0x002fca00078e0204 */
[----:B------:R-:W-:Y:S01]  /*0330*/  STG.E desc[UR8][R2.64], R5 ;  /* 0x0000000502007986 */ /* 0x000fe2000c101908 */
[----:B------:R-:W-:Y:S05]  /*0340*/  EXIT ;  /* 0x000000000000794d */ /* 0x000fea0003800000 */
.L_x_763:
        /* <DEDUP_REMOVED lines=11> */
.L_x_784:


//--------------------- .text._ZN3cub18CUB_300001_SM_10006detail8for_each13static_kernelINS2_12policy_hub_t12policy_500_tEmN6thrust24THRUST_300001_SM_1000_NS8cuda_cub20__uninitialized_fill7functorINS7_10device_ptrIiEEiEEEEvT0_T1_ --------------------------
	.section	.text._ZN3cub18CUB_300001_SM_10006detail8for_each13static_kernelINS2_12policy_hub_t12policy_500_tEmN6thrust24THRUST_300001_SM_1000_NS8cuda_cub20__uninitialized_fill7functorINS7_10device_ptrIiEEiEEEEvT0_T1_,"ax",@progbits
	.align	128
        .global         _ZN3cub18CUB_300001_SM_10006detail8for_each13static_kernelINS2_12policy_hub_t12policy_500_tEmN6thrust24THRUST_300001_SM_1000_NS8cuda_cub20__uninitialized_fill7functorINS7_10device_ptrIiEEiEEEEvT0_T1_
        .type           _ZN3cub18CUB_300001_SM_10006detail8for_each13static_kernelINS2_12policy_hub_t12policy_500_tEmN6thrust24THRUST_300001_SM_1000_NS8cuda_cub20__uninitialized_fill7functorINS7_10device_ptrIiEEiEEEEvT0_T1_,@function
        .size           _ZN3cub18CUB_300001_SM_10006detail8for_each13static_kernelINS2_12policy_hub_t12policy_500_tEmN6thrust24THRUST_300001_SM_1000_NS8cuda_cub20__uninitialized_fill7functorINS7_10device_ptrIiEEiEEEEvT0_T1_,(.L_x_785 - _ZN3cub18CUB_300001_SM_10006detail8for_each13static_kernelINS2_12policy_hub_t12policy_500_tEmN6thrust24THRUST_300001_SM_1000_NS8cuda_cub20__uninitialized_fill7functorINS7_10device_ptrIiEEiEEEEvT0_T1_)
        .other          _ZN3cub18CUB_300001_SM_10006detail8for_each13static_kernelINS2_12policy_hub_t12policy_500_tEmN6thrust24THRUST_300001_SM_1000_NS8cuda_cub20__uninitialized_fill7functorINS7_10device_ptrIiEEiEEEEvT0_T1_,@"STO_CUDA_ENTRY STV_DEFAULT"
_ZN3cub18CUB_300001_SM_10006detail8for_each13static_kernelINS2_12policy_hub_t12policy_500_tEmN6thrust24THRUST_300001_SM_1000_NS8cuda_cub20__uninitialized_fill7functorINS7_10device_ptrIiEEiEEEEvT0_T1_:
.text._ZN3cub18CUB_300001_SM_10006detail8for_each13static_kernelINS2_12policy_hub_t12policy_500_tEmN6thrust24THRUST_300001_SM_1000_NS8cuda_cub20__uninitialized_fill7functorINS7_10device_ptrIiEEiEEEEvT0_T1_:
        /* <DEDUP_REMOVED lines=8> */
[----:B------:R-:W-:-:S09]  /*0080*/  UISETP.GE.U32.AND.EX UP0, UPT, UR7, URZ, UPT, UP0 ;  /* 0x000000ff0700728c */ /* 0x000fd2000bf06100 */
[----:B--2---:R-:W-:Y:S05]  /*0090*/  BRA.U !UP0, `(.L_x_764) ;  /* 0x0000000108287547 */ /* 0x004fea000b800000 */
[----:B------:R-:W0:Y:S01]  /*00a0*/  S2R R0, SR_TID.X ;  /* 0x0000000000007919 */ /* 0x000e220000002100 */
[----:B------:R-:W1:Y:S01]  /*00b0*/  LDCU.64 UR6, c[0x0][0x388] ;  /* 0x00007100ff0677ac */ /* 0x000e620008000a00 */
[----:B------:R-:W2:Y:S01]  /*00c0*/  LDC R5, c[0x0][0x390] ;  /* 0x0000e400ff057b82 */ /* 0x000ea20000000800 */
[----:B0-----:R-:W-:-:S05]  /*00d0*/  IADD3 R0, P0, PT, R0, UR4, RZ ;  /* 0x0000000400007c10 */ /* 0x001fca000ff1e0ff */
[----:B------:R-:W-:Y:S01]  /*00e0*/  IMAD.X R3, RZ, RZ, UR5, P0 ;  /* 0x00000005ff037e24 */ /* 0x000fe200080e06ff */
[----:B-1----:R-:W-:-:S04]  /*00f0*/  LEA R2, P0, R0, UR6, 0x2 ;  /* 0x0000000600027c11 */ /* 0x002fc8000f8010ff */
[----:B------:R-:W-:-:S05]  /*0100*/  LEA.HI.X R3, R0, UR7, R3, 0x2, P0 ;  /* 0x0000000700037c11 */ /* 0x000fca00080f1403 */
[----:B--2---:R-:W-:Y:S04]  /*0110*/  STG.E desc[UR8][R2.64], R5 ;  /* 0x0000000502007986 */ /* 0x004fe8000c101908 */
[----:B------:R-:W-:Y:S01]  /*0120*/  STG.E desc[UR8][R2.64+0x400], R5 ;  /* 0x0004000502007986 */ /* 0x000fe2000c101908 */
[----:B------:R-:W-:Y:S05]  /*0130*/  EXIT ;  /* 0x000000000000794d */ /* 0x000fea0003800000 */
.L_x_764:
[----:B------:R-:W0:Y:S01]  /*0140*/  S2R R0, SR_TID.X ;  /* 0x0000000000007919 */ /* 0x000e220000002100 */
[----:B------:R-:W-:Y:S01]  /*0150*/  IMAD.U32 R2, RZ, RZ, UR7 ;  /* 0x00000007ff027e24 */ /* 0x000fe2000f8e00ff */
[----:B------:R-:W1:Y:S01]  /*0160*/  LDCU.64 UR10, c[0x0][0x388] ;  /* 0x00007100ff0a77ac */ /* 0x000e620008000a00 */
[----:B------:R-:W-:Y:S01]  /*0170*/  IMAD.U32 R4, RZ, RZ, UR7 ;  /* 0x00000007ff047e24 */ /* 0x000fe2000f8e00ff */
[----:B0-----:R-:W-:-:S04]  /*0180*/  ISETP.LT.U32.AND P0, PT, R0, UR6, PT ;  /* 0x0000000600007c0c */ /* 0x001fc8000bf01070 */
[----:B------:R-:W-:Y:S01]  /*0190*/  ISETP.GT.U32.AND.EX P0, PT, R2, RZ, PT, P0 ;  /* 0x000000ff0200720c */ /* 0x000fe20003f04100 */
[C---:B------:R-:W-:Y:S01]  /*01a0*/  VIADD R2, R0.reuse, 0x100 ;  /* 0x0000010000027836 */ /* 0x040fe20000000000 */
[----:B------:R-:W-:-:S04]  /*01b0*/  IADD3 R0, P2, PT, R0, UR4, RZ ;  /* 0x0000000400007c10 */ /* 0x000fc8000ff5e0ff */
[----:B------:R-:W-:Y:S01]  /*01c0*/  ISETP.LT.U32.AND P1, PT, R2, UR6, PT ;  /* 0x0000000602007c0c */ /* 0x000fe2000bf21070 */
[----:B------:R-:W-:Y:S01]  /*01d0*/  IMAD.X R3, RZ, RZ, UR5, P2 ;  /* 0x00000005ff037e24 */ /* 0x000fe200090e06ff */
[----:B-1----:R-:W-:Y:S02]  /*01e0*/  LEA R2, P2, R0, UR10, 0x2 ;  /* 0x0000000a00027c11 */ /* 0x002fe4000f8410ff */
[----:B------:R-:W-:Y:S02]  /*01f0*/  ISETP.GT.U32.AND.EX P1, PT, R4, RZ, PT, P1 ;  /* 0x000000ff0400720c */ /* 0x000fe40003f24110 */
[----:B------:R-:W-:Y:S01]  /*0200*/  LEA.HI.X R3, R0, UR11, R3, 0x2, P2 ;  /* 0x0000000b00037c11 */ /* 0x000fe200090f1403 */
[----:B------:R-:W0:Y:S04]  /*0210*/  @P0 LDC R5, c[0x0][0x390] ;  /* 0x0000e400ff050b82 */ /* 0x000e280000000800 */
[----:B0-----:R0:W-:Y:S06]  /*0220*/  @P0 STG.E desc[UR8][R2.64], R5 ;  /* 0x0000000502000986 */ /* 0x0011ec000c101908 */
[----:B------:R-:W-:Y:S05]  /*0230*/  @!P1 EXIT ;  /* 0x000000000000994d */ /* 0x000fea0003800000 */
[----:B0-----:R-:W0:Y:S02]  /*0240*/  LDC R5, c[0x0][0x390] ;  /* 0x0000e400ff057b82 */ /* 0x001e240000000800 */
[----:B0-----:R-:W-:Y:S01]  /*0250*/  STG.E desc[UR8][R2.64+0x400], R5 ;  /* 0x0004000502007986 */ /* 0x001fe2000c101908 */
[----:B------:R-:W-:Y:S05]  /*0260*/  EXIT ;  /* 0x000000000000794d */ /* 0x000fea0003800000 */
.L_x_765:
        /* <DEDUP_REMOVED lines=9> */
.L_x_785:


//--------------------- .text._ZN3cub18CUB_300001_SM_10006detail8for_each13static_kernelINS2_12policy_hub_t12policy_500_tEmN6thrust24THRUST_300001_SM_1000_NS8cuda_cub20__uninitialized_fill7functorINS7_10device_ptrIfEEfEEEEvT0_T1_ --------------------------
	.section	.text._ZN3cub18CUB_300001_SM_10006detail8for_each13static_kernelINS2_12policy_hub_t12policy_500_tEmN6thrust24THRUST_300001_SM_1000_NS8cuda_cub20__uninitialized_fill7functorINS7_10device_ptrIfEEfEEEEvT0_T1_,"ax",@progbits
	.align	128
        .global         _ZN3cub18CUB_300001_SM_10006detail8for_each13static_kernelINS2_12policy_hub_t12policy_500_tEmN6thrust24THRUST_300001_SM_1000_NS8cuda_cub20__uninitialized_fill7functorINS7_10device_ptrIfEEfEEEEvT0_T1_
        .type           _ZN3cub18CUB_300001_SM_10006detail8for_each13static_kernelINS2_12policy_hub_t12policy_500_tEmN6thrust24THRUST_300001_SM_1000_NS8cuda_cub20__uninitialized_fill7functorINS7_10device_ptrIfEEfEEEEvT0_T1_,@function
        .size           _ZN3cub18CUB_300001_SM_10006detail8for_each13static_kernelINS2_12policy_hub_t12policy_500_tEmN6thrust24THRUST_300001_SM_1000_NS8cuda_cub20__uninitialized_fill7functorINS7_10device_ptrIfEEfEEEEvT0_T1_,(.L_x_786 - _ZN3cub18CUB_300001_SM_10006detail8for_each13static_kernelINS2_12policy_hub_t12policy_500_tEmN6thrust24THRUST_300001_SM_1000_NS8cuda_cub20__uninitialized_fill7functorINS7_10device_ptrIfEEfEEEEvT0_T1_)
        .other          _ZN3cub18CUB_300001_SM_10006detail8for_each13static_kernelINS2_12policy_hub_t12policy_500_tEmN6thrust24THRUST_300001_SM_1000_NS8cuda_cub20__uninitialized_fill7functorINS7_10device_ptrIfEEfEEEEvT0_T1_,@"STO_CUDA_ENTRY STV_DEFAULT"
_ZN3cub18CUB_300001_SM_10006detail8for_each13static_kernelINS2_12policy_hub_t12policy_500_tEmN6thrust24THRUST_300001_SM_1000_NS8cuda_cub20__uninitialized_fill7functorINS7_10device_ptrIfEEfEEEEvT0_T1_:
.text._ZN3cub18CUB_300001_SM_10006detail8for_each13static_kernelINS2_12policy_hub_t12policy_500_tEmN6thrust24THRUST_300001_SM_1000_NS8cuda_cub20__uninitialized_fill7functorINS7_10device_ptrIfEEfEEEEvT0_T1_:
        /* <DEDUP_REMOVED lines=20> */
.L_x_766:
        /* <DEDUP_REMOVED lines=19> */
.L_x_767:
        /* <DEDUP_REMOVED lines=9> */
.L_x_786:


//--------------------- .text._ZN3cub18CUB_300001_SM_10006detail11EmptyKernelIvEEvv --------------------------
	.section	.text._ZN3cub18CUB_300001_SM_10006detail11EmptyKernelIvEEvv,"ax",@progbits
	.align	128
        .global         _ZN3cub18CUB_300001_SM_10006detail11EmptyKernelIvEEvv
        .type           _ZN3cub18CUB_300001_SM_10006detail11EmptyKernelIvEEvv,@function
        .size           _ZN3cub18CUB_300001_SM_10006detail11EmptyKernelIvEEvv,(.L_x_787 - _ZN3cub18CUB_300001_SM_10006detail11EmptyKernelIvEEvv)
        .other          _ZN3cub18CUB_300001_SM_10006detail11EmptyKernelIvEEvv,@"STO_CUDA_ENTRY STV_DEFAULT"
_ZN3cub18CUB_300001_SM_10006detail11EmptyKernelIvEEvv:
.text._ZN3cub18CUB_300001_SM_10006detail11EmptyKernelIvEEvv:
[----:B------:R-:W-:Y:S01]  /*0000*/  LDC R1, c[0x0][0x37c] ;  /* 0x0000df00ff017b82 */ /* 0x000fe20000000800 */
[----:B------:R-:W-:Y:S05]  /*0010*/  EXIT ;  /* 0x000000000000794d */ /* 0x000fea0003800000 */
.L_x_768:
        /* <DEDUP_REMOVED lines=14> */
.L_x_787:


//--------------------- .text._Z8cols_sumiPKiPKfPf --------------------------
	.section	.text._Z8cols_sumiPKiPKfPf,"ax",@progbits
	.align	128
        .global         _Z8cols_sumiPKiPKfPf
        .type           _Z8cols_sumiPKiPKfPf,@function
        .size           _Z8cols_sumiPKiPKfPf,(.L_x_788 - _Z8cols_sumiPKiPKfPf)
        .other          _Z8cols_sumiPKiPKfPf,@"STO_CUDA_ENTRY STV_DEFAULT"
_Z8cols_sumiPKiPKfPf:
.text._Z8cols_sumiPKiPKfPf:
[----:B------:R-:W-:Y:S01]  /*0000*/  LDC R1, c[0x0][0x37c] ;  /* 0x0000df00ff017b82 */ /* 0x000fe20000000800 */
[----:B------:R-:W0:Y:S07]  /*0010*/  S2R R0, SR_TID.X ;  /* 0x0000000000007919 */ /* 0x000e2e0000002100 */
[----:B------:R-:W0:Y:S01]  /*0020*/  S2UR UR4, SR_CTAID.X ;  /* 0x00000000000479c3 */ /* 0x000e220000002500 */
[----:B------:R-:W1:Y:S07]  /*0030*/  LDCU UR5, c[0x0][0x380] ;  /* 0x00007000ff0577ac */ /* 0x000e6e0008000800 */
[----:B------:R-:W0:Y:S02]  /*0040*/  LDC R5, c[0x0][0x360] ;  /* 0x0000d800ff057b82 */ /* 0x000e240000000800 */
[----:B0-----:R-:W-:-:S05]  /*0050*/  IMAD R5, R5, UR4, R0 ;  /* 0x0000000405057c24 */ /* 0x001fca000f8e0200 */
[----:B-1----:R-:W-:-:S13]  /*0060*/  ISETP.GE.AND P0, PT, R5, UR5, PT ;  /* 0x0000000505007c0c */ /* 0x002fda000bf06270 */
[----:B------:R-:W-:Y:S05]  /*0070*/  @P0 EXIT ;  /* 0x000000000000094d */ /* 0x000fea0003800000 */
[----:B------:R-:W0:Y:S01]  /*0080*/  LDC.64 R2, c[0x0][0x388] ;  /* 0x0000e200ff027b82 */ /* 0x000e220000000a00 */
[----:B------:R-:W1:Y:S01]  /*0090*/  LDCU.64 UR4, c[0x0][0x358] ;  /* 0x00006b00ff0477ac */ /* 0x000e620008000a00 */
[----:B0-----:R-:W-:-:S05]  /*00a0*/  IMAD.WIDE R2, R5, 0x4, R2 ;  /* 0x0000000405027825 */ /* 0x001fca00078e0202 */
[----:B-1----:R-:W2:Y:S04]  /*00b0*/  LDG.E R0, desc[UR4][R2.64] ;  /* 0x0000000402007981 */ /* 0x002ea8000c1e1900 */
[----:B------:R-:W2:Y:S02]  /*00c0*/  LDG.E R7, desc[UR4][R2.64+0x4] ;  /* 0x0000040402077981 */ /* 0x000ea4000c1e1900 */
[----:B--2---:R-:W-:-:S13]  /*00d0*/  ISETP.GE.AND P0, PT, R0, R7, PT ;  /* 0x000000070000720c */ /* 0x004fda0003f06270 */
[----:B------:R-:W-:Y:S05]  /*00e0*/  @P0 EXIT ;  /* 0x000000000000094d */ /* 0x000fea0003800000 */
[----:B------:R-:W0:Y:S01]  /*00f0*/  LDC.64 R2, c[0x0][0x398] ;  /* 0x0000e600ff027b82 */ /* 0x000e220000000a00 */
[----:B------:R-:W-:Y:S01]  /*0100*/  IMAD.IADD R8, R7, 0x1, -R0 ;  /* 0x0000000107087824 */ /* 0x000fe200078e0a00 */
[----:B------:R-:W-:Y:S01]  /*0110*/  BSSY.RECONVERGENT B0, `(.L_x_769) ;  /* 0x0000031000007945 */ /* 0x000fe20003800200 */
[----:B------:R-:W-:-:S03]  /*0120*/  IMAD.IADD R7, R0, 0x1, -R7 ;  /* 0x0000000100077824 */ /* 0x000fc600078e0a07 */
[----:B------:R-:W-:Y:S02]  /*0130*/  LOP3.LUT R10, R8, 0xf, RZ, 0xc0, !PT ;  /* 0x0000000f080a7812 */ /* 0x000fe400078ec0ff */
[----:B------:R-:W-:Y:S02]  /*0140*/  ISETP.GT.U32.AND P1, PT, R7, -0x10, PT ;  /* 0xfffffff00700780c */ /* 0x000fe40003f24070 */
[----:B------:R-:W-:Y:S01]  /*0150*/  ISETP.NE.AND P0, PT, R10, RZ, PT ;  /* 0x000000ff0a00720c */ /* 0x000fe20003f05270 */
[----:B0-----:R-:W-:-:S10]  /*0160*/  IMAD.WIDE R2, R5, 0x4, R2 ;  /* 0x0000000405027825 */ /* 0x001fd400078e0202 */
[----:B------:R-:W-:Y:S05]  /*0170*/  @P1 BRA `(.L_x_770) ;  /* 0x0000000000a81947 */ /* 0x000fea0003800000 */
[----:B------:R-:W0:Y:S01]  /*0180*/  LDC.64 R6, c[0x0][0x390] ;  /* 0x0000e400ff067b82 */ /* 0x000e220000000a00 */
[----:B------:R-:W-:-:S05]  /*0190*/  LOP3.LUT R5, R8, 0xfffffff0, RZ, 0xc0, !PT ;  /* 0xfffffff008057812 */ /* 0x000fca00078ec0ff */
[----:B------:R-:W-:Y:S01]  /*01a0*/  IMAD.MOV R9, RZ, RZ, -R5 ;  /* 0x000000ffff097224 */ /* 0x000fe200078e0a05 */
[----:B0-----:R-:W-:-:S04]  /*01b0*/  IADD3 R4, P1, PT, R6, 0x20, RZ ;  /* 0x0000002006047810 */ /* 0x001fc80007f3e0ff */
[----:B------:R-:W-:-:S09]  /*01c0*/  IADD3.X R5, PT, PT, RZ, R7, RZ, P1, !PT ;  /* 0x00000007ff057210 */ /* 0x000fd20000ffe4ff */
.L_x_771:
[----:B------:R-:W-:-:S05]  /*01d0*/  IMAD.WIDE R6, R0, 0x4, R4 ;  /* 0x0000000400067825 */ /* 0x000fca00078e0204 */
[----:B----4-:R-:W2:Y:S04]  /*01e0*/  LDG.E R11, desc[UR4][R6.64+-0x20] ;  /* 0xffffe004060b7981 */ /* 0x010ea8000c1e1900 */
[----:B--2---:R0:W-:Y:S04]  /*01f0*/  REDG.E.ADD.F32.FTZ.RN.STRONG.GPU desc[UR4][R2.64], R11 ;  /* 0x0000000b020079a6 */ /* 0x0041e8000c12f304 */
[----:B------:R-:W2:Y:S04]  /*0200*/  LDG.E R13, desc[UR4][R6.64+-0x1c] ;  /* 0xffffe404060d7981 */ /* 0x000ea8000c1e1900 */
[----:B--2---:R1:W-:Y:S04]  /*0210*/  REDG.E.ADD.F32.FTZ.RN.STRONG.GPU desc[UR4][R2.64], R13 ;  /* 0x0000000d020079a6 */ /* 0x0043e8000c12f304 */
[----:B------:R-:W2:Y:S04]  /*0220*/  LDG.E R15, desc[UR4][R6.64+-0x18] ;  /* 0xffffe804060f7981 */ /* 0x000ea8000c1e1900 */
[----:B--2---:R2:W-:Y:S04]  /*0230*/  REDG.E.ADD.F32.FTZ.RN.STRONG.GPU desc[UR4][R2.64], R15 ;  /* 0x0000000f020079a6 */ /* 0x0045e8000c12f304 */
[----:B------:R-:W3:Y:S04]  /*0240*/  LDG.E R17, desc[UR4][R6.64+-0x14] ;  /* 0xffffec0406117981 */ /* 0x000ee8000c1e1900 */
[----:B---3--:R3:W-:Y:S04]  /*0250*/  REDG.E.ADD.F32.FTZ.RN.STRONG.GPU desc[UR4][R2.64], R17 ;  /* 0x00000011020079a6 */ /* 0x0087e8000c12f304 */
[----:B------:R-:W4:Y:S04]  /*0260*/  LDG.E R19, desc[UR4][R6.64+-0x10] ;  /* 0xfffff00406137981 */ /* 0x000f28000c1e1900 */
[----:B----4-:R4:W-:Y:S04]  /*0270*/  REDG.E.ADD.F32.FTZ.RN.STRONG.GPU desc[UR4][R2.64], R19 ;  /* 0x00000013020079a6 */ /* 0x0109e8000c12f304 */
[----:B------:R-:W5:Y:S04]  /*0280*/  LDG.E R21, desc[UR4][R6.64+-0xc] ;  /* 0xfffff40406157981 */ /* 0x000f68000c1e1900 */
[----:B-----5:R5:W-:Y:S04]  /*0290*/  REDG.E.ADD.F32.FTZ.RN.STRONG.GPU desc[UR4][R2.64], R21 ;  /* 0x00000015020079a6 */ /* 0x020be8000c12f304 */
[----:B0-----:R-:W2:Y:S04]  /*02a0*/  LDG.E R11, desc[UR4][R6.64+-0x8] ;  /* 0xfffff804060b7981 */ /* 0x001ea8000c1e1900 */
[----:B--2---:R0:W-:Y:S04]  /*02b0*/  REDG.E.ADD.F32.FTZ.RN.STRONG.GPU desc[UR4][R2.64], R11 ;  /* 0x0000000b020079a6 */ /* 0x0041e8000c12f304 */
[----:B-1----:R-:W2:Y:S04]  /*02c0*/  LDG.E R13, desc[UR4][R6.64+-0x4] ;  /* 0xfffffc04060d7981 */ /* 0x002ea8000c1e1900 */
[----:B--2---:R1:W-:Y:S04]  /*02d0*/  REDG.E.ADD.F32.FTZ.RN.STRONG.GPU desc[UR4][R2.64], R13 ;  /* 0x0000000d020079a6 */ /* 0x0043e8000c12f304 */
[----:B------:R-:W2:Y:S04]  /*02e0*/  LDG.E R15, desc[UR4][R6.64] ;  /* 0x00000004060f7981 */ /* 0x000ea8000c1e1900 */
[----:B--2---:R2:W-:Y:S04]  /*02f0*/  REDG.E.ADD.F32.FTZ.RN.STRONG.GPU desc[UR4][R2.64], R15 ;  /* 0x0000000f020079a6 */ /* 0x0045e8000c12f304 */
[----:B---3--:R-:W3:Y:S04]  /*0300*/  LDG.E R17, desc[UR4][R6.64+0x4] ;  /* 0x0000040406117981 */ /* 0x008ee8000c1e1900 */
[----:B---3--:R3:W-:Y:S04]  /*0310*/  REDG.E.ADD.F32.FTZ.RN.STRONG.GPU desc[UR4][R2.64], R17 ;  /* 0x00000011020079a6 */ /* 0x0087e8000c12f304 */
[----:B----4-:R-:W4:Y:S04]  /*0320*/  LDG.E R19, desc[UR4][R6.64+0x8] ;  /* 0x0000080406137981 */ /* 0x010f28000c1e1900 */
[----:B----4-:R4:W-:Y:S04]  /*0330*/  REDG.E.ADD.F32.FTZ.RN.STRONG.GPU desc[UR4][R2.64], R19 ;  /* 0x00000013020079a6 */ /* 0x0109e8000c12f304 */
[----:B-----5:R-:W5:Y:S04]  /*0340*/  LDG.E R21, desc[UR4][R6.64+0xc] ;  /* 0x00000c0406157981 */ /* 0x020f68000c1e1900 */
[----:B-----5:R4:W-:Y:S04]  /*0350*/  REDG.E.ADD.F32.FTZ.RN.STRONG.GPU desc[UR4][R2.64], R21 ;  /* 0x00000015020079a6 */ /* 0x0209e8000c12f304 */
[----:B0-----:R-:W5:Y:S04]  /*0360*/  LDG.E R11, desc[UR4][R6.64+0x10] ;  /* 0x00001004060b7981 */ /* 0x001f68000c1e1900 */
[----:B-----5:R4:W-:Y:S04]  /*0370*/  REDG.E.ADD.F32.FTZ.RN.STRONG.GPU desc[UR4][R2.64], R11 ;  /* 0x0000000b020079a6 */ /* 0x0209e8000c12f304 */
[----:B-1----:R-:W5:Y:S04]  /*0380*/  LDG.E R13, desc[UR4][R6.64+0x14] ;  /* 0x00001404060d7981 */ /* 0x002f68000c1e1900 */
[----:B-----5:R4:W-:Y:S04]  /*0390*/  REDG.E.ADD.F32.FTZ.RN.STRONG.GPU desc[UR4][R2.64], R13 ;  /* 0x0000000d020079a6 */ /* 0x0209e8000c12f304 */
[----:B--2---:R-:W2:Y:S01]  /*03a0*/  LDG.E R15, desc[UR4][R6.64+0x18] ;  /* 0x00001804060f7981 */ /* 0x004ea2000c1e1900 */
[----:B------:R-:W-:-:S05]  /*03b0*/  VIADD R9, R9, 0x10 ;  /* 0x0000001009097836 */ /* 0x000fca0000000000 */
[----:B------:R-:W-:Y:S01]  /*03c0*/  ISETP.NE.AND P1, PT, R9, RZ, PT ;  /* 0x000000ff0900720c */ /* 0x000fe20003f25270 */
[----:B--2---:R4:W-:Y:S04]  /*03d0*/  REDG.E.ADD.F32.FTZ.RN.STRONG.GPU desc[UR4][R2.64], R15 ;  /* 0x0000000f020079a6 */ /* 0x0049e8000c12f304 */
[----:B---3--:R-:W2:Y:S01]  /*03e0*/  LDG.E R17, desc[UR4][R6.64+0x1c] ;  /* 0x00001c0406117981 */ /* 0x008ea2000c1e1900 */
[----:B------:R-:W-:-:S03]  /*03f0*/  VIADD R0, R0, 0x10 ;  /* 0x0000001000007836 */ /* 0x000fc60000000000 */
[----:B--2---:R4:W-:Y:S04]  /*0400*/  REDG.E.ADD.F32.FTZ.RN.STRONG.GPU desc[UR4][R2.64], R17 ;  /* 0x00000011020079a6 */ /* 0x0049e8000c12f304 */
[----:B------:R-:W-:Y:S05]  /*0410*/  @P1 BRA `(.L_x_771) ;  /* 0xfffffffc006c1947 */ /* 0x000fea000383ffff */
.L_x_770:
[----:B------:R-:W-:Y:S05]  /*0420*/  BSYNC.RECONVERGENT B0 ;  /* 0x0000000000007941 */ /* 0x000fea0003800200 */
.L_x_769:
[----:B------:R-:W-:Y:S05]  /*0430*/  @!P0 EXIT ;  /* 0x000000000000894d */ /* 0x000fea0003800000 */
[----:B------:R-:W-:Y:S01]  /*0440*/  ISETP.GE.U32.AND P0, PT, R10, 0x8, PT ;  /* 0x000000080a00780c */ /* 0x000fe20003f06070 */
[----:B------:R-:W-:Y:S01]  /*0450*/  BSSY.RECONVERGENT B0, `(.L_x_772) ;  /* 0x0000017000007945 */ /* 0x000fe20003800200 */
[----:B------:R-:W-:-:S04]  /*0460*/  LOP3.LUT R6, R8, 0x7, RZ, 0xc0, !PT ;  /* 0x0000000708067812 */ /* 0x000fc800078ec0ff */
[----:B------:R-:W-:-:S07]  /*0470*/  ISETP.NE.AND P1, PT, R6, RZ, PT ;  /* 0x000000ff0600720c */ /* 0x000fce0003f25270 */
[----:B------:R-:W-:Y:S06]  /*0480*/  @!P0 BRA `(.L_x_773) ;  /* 0x00000000004c8947 */ /* 0x000fec0003800000 */
[----:B------:R-:W0:Y:S02]  /*0490*/  LDC.64 R4, c[0x0][0x390] ;  /* 0x0000e400ff047b82 */ /* 0x000e240000000a00 */
[----:B0-----:R-:W-:-:S05]  /*04a0*/  IMAD.WIDE R4, R0, 0x4, R4 ;  /* 0x0000000400047825 */ /* 0x001fca00078e0204 */
[----:B------:R-:W2:Y:S04]  /*04b0*/  LDG.E R7, desc[UR4][R4.64] ;  /* 0x0000000404077981 */ /* 0x000ea8000c1e1900 */
[----:B--2---:R0:W-:Y:S04]  /*04c0*/  REDG.E.ADD.F32.FTZ.RN.STRONG.GPU desc[UR4][R2.64], R7 ;  /* 0x00000007020079a6 */ /* 0x0041e8000c12f304 */
[----:B------:R-:W2:Y:S04]  /*04d0*/  LDG.E R9, desc[UR4][R4.64+0x4] ;  /* 0x0000040404097981 */ /* 0x000ea8000c1e1900 */
[----:B--2---:R1:W-:Y:S04]  /*04e0*/  REDG.E.ADD.F32.FTZ.RN.STRONG.GPU desc[UR4][R2.64], R9 ;  /* 0x00000009020079a6 */ /* 0x0043e8000c12f304 */
[----:B----4-:R-:W2:Y:S04]  /*04f0*/  LDG.E R11, desc[UR4][R4.64+0x8] ;  /* 0x00000804040b7981 */ /* 0x010ea8000c1e1900 */
[----:B--2---:R2:W-:Y:S04]  /*0500*/  REDG.E.ADD.F32.FTZ.RN.STRONG.GPU desc[UR4][R2.64], R11 ;  /* 0x0000000b020079a6 */ /* 0x0045e8000c12f304 */
[----:B------:R-:W3:Y:S04]  /*0510*/  LDG.E R13, desc[UR4][R4.64+0xc] ;  /* 0x00000c04040d7981 */ /* 0x000ee8000c1e1900 */
[----:B---3--:R2:W-:Y:S04]  /*0520*/  REDG.E.ADD.F32.FTZ.RN.STRONG.GPU desc[UR4][R2.64], R13 ;  /* 0x0000000d020079a6 */ /* 0x0085e8000c12f304 */
[----:B------:R-:W3:Y:S04]  /*0530*/  LDG.E R15, desc[UR4][R4.64+0x10] ;  /* 0x00001004040f7981 */ /* 0x000ee8000c1e1900 */
[----:B---3--:R2:W-:Y:S04]  /*0540*/  REDG.E.ADD.F32.FTZ.RN.STRONG.GPU desc[UR4][R2.64], R15 ;  /* 0x0000000f020079a6 */ /* 0x0085e8000c12f304 */
[----:B------:R-:W3:Y:S04]  /*0550*/  LDG.E R17, desc[UR4][R4.64+0x14] ;  /* 0x0000140404117981 */ /* 0x000ee8000c1e1900 */
[----:B---3--:R2:W-:Y:S04]  /*0560*/  REDG.E.ADD.F32.FTZ.RN.STRONG.GPU desc[UR4][R2.64], R17 ;  /* 0x00000011020079a6 */ /* 0x0085e8000c12f304 */
[----:B0-----:R-:W3:Y:S04]  /*0570*/  LDG.E R7, desc[UR4][R4.64+0x18] ;  /* 0x0000180404077981 */ /* 0x001ee8000c1e1900 */
[----:B---3--:R2:W-:Y:S04]  /*0580*/  REDG.E.ADD.F32.FTZ.RN.STRONG.GPU desc[UR4][R2.64], R7 ;  /* 0x00000007020079a6 */ /* 0x0085e8000c12f304 */
[----:B-1----:R-:W3:Y:S01]  /*0590*/  LDG.E R9, desc[UR4][R4.64+0x1c] ;  /* 0x00001c0404097981 */ /* 0x002ee2000c1e1900 */
[----:B------:R-:W-:-:S03]  /*05a0*/  IADD3 R0, PT, PT, R0, 0x8, RZ ;  /* 0x0000000800007810 */ /* 0x000fc60007ffe0ff */
[----:B---3--:R2:W-:Y:S04]  /*05b0*/  REDG.E.ADD.F32.FTZ.RN.STRONG.GPU desc[UR4][R2.64], R9 ;  /* 0x00000009020079a6 */ /* 0x0085e8000c12f304 */
.L_x_773:
[----:B------:R-:W-:Y:S05]  /*05c0*/  BSYNC.RECONVERGENT B0 ;  /* 0x0000000000007941 */ /* 0x000fea0003800200 */
.L_x_772:
        /* <DEDUP_REMOVED lines=8> */
[----:B--2---:R-:W2:Y:S04]  /*0650*/  LDG.E R7, desc[UR4][R4.64] ;  /* 0x0000000404077981 */ /* 0x004ea8000c1e1900 */
[----:B--2---:R0:W-:Y:S04]  /*0660*/  REDG.E.ADD.F32.FTZ.RN.STRONG.GPU desc[UR4][R2.64], R7 ;  /* 0x00000007020079a6 */ /* 0x0041e8000c12f304 */
[----:B------:R-:W2:Y:S04]  /*0670*/  LDG.E R9, desc[UR4][R4.64+0x4] ;  /* 0x0000040404097981 */ /* 0x000ea8000c1e1900 */
[----:B--2---:R0:W-:Y:S04]  /*0680*/  REDG.E.ADD.F32.FTZ.RN.STRONG.GPU desc[UR4][R2.64], R9 ;  /* 0x00000009020079a6 */ /* 0x0041e8000c12f304 */
[----:B----4-:R-:W2:Y:S04]  /*0690*/  LDG.E R11, desc[UR4][R4.64+0x8] ;  /* 0x00000804040b7981 */ /* 0x010ea8000c1e1900 */
[----:B--2---:R0:W-:Y:S04]  /*06a0*/  REDG.E.ADD.F32.FTZ.RN.STRONG.GPU desc[UR4][R2.64], R11 ;  /* 0x0000000b020079a6 */ /* 0x0041e8000c12f304 */
[----:B------:R-:W2:Y:S01]  /*06b0*/  LDG.E R13, desc[UR4][R4.64+0xc] ;  /* 0x00000c04040d7981 */ /* 0x000ea2000c1e1900 */
[----:B------:R-:W-:-:S03]  /*06c0*/  VIADD R0, R0, 0x4 ;  /* 0x0000000400007836 */ /* 0x000fc60000000000 */
[----:B--2---:R0:W-:Y:S04]  /*06d0*/  REDG.E.ADD.F32.FTZ.RN.STRONG.GPU desc[UR4][R2.64], R13 ;  /* 0x0000000d020079a6 */ /* 0x0041e8000c12f304 */
.L_x_775:
[----:B------:R-:W-:Y:S05]  /*06e0*/  BSYNC.RECONVERGENT B0 ;  /* 0x0000000000007941 */ /* 0x000fea0003800200 */
.L_x_774:
[----:B------:R-:W-:Y:S05]  /*06f0*/  @!P1 EXIT ;  /* 0x000000000000994d */ /* 0x000fea0003800000 */
[----:B0-2---:R-:W0:Y:S01]  /*0700*/  LDC.64 R6, c[0x0][0x390] ;  /* 0x0000e400ff067b82 */ /* 0x005e220000000a00 */
[----:B------:R-:W-:-:S07]  /*0710*/  IMAD.MOV R8, RZ, RZ, -R8 ;  /* 0x000000ffff087224 */ /* 0x000fce00078e0a08 */
.L_x_776:
[----:B01----:R-:W-:-:S06]  /*0720*/  IMAD.WIDE R4, R0, 0x4, R6 ;  /* 0x0000000400047825 */ /* 0x003fcc00078e0206 */
[----:B------:R-:W2:Y:S01]  /*0730*/  LDG.E R5, desc[UR4][R4.64] ;  /* 0x0000000404057981 */ /* 0x000ea2000c1e1900 */
[----:B------:R-:W-:-:S04]  /*0740*/  IADD3 R8, PT, PT, R8, 0x1, RZ ;  /* 0x0000000108087810 */ /* 0x000fc80007ffe0ff */
[----:B------:R-:W-:Y:S01]  /*0750*/  ISETP.NE.AND P0, PT, R8, RZ, PT ;  /* 0x000000ff0800720c */ /* 0x000fe20003f05270 */
[----:B------:R-:W-:Y:S01]  /*0760*/  VIADD R0, R0, 0x1 ;  /* 0x0000000100007836 */ /* 0x000fe20000000000 */
[----:B--2---:R1:W-:Y:S11]  /*0770*/  REDG.E.ADD.F32.FTZ.RN.STRONG.GPU desc[UR4][R2.64], R5 ;  /* 0x00000005020079a6 */ /* 0x0043f6000c12f304 */
[----:B------:R-:W-:Y:S05]  /*0780*/  @P0 BRA `(.L_x_776) ;  /* 0xfffffffc00e40947 */ /* 0x000fea000383ffff */
[----:B------:R-:W-:Y:S05]  /*0790*/  EXIT ;  /* 0x000000000000794d */ /* 0x000fea0003800000 */
.L_x_777:
        /* <DEDUP_REMOVED lines=14> */
.L_x_788:


//--------------------- .nv.shared._ZN3cub18CUB_300001_SM_10006detail10merge_sort26DeviceMergeSortMergeKernelINS2_10policy_hubIN6thrust24THRUST_300001_SM_1000_NS12zip_iteratorIN4cuda3std3__45tupleIJNS6_6detail15normal_iteratorINS6_10device_ptrIiEEEESG_EEEEEE9Policy600ESI_NSD_INSE_IfEEEESI_SM_mNSA_4lessINSB_IJiiEEEEESO_fEEvbT2_T3_T4_PT6_PT7_T5_PSS_SS_NS1_7vsmem_tE --------------------------
	.section	.nv.shared._ZN3cub18CUB_300001_SM_10006detail10merge_sort26DeviceMergeSortMergeKernelINS2_10policy_hubIN6thrust24THRUST_300001_SM_1000_NS12zip_iteratorIN4cuda3std3__45tupleIJNS6_6detail15normal_iteratorINS6_10device_ptrIiEEEESG_EEEEEE9Policy600ESI_NSD_INSE_IfEEEESI_SM_mNSA_4lessINSB_IJiiEEEEESO_fEEvbT2_T3_T4_PT6_PT7_T5_PSS_SS_NS1_7vsmem_tE,"aw",@nobits
	.sectionflags	@""
	.align	16
.nv.shared._ZN3cub18CUB_300001_SM_10006detail10merge_sort26DeviceMergeSortMergeKernelINS2_10policy_hubIN6thrust24THRUST_300001_SM_1000_NS12zip_iteratorIN4cuda3std3__45tupleIJNS6_6detail15normal_iteratorINS6_10device_ptrIiEEEESG_EEEEEE9Policy600ESI_NSD_INSE_IfEEEESI_SM_mNSA_4lessINSB_IJiiEEEEESO_fEEvbT2_T3_T4_PT6_PT7_T5_PSS_SS_NS1_7vsmem_tE:
	.zero		17936


//--------------------- .nv.shared.reserved.0     --------------------------
	.section	.nv.shared.reserved.0,"aw",@nobits
	.weak		__nv_reservedSMEM_offset_0_alias
	.size		__nv_reservedSMEM_offset_0_alias, 0, 64
	.other		__nv_reservedSMEM_offset_0_alias,@"STO_CUDA_RESERVED_SHARED STV_DEFAULT"
__nv_reservedSMEM_offset_0_alias:
	.zero		0
	.zero		64


//--------------------- .nv.global                --------------------------
	.section	.nv.global,"aw",@nobits
.nv.global:
	.type		_ZN34_INTERNAL_5e427712_4_k_cu_dbebbf066thrust24THRUST_300001_SM_1000_NS12placeholders2_8E,@object
	.size		_ZN34_INTERNAL_5e427712_4_k_cu_dbebbf066thrust24THRUST_300001_SM_1000_NS12placeholders2_8E,(_ZN34_INTERNAL_5e427712_4_k_cu_dbebbf064cuda3std3__436_GLOBAL__N__5e427712_4_k_cu_dbebbf066ignoreE - _ZN34_INTERNAL_5e427712_4_k_cu_dbebbf066thrust24THRUST_300001_SM_1000_NS12placeholders2_8E)
_ZN34_INTERNAL_5e427712_4_k_cu_dbebbf066thrust24THRUST_300001_SM_1000_NS12placeholders2_8E:
	.zero		1
	.type		_ZN34_INTERNAL_5e427712_4_k_cu_dbebbf064cuda3std3__436_GLOBAL__N__5e427712_4_k_cu_dbebbf066ignoreE,@object
	.size		_ZN34_INTERNAL_5e427712_4_k_cu_dbebbf064cuda3std3__436_GLOBAL__N__5e427712_4_k_cu_dbebbf066ignoreE,(_ZN34_INTERNAL_5e427712_4_k_cu_dbebbf064cuda3std6ranges3__45__cpo4dataE - _ZN34_INTERNAL_5e427712_4_k_cu_dbebbf064cuda3std3__436_GLOBAL__N__5e427712_4_k_cu_dbebbf066ignoreE)
_ZN34_INTERNAL_5e427712_4_k_cu_dbebbf064cuda3std3__436_GLOBAL__N__5e427712_4_k_cu_dbebbf066ignoreE:
	.zero		1
	.type		_ZN34_INTERNAL_5e427712_4_k_cu_dbebbf064cuda3std6ranges3__45__cpo4dataE,@object
	.size		_ZN34_INTERNAL_5e427712_4_k_cu_dbebbf064cuda3std6ranges3__45__cpo4dataE,(_ZN34_INTERNAL_5e427712_4_k_cu_dbebbf066thrust24THRUST_300001_SM_1000_NS6system3cpp3parE - _ZN34_INTERNAL_5e427712_4_k_cu_dbebbf064cuda3std6ranges3__45__cpo4dataE)
_ZN34_INTERNAL_5e427712_4_k_cu_dbebbf064cuda3std6ranges3__45__cpo4dataE:
	.zero		1
	.type		_ZN34_INTERNAL_5e427712_4_k_cu_dbebbf066thrust24THRUST_300001_SM_1000_NS6system3cpp3parE,@object
	.size		_ZN34_INTERNAL_5e427712_4_k_cu_dbebbf066thrust24THRUST_300001_SM_1000_NS6system3cpp3parE,(_ZN34_INTERNAL_5e427712_4_k_cu_dbebbf064cuda3std3__45__cpo5beginE - _ZN34_INTERNAL_5e427712_4_k_cu_dbebbf066thrust24THRUST_300001_SM_1000_NS6system3cpp3parE)
_ZN34_INTERNAL_5e427712_4_k_cu_dbebbf066thrust24THRUST_300001_SM_1000_NS6system3cpp3parE:
	.zero		1
	.type		_ZN34_INTERNAL_5e427712_4_k_cu_dbebbf064cuda3std3__45__cpo5beginE,@object
	.size		_ZN34_INTERNAL_5e427712_4_k_cu_dbebbf064cuda3std3__45__cpo5beginE,(_ZN34_INTERNAL_5e427712_4_k_cu_dbebbf064cuda3std6ranges3__45__cpo5beginE - _ZN34_INTERNAL_5e427712_4_k_cu_dbebbf064cuda3std3__45__cpo5beginE)
_ZN34_INTERNAL_5e427712_4_k_cu_dbebbf064cuda3std3__45__cpo5beginE:
	.zero		1
	.type		_ZN34_INTERNAL_5e427712_4_k_cu_dbebbf064cuda3std6ranges3__45__cpo5beginE,@object
	.size		_ZN34_INTERNAL_5e427712_4_k_cu_dbebbf064cuda3std6ranges3__45__cpo5beginE,(_ZN34_INTERNAL_5e427712_4_k_cu_dbebbf066thrust24THRUST_300001_SM_1000_NS6deviceE - _ZN34_INTERNAL_5e427712_4_k_cu_dbebbf064cuda3std6ranges3__45__cpo5beginE)
_ZN34_INTERNAL_5e427712_4_k_cu_dbebbf064cuda3std6ranges3__45__cpo5beginE:
	.zero		1
	.type		_ZN34_INTERNAL_5e427712_4_k_cu_dbebbf066thrust24THRUST_300001_SM_1000_NS6deviceE,@object
	.size		_ZN34_INTERNAL_5e427712_4_k_cu_dbebbf066thrust24THRUST_300001_SM_1000_NS6deviceE,(_ZN34_INTERNAL_5e427712_4_k_cu_dbebbf064cuda3std3__47nulloptE - _ZN34_INTERNAL_5e427712_4_k_cu_dbebbf066thrust24THRUST_300001_SM_1000_NS6deviceE)
_ZN34_INTERNAL_5e427712_4_k_cu_dbebbf066thrust24THRUST_300001_SM_1000_NS6deviceE:
	.zero		1
	.type		_ZN34_INTERNAL_5e427712_4_k_cu_dbebbf064cuda3std3__47nulloptE,@object
	.size		_ZN34_INTERNAL_5e427712_4_k_cu_dbebbf064cuda3std3__47nulloptE,(_ZN34_INTERNAL_5e427712_4_k_cu_dbebbf064cuda3std6ranges3__45__cpo8distanceE - _ZN34_INTERNAL_5e427712_4_k_cu_dbebbf064cuda3std3__47nulloptE)
_ZN34_INTERNAL_5e427712_4_k_cu_dbebbf064cuda3std3__47nulloptE:
	.zero		1
	.type		_ZN34_INTERNAL_5e427712_4_k_cu_dbebbf064cuda3std6ranges3__45__cpo8distanceE,@object
	.size		_ZN34_INTERNAL_5e427712_4_k_cu_dbebbf064cuda3std6ranges3__45__cpo8distanceE,(_ZN34_INTERNAL_5e427712_4_k_cu_dbebbf066thrust24THRUST_300001_SM_1000_NS12placeholders2_4E - _ZN34_INTERNAL_5e427712_4_k_cu_dbebbf064cuda3std6ranges3__45__cpo8distanceE)
_ZN34_INTERNAL_5e427712_4_k_cu_dbebbf064cuda3std6ranges3__45__cpo8distanceE:
	.zero		1
	.type		_ZN34_INTERNAL_5e427712_4_k_cu_dbebbf066thrust24THRUST_300001_SM_1000_NS12placeholders2_4E,@object
	.size		_ZN34_INTERNAL_5e427712_4_k_cu_dbebbf066thrust24THRUST_300001_SM_1000_NS12placeholders2_4E,(_ZN34_INTERNAL_5e427712_4_k_cu_dbebbf064cuda3std3__45__cpo6rbeginE - _ZN34_INTERNAL_5e427712_4_k_cu_dbebbf066thrust24THRUST_300001_SM_1000_NS12placeholders2_4E)
_ZN34_INTERNAL_5e427712_4_k_cu_dbebbf066thrust24THRUST_300001_SM_1000_NS12placeholders2_4E:
	.zero		1
	.type		_ZN34_INTERNAL_5e427712_4_k_cu_dbebbf064cuda3std3__45__cpo6rbeginE,@object
	.size		_ZN34_INTERNAL_5e427712_4_k_cu_dbebbf064cuda3std3__45__cpo6rbeginE,(_ZN34_INTERNAL_5e427712_4_k_cu_dbebbf064cuda3std6ranges3__45__cpo7advanceE - _ZN34_INTERNAL_5e427712_4_k_cu_dbebbf064cuda3std3__45__cpo6rbeginE)
_ZN34_INTERNAL_5e427712_4_k_cu_dbebbf064cuda3std3__45__cpo6rbeginE:
	.zero		1
	.type		_ZN34_INTERNAL_5e427712_4_k_cu_dbebbf064cuda3std6ranges3__45__cpo7advanceE,@object
	.size		_ZN34_INTERNAL_5e427712_4_k_cu_dbebbf064cuda3std6ranges3__45__cpo7advanceE,(_ZN34_INTERNAL_5e427712_4_k_cu_dbebbf066thrust24THRUST_300001_SM_1000_NS12placeholders3_10E - _ZN34_INTERNAL_5e427712_4_k_cu_dbebbf064cuda3std6ranges3__45__cpo7advanceE)
_ZN34_INTERNAL_5e427712_4_k_cu_dbebbf064cuda3std6ranges3__45__cpo7advanceE:
	.zero		1
	.type		_ZN34_INTERNAL_5e427712_4_k_cu_dbebbf066thrust24THRUST_300001_SM_1000_NS12placeholders3_10E,@object
	.size		_ZN34_INTERNAL_5e427712_4_k_cu_dbebbf066thrust24THRUST_300001_SM_1000_NS12placeholders3_10E,(_ZN34_INTERNAL_5e427712_4_k_cu_dbebbf064cuda3std3__48in_placeE - _ZN34_INTERNAL_5e427712_4_k_cu_dbebbf066thrust24THRUST_300001_SM_1000_NS12placeholders3_10E)
_ZN34_INTERNAL_5e427712_4_k_cu_dbebbf066thrust24THRUST_300001_SM_1000_NS12placeholders3_10E:
	.zero		1
	.type		_ZN34_INTERNAL_5e427712_4_k_cu_dbebbf064cuda3std3__48in_placeE,@object
	.size		_ZN34_INTERNAL_5e427712_4_k_cu_dbebbf064cuda3std3__48in_placeE,(_ZN34_INTERNAL_5e427712_4_k_cu_dbebbf064cuda3std6ranges3__45__cpo4sizeE - _ZN34_INTERNAL_5e427712_4_k_cu_dbebbf064cuda3std3__48in_placeE)
_ZN34_INTERNAL_5e427712_4_k_cu_dbebbf064cuda3std3__48in_placeE:
	.zero		1
	.type		_ZN34_INTERNAL_5e427712_4_k_cu_dbebbf064cuda3std6ranges3__45__cpo4sizeE,@object
	.size		_ZN34_INTERNAL_5e427712_4_k_cu_dbebbf064cuda3std6ranges3__45__cpo4sizeE,(_ZN34_INTERNAL_5e427712_4_k_cu_dbebbf066thrust24THRUST_300001_SM_1000_NS12placeholders2_2E - _ZN34_INTERNAL_5e427712_4_k_cu_dbebbf064cuda3std6ranges3__45__cpo4sizeE)
_ZN34_INTERNAL_5e427712_4_k_cu_dbebbf064cuda3std6ranges3__45__cpo4sizeE:
	.zero		1
	.type		_ZN34_INTERNAL_5e427712_4_k_cu_dbebbf066thrust24THRUST_300001_SM_1000_NS12placeholders2_2E,@object
	.size		_ZN34_INTERNAL_5e427712_4_k_cu_dbebbf066thrust24THRUST_300001_SM_1000_NS12placeholders2_2E,(_ZN34_INTERNAL_5e427712_4_k_cu_dbebbf064cuda3std3__45__cpo6cbeginE - _ZN34_INTERNAL_5e427712_4_k_cu_dbebbf066thrust24THRUST_300001_SM_1000_NS12placeholders2_2E)
_ZN34_INTERNAL_5e427712_4_k_cu_dbebbf066thrust24THRUST_300001_SM_1000_NS12placeholders2_2E:
	.zero		1
	.type		_ZN34_INTERNAL_5e427712_4_k_cu_dbebbf064cuda3std3__45__cpo6cbeginE,@object
	.size		_ZN34_INTERNAL_5e427712_4_k_cu_dbebbf064cuda3std3__45__cpo6cbeginE,(_ZN34_INTERNAL_5e427712_4_k_cu_dbebbf064cuda3std6ranges3__45__cpo6cbeginE - _ZN34_INTERNAL_5e427712_4_k_cu_dbebbf064cuda3std3__45__cpo6cbeginE)
_ZN34_INTERNAL_5e427712_4_k_cu_dbebbf064cuda3std3__45__cpo6cbeginE:
	.zero		1
	.type		_ZN34_INTERNAL_5e427712_4_k_cu_dbebbf064cuda3std6ranges3__45__cpo6cbeginE,@object
	.size		_ZN34_INTERNAL_5e427712_4_k_cu_dbebbf064cuda3std6ranges3__45__cpo6cbeginE,(_ZN34_INTERNAL_5e427712_4_k_cu_dbebbf066thrust24THRUST_300001_SM_1000_NS12placeholders2_6E - _ZN34_INTERNAL_5e427712_4_k_cu_dbebbf064cuda3std6ranges3__45__cpo6cbeginE)
_ZN34_INTERNAL_5e427712_4_k_cu_dbebbf064cuda3std6ranges3__45__cpo6cbeginE:
	.zero		1
	.type		_ZN34_INTERNAL_5e427712_4_k_cu_dbebbf066thrust24THRUST_300001_SM_1000_NS12placeholders2_6E,@object
	.size		_ZN34_INTERNAL_5e427712_4_k_cu_dbebbf066thrust24THRUST_300001_SM_1000_NS12placeholders2_6E,(_ZN34_INTERNAL_5e427712_4_k_cu_dbebbf064cuda3std3__45__cpo7crbeginE - _ZN34_INTERNAL_5e427712_4_k_cu_dbebbf066thrust24THRUST_300001_SM_1000_NS12placeholders2_6E)
_ZN34_INTERNAL_5e427712_4_k_cu_dbebbf066thrust24THRUST_300001_SM_1000_NS12placeholders2_6E:
	.zero		1
	.type		_ZN34_INTERNAL_5e427712_4_k_cu_dbebbf064cuda3std3__45__cpo7crbeginE,@object
	.size		_ZN34_INTERNAL_5e427712_4_k_cu_dbebbf064cuda3std3__45__cpo7crbeginE,(_ZN34_INTERNAL_5e427712_4_k_cu_dbebbf064cuda3std6ranges3__45__cpo4nextE - _ZN34_INTERNAL_5e427712_4_k_cu_dbebbf064cuda3std3__45__cpo7crbeginE)
_ZN34_INTERNAL_5e427712_4_k_cu_dbebbf064cuda3std3__45__cpo7crbeginE:
	.zero		1
	.type		_ZN34_INTERNAL_5e427712_4_k_cu_dbebbf064cuda3std6ranges3__45__cpo4nextE,@object
	.size		_ZN34_INTERNAL_5e427712_4_k_cu_dbebbf064cuda3std6ranges3__45__cpo4nextE,(_ZN34_INTERNAL_5e427712_4_k_cu_dbebbf064cuda3std6ranges3__45__cpo4swapE - _ZN34_INTERNAL_5e427712_4_k_cu_dbebbf064cuda3std6ranges3__45__cpo4nextE)
_ZN34_INTERNAL_5e427712_4_k_cu_dbebbf064cuda3std6ranges3__45__cpo4nextE:
	.zero		1
	.type		_ZN34_INTERNAL_5e427712_4_k_cu_dbebbf064cuda3std6ranges3__45__cpo4swapE,@object
	.size		_ZN34_INTERNAL_5e427712_4_k_cu_dbebbf064cuda3std6ranges3__45__cpo4swapE,(_ZN34_INTERNAL_5e427712_4_k_cu_dbebbf066thrust24THRUST_300001_SM_1000_NS8cuda_cub10par_nosyncE - _ZN34_INTERNAL_5e427712_4_k_cu_dbebbf064cuda3std6ranges3__45__cpo4swapE)
_ZN34_INTERNAL_5e427712_4_k_cu_dbebbf064cuda3std6ranges3__45__cpo4swapE:
	.zero		1
	.type		_ZN34_INTERNAL_5e427712_4_k_cu_dbebbf066thrust24THRUST_300001_SM_1000_NS8cuda_cub10par_nosyncE,@object
	.size		_ZN34_INTERNAL_5e427712_4_k_cu_dbebbf066thrust24THRUST_300001_SM_1000_NS8cuda_cub10par_nosyncE,(_ZN34_INTERNAL_5e427712_4_k_cu_dbebbf066thrust24THRUST_300001_SM_1000_NS3seqE - _ZN34_INTERNAL_5e427712_4_k_cu_dbebbf066thrust24THRUST_300001_SM_1000_NS8cuda_cub10par_nosyncE)
_ZN34_INTERNAL_5e427712_4_k_cu_dbebbf066thrust24THRUST_300001_SM_1000_NS8cuda_cub10par_nosyncE:
	.zero		1
	.type		_ZN34_INTERNAL_5e427712_4_k_cu_dbebbf066thrust24THRUST_300001_SM_1000_NS3seqE,@object
	.size		_ZN34_INTERNAL_5e427712_4_k_cu_dbebbf066thrust24THRUST_300001_SM_1000_NS3seqE,(_ZN34_INTERNAL_5e427712_4_k_cu_dbebbf064cuda3std3__420unreachable_sentinelE - _ZN34_INTERNAL_5e427712_4_k_cu_dbebbf066thrust24THRUST_300001_SM_1000_NS3seqE)
_ZN34_INTERNAL_5e427712_4_k_cu_dbebbf066thrust24THRUST_300001_SM_1000_NS3seqE:
	.zero		1
	.type		_ZN34_INTERNAL_5e427712_4_k_cu_dbebbf064cuda3std3__420unreachable_sentinelE,@object
	.size		_ZN34_INTERNAL_5e427712_4_k_cu_dbebbf064cuda3std3__420unreachable_sentinelE,(_ZN34_INTERNAL_5e427712_4_k_cu_dbebbf064cuda3std6ranges3__45__cpo5ssizeE - _ZN34_INTERNAL_5e427712_4_k_cu_dbebbf064cuda3std3__420unreachable_sentinelE)
_ZN34_INTERNAL_5e427712_4_k_cu_dbebbf064cuda3std3__420unreachable_sentinelE:
	.zero		1
	.type		_ZN34_INTERNAL_5e427712_4_k_cu_dbebbf064cuda3std6ranges3__45__cpo5ssizeE,@object
	.size		_ZN34_INTERNAL_5e427712_4_k_cu_dbebbf064cuda3std6ranges3__45__cpo5ssizeE,(_ZN34_INTERNAL_5e427712_4_k_cu_dbebbf066thrust24THRUST_300001_SM_1000_NS12placeholders2_3E - _ZN34_INTERNAL_5e427712_4_k_cu_dbebbf064cuda3std6ranges3__45__cpo5ssizeE)
_ZN34_INTERNAL_5e427712_4_k_cu_dbebbf064cuda3std6ranges3__45__cpo5ssizeE:
	.zero		1
	.type		_ZN34_INTERNAL_5e427712_4_k_cu_dbebbf066thrust24THRUST_300001_SM_1000_NS12placeholders2_3E,@object
	.size		_ZN34_INTERNAL_5e427712_4_k_cu_dbebbf066thrust24THRUST_300001_SM_1000_NS12placeholders2_3E,(_ZN34_INTERNAL_5e427712_4_k_cu_dbebbf064cuda3std3__45__cpo4cendE - _ZN34_INTERNAL_5e427712_4_k_cu_dbebbf066thrust24THRUST_300001_SM_1000_NS12placeholders2_3E)
_ZN34_INTERNAL_5e427712_4_k_cu_dbebbf066thrust24THRUST_300001_SM_1000_NS12placeholders2_3E:
	.zero		1
	.type		_ZN34_INTERNAL_5e427712_4_k_cu_dbebbf064cuda3std3__45__cpo4cendE,@object
	.size		_ZN34_INTERNAL_5e427712_4_k_cu_dbebbf064cuda3std3__45__cpo4cendE,(_ZN34_INTERNAL_5e427712_4_k_cu_dbebbf064cuda3std6ranges3__45__cpo4cendE - _ZN34_INTERNAL_5e427712_4_k_cu_dbebbf064cuda3std3__45__cpo4cendE)
_ZN34_INTERNAL_5e427712_4_k_cu_dbebbf064cuda3std3__45__cpo4cendE:
	.zero		1
	.type		_ZN34_INTERNAL_5e427712_4_k_cu_dbebbf064cuda3std6ranges3__45__cpo4cendE,@object
	.size		_ZN34_INTERNAL_5e427712_4_k_cu_dbebbf064cuda3std6ranges3__45__cpo4cendE,(_ZN34_INTERNAL_5e427712_4_k_cu_dbebbf066thrust24THRUST_300001_SM_1000_NS12placeholders2_7E - _ZN34_INTERNAL_5e427712_4_k_cu_dbebbf064cuda3std6ranges3__45__cpo4cendE)
_ZN34_INTERNAL_5e427712_4_k_cu_dbebbf064cuda3std6ranges3__45__cpo4cendE:
	.zero		1
	.type		_ZN34_INTERNAL_5e427712_4_k_cu_dbebbf066thrust24THRUST_300001_SM_1000_NS12placeholders2_7E,@object
	.size		_ZN34_INTERNAL_5e427712_4_k_cu_dbebbf066thrust24THRUST_300001_SM_1000_NS12placeholders2_7E,(_ZN34_INTERNAL_5e427712_4_k_cu_dbebbf064cuda3std3__45__cpo5crendE - _ZN34_INTERNAL_5e427712_4_k_cu_dbebbf066thrust24THRUST_300001_SM_1000_NS12placeholders2_7E)
_ZN34_INTERNAL_5e427712_4_k_cu_dbebbf066thrust24THRUST_300001_SM_1000_NS12placeholders2_7E:
	.zero		1
	.type		_ZN34_INTERNAL_5e427712_4_k_cu_dbebbf064cuda3std3__45__cpo5crendE,@object
	.size		_ZN34_INTERNAL_5e427712_4_k_cu_dbebbf064cuda3std3__45__cpo5crendE,(_ZN34_INTERNAL_5e427712_4_k_cu_dbebbf064cuda3std6ranges3__45__cpo4prevE - _ZN34_INTERNAL_5e427712_4_k_cu_dbebbf064cuda3std3__45__cpo5crendE)
_ZN34_INTERNAL_5e427712_4_k_cu_dbebbf064cuda3std3__45__cpo5crendE:
	.zero		1
	.type		_ZN34_INTERNAL_5e427712_4_k_cu_dbebbf064cuda3std6ranges3__45__cpo4prevE,@object
	.size		_ZN34_INTERNAL_5e427712_4_k_cu_dbebbf064cuda3std6ranges3__45__cpo4prevE,(_ZN34_INTERNAL_5e427712_4_k_cu_dbebbf064cuda3std6ranges3__45__cpo9iter_moveE - _ZN34_INTERNAL_5e427712_4_k_cu_dbebbf064cuda3std6ranges3__45__cpo4prevE)
_ZN34_INTERNAL_5e427712_4_k_cu_dbebbf064cuda3std6ranges3__45__cpo4prevE:
	.zero		1
	.type		_ZN34_INTERNAL_5e427712_4_k_cu_dbebbf064cuda3std6ranges3__45__cpo9iter_moveE,@object
	.size		_ZN34_INTERNAL_5e427712_4_k_cu_dbebbf064cuda3std6ranges3__45__cpo9iter_moveE,(_ZN34_INTERNAL_5e427712_4_k_cu_dbebbf066thrust24THRUST_300001_SM_1000_NS6system6detail10sequential3seqE - _ZN34_INTERNAL_5e427712_4_k_cu_dbebbf064cuda3std6ranges3__45__cpo9iter_moveE)
_ZN34_INTERNAL_5e427712_4_k_cu_dbebbf064cuda3std6ranges3__45__cpo9iter_moveE:
	.zero		1
	.type		_ZN34_INTERNAL_5e427712_4_k_cu_dbebbf066thrust24THRUST_300001_SM_1000_NS6system6detail10sequential3seqE,@object
	.size		_ZN34_INTERNAL_5e427712_4_k_cu_dbebbf066thrust24THRUST_300001_SM_1000_NS6system6detail10sequential3seqE,(_ZN34_INTERNAL_5e427712_4_k_cu_dbebbf066thrust24THRUST_300001_SM_1000_NS12placeholders2_9E - _ZN34_INTERNAL_5e427712_4_k_cu_dbebbf066thrust24THRUST_300001_SM_1000_NS6system6detail10sequential3seqE)
_ZN34_INTERNAL_5e427712_4_k_cu_dbebbf066thrust24THRUST_300001_SM_1000_NS6system6detail10sequential3seqE:
	.zero		1
	.type		_ZN34_INTERNAL_5e427712_4_k_cu_dbebbf066thrust24THRUST_300001_SM_1000_NS12placeholders2_9E,@object
	.size		_ZN34_INTERNAL_5e427712_4_k_cu_dbebbf066thrust24THRUST_300001_SM_1000_NS12placeholders2_9E,(_ZN34_INTERNAL_5e427712_4_k_cu_dbebbf064cuda3std3__419piecewise_constructE - _ZN34_INTERNAL_5e427712_4_k_cu_dbebbf066thrust24THRUST_300001_SM_1000_NS12placeholders2_9E)
_ZN34_INTERNAL_5e427712_4_k_cu_dbebbf066thrust24THRUST_300001_SM_1000_NS12placeholders2_9E:
	.zero		1
	.type		_ZN34_INTERNAL_5e427712_4_k_cu_dbebbf064cuda3std3__419piecewise_constructE,@object
	.size		_ZN34_INTERNAL_5e427712_4_k_cu_dbebbf064cuda3std3__419piecewise_constructE,(_ZN34_INTERNAL_5e427712_4_k_cu_dbebbf064cuda3std6ranges3__45__cpo5cdataE - _ZN34_INTERNAL_5e427712_4_k_cu_dbebbf064cuda3std3__419piecewise_constructE)
_ZN34_INTERNAL_5e427712_4_k_cu_dbebbf064cuda3std3__419piecewise_constructE:
	.zero		1
	.type		_ZN34_INTERNAL_5e427712_4_k_cu_dbebbf064cuda3std6ranges3__45__cpo5cdataE,@object
	.size		_ZN34_INTERNAL_5e427712_4_k_cu_dbebbf064cuda3std6ranges3__45__cpo5cdataE,(_ZN34_INTERNAL_5e427712_4_k_cu_dbebbf066thrust24THRUST_300001_SM_1000_NS12placeholders2_1E - _ZN34_INTERNAL_5e427712_4_k_cu_dbebbf064cuda3std6ranges3__45__cpo5cdataE)
_ZN34_INTERNAL_5e427712_4_k_cu_dbebbf064cuda3std6ranges3__45__cpo5cdataE:
	.zero		1
	.type		_ZN34_INTERNAL_5e427712_4_k_cu_dbebbf066thrust24THRUST_300001_SM_1000_NS12placeholders2_1E,@object
	.size		_ZN34_INTERNAL_5e427712_4_k_cu_dbebbf066thrust24THRUST_300001_SM_1000_NS12placeholders2_1E,(_ZN34_INTERNAL_5e427712_4_k_cu_dbebbf064cuda3std3__45__cpo3endE - _ZN34_INTERNAL_5e427712_4_k_cu_dbebbf066thrust24THRUST_300001_SM_1000_NS12placeholders2_1E)
_ZN34_INTERNAL_5e427712_4_k_cu_dbebbf066thrust24THRUST_300001_SM_1000_NS12placeholders2_1E:
	.zero		1
	.type		_ZN34_INTERNAL_5e427712_4_k_cu_dbebbf064cuda3std3__45__cpo3endE,@object
	.size		_ZN34_INTERNAL_5e427712_4_k_cu_dbebbf064cuda3std3__45__cpo3endE,(_ZN34_INTERNAL_5e427712_4_k_cu_dbebbf064cuda3std6ranges3__45__cpo3endE - _ZN34_INTERNAL_5e427712_4_k_cu_dbebbf064cuda3std3__45__cpo3endE)
_ZN34_INTERNAL_5e427712_4_k_cu_dbebbf064cuda3std3__45__cpo3endE:
	.zero		1
	.type		_ZN34_INTERNAL_5e427712_4_k_cu_dbebbf064cuda3std6ranges3__45__cpo3endE,@object
	.size		_ZN34_INTERNAL_5e427712_4_k_cu_dbebbf064cuda3std6ranges3__45__cpo3endE,(_ZN34_INTERNAL_5e427712_4_k_cu_dbebbf066thrust24THRUST_300001_SM_1000_NS12placeholders2_5E - _ZN34_INTERNAL_5e427712_4_k_cu_dbebbf064cuda3std6ranges3__45__cpo3endE)
_ZN34_INTERNAL_5e427712_4_k_cu_dbebbf064cuda3std6ranges3__45__cpo3endE:
	.zero		1
	.type		_ZN34_INTERNAL_5e427712_4_k_cu_dbebbf066thrust24THRUST_300001_SM_1000_NS12placeholders2_5E,@object
	.size		_ZN34_INTERNAL_5e427712_4_k_cu_dbebbf066thrust24THRUST_300001_SM_1000_NS12placeholders2_5E,(_ZN34_INTERNAL_5e427712_4_k_cu_dbebbf064cuda3std3__45__cpo4rendE - _ZN34_INTERNAL_5e427712_4_k_cu_dbebbf066thrust24THRUST_300001_SM_1000_NS12placeholders2_5E)
_ZN34_INTERNAL_5e427712_4_k_cu_dbebbf066thrust24THRUST_300001_SM_1000_NS12placeholders2_5E:
	.zero		1
	.type		_ZN34_INTERNAL_5e427712_4_k_cu_dbebbf064cuda3std3__45__cpo4rendE,@object
	.size		_ZN34_INTERNAL_5e427712_4_k_cu_dbebbf064cuda3std3__45__cpo4rendE,(_ZN34_INTERNAL_5e427712_4_k_cu_dbebbf064cuda3std6ranges3__45__cpo9iter_swapE - _ZN34_INTERNAL_5e427712_4_k_cu_dbebbf064cuda3std3__45__cpo4rendE)
_ZN34_INTERNAL_5e427712_4_k_cu_dbebbf064cuda3std3__45__cpo4rendE:
	.zero		1
	.type		_ZN34_INTERNAL_5e427712_4_k_cu_dbebbf064cuda3std6ranges3__45__cpo9iter_swapE,@object
	.size		_ZN34_INTERNAL_5e427712_4_k_cu_dbebbf064cuda3std6ranges3__45__cpo9iter_swapE,(_ZN34_INTERNAL_5e427712_4_k_cu_dbebbf064cuda3std3__48unexpectE - _ZN34_INTERNAL_5e427712_4_k_cu_dbebbf064cuda3std6ranges3__45__cpo9iter_swapE)
_ZN34_INTERNAL_5e427712_4_k_cu_dbebbf064cuda3std6ranges3__45__cpo9iter_swapE:
	.zero		1
	.type		_ZN34_INTERNAL_5e427712_4_k_cu_dbebbf064cuda3std3__48unexpectE,@object
	.size		_ZN34_INTERNAL_5e427712_4_k_cu_dbebbf064cuda3std3__48unexpectE,(_ZN34_INTERNAL_5e427712_4_k_cu_dbebbf066thrust24THRUST_300001_SM_1000_NS8cuda_cub3parE - _ZN34_INTERNAL_5e427712_4_k_cu_dbebbf064cuda3std3__48unexpectE)
_ZN34_INTERNAL_5e427712_4_k_cu_dbebbf064cuda3std3__48unexpectE:
	.zero		1
	.type		_ZN34_INTERNAL_5e427712_4_k_cu_dbebbf066thrust24THRUST_300001_SM_1000_NS8cuda_cub3parE,@object
	.size		_ZN34_INTERNAL_5e427712_4_k_cu_dbebbf066thrust24THRUST_300001_SM_1000_NS8cuda_cub3parE,(.L_29 - _ZN34_INTERNAL_5e427712_4_k_cu_dbebbf066thrust24THRUST_300001_SM_1000_NS8cuda_cub3parE)
_ZN34_INTERNAL_5e427712_4_k_cu_dbebbf066thrust24THRUST_300001_SM_1000_NS8cuda_cub3parE:
	.zero		1
.L_29:


//--------------------- .nv.shared._ZN3cub18CUB_300001_SM_10006detail10merge_sort30DeviceMergeSortBlockSortKernelINS2_10policy_hubIN6thrust24THRUST_300001_SM_1000_NS12zip_iteratorIN4cuda3std3__45tupleIJNS6_6detail15normal_iteratorINS6_10device_ptrIiEEEESG_EEEEEE9Policy600ESI_NSD_INSE_IfEEEESI_SM_mNSA_4lessINSB_IJiiEEEEESO_fEEvbT0_T1_T2_T3_T4_PT6_PT7_T5_NS1_7vsmem_tE --------------------------
	.section	.nv.shared._ZN3cub18CUB_300001_SM_10006detail10merge_sort30DeviceMergeSortBlockSortKernelINS2_10policy_hubIN6thrust24THRUST_300001_SM_1000_NS12zip_iteratorIN4cuda3std3__45tupleIJNS6_6detail15normal_iteratorINS6_10device_ptrIiEEEESG_EEEEEE9Policy600ESI_NSD_INSE_IfEEEESI_SM_mNSA_4lessINSB_IJiiEEEEESO_fEEvbT0_T1_T2_T3_T4_PT6_PT7_T5_NS1_7vsmem_tE,"aw",@nobits
	.sectionflags	@""
	.align	16
.nv.shared._ZN3cub18CUB_300001_SM_10006detail10merge_sort30DeviceMergeSortBlockSortKernelINS2_10policy_hubIN6thrust24THRUST_300001_SM_1000_NS12zip_iteratorIN4cuda3std3__45tupleIJNS6_6detail15normal_iteratorINS6_10device_ptrIiEEEESG_EEEEEE9Policy600ESI_NSD_INSE_IfEEEESI_SM_mNSA_4lessINSB_IJiiEEEEESO_fEEvbT0_T1_T2_T3_T4_PT6_PT7_T5_NS1_7vsmem_tE:
	.zero		17936


//--------------------- .nv.shared._ZN3cub18CUB_300001_SM_10006detail10merge_sort26DeviceMergeSortMergeKernelINS2_10policy_hubIN6thrust24THRUST_300001_SM_1000_NS12zip_iteratorIN4cuda3std3__45tupleIJNS6_6detail15normal_iteratorINS6_10device_ptrIiEEEESG_EEEEEE9Policy600ESI_NSD_INSE_IfEEEESI_SM_jNSA_4lessINSB_IJiiEEEEESO_fEEvbT2_T3_T4_PT6_PT7_T5_PSS_SS_NS1_7vsmem_tE --------------------------
	.section	.nv.shared._ZN3cub18CUB_300001_SM_10006detail10merge_sort26DeviceMergeSortMergeKernelINS2_10policy_hubIN6thrust24THRUST_300001_SM_1000_NS12zip_iteratorIN4cuda3std3__45tupleIJNS6_6detail15normal_iteratorINS6_10device_ptrIiEEEESG_EEEEEE9Policy600ESI_NSD_INSE_IfEEEESI_SM_jNSA_4lessINSB_IJiiEEEEESO_fEEvbT2_T3_T4_PT6_PT7_T5_PSS_SS_NS1_7vsmem_tE,"aw",@nobits
	.sectionflags	@""
	.align	16
.nv.shared._ZN3cub18CUB_300001_SM_10006detail10merge_sort26DeviceMergeSortMergeKernelINS2_10policy_hubIN6thrust24THRUST_300001_SM_1000_NS12zip_iteratorIN4cuda3std3__45tupleIJNS6_6detail15normal_iteratorINS6_10device_ptrIiEEEESG_EEEEEE9Policy600ESI_NSD_INSE_IfEEEESI_SM_jNSA_4lessINSB_IJiiEEEEESO_fEEvbT2_T3_T4_PT6_PT7_T5_PSS_SS_NS1_7vsmem_tE:
	.zero		17936


//--------------------- .nv.shared._ZN3cub18CUB_300001_SM_10006detail10merge_sort30DeviceMergeSortBlockSortKernelINS2_10policy_hubIN6thrust24THRUST_300001_SM_1000_NS12zip_iteratorIN4cuda3std3__45tupleIJNS6_6detail15normal_iteratorINS6_10device_ptrIiEEEESG_EEEEEE9Policy600ESI_NSD_INSE_IfEEEESI_SM_jNSA_4lessINSB_IJiiEEEEESO_fEEvbT0_T1_T2_T3_T4_PT6_PT7_T5_NS1_7vsmem_tE --------------------------
	.section	.nv.shared._ZN3cub18CUB_300001_SM_10006detail10merge_sort30DeviceMergeSortBlockSortKernelINS2_10policy_hubIN6thrust24THRUST_300001_SM_1000_NS12zip_iteratorIN4cuda3std3__45tupleIJNS6_6detail15normal_iteratorINS6_10device_ptrIiEEEESG_EEEEEE9Policy600ESI_NSD_INSE_IfEEEESI_SM_jNSA_4lessINSB_IJiiEEEEESO_fEEvbT0_T1_T2_T3_T4_PT6_PT7_T5_NS1_7vsmem_tE,"aw",@nobits
	.sectionflags	@""
	.align	16
.nv.shared._ZN3cub18CUB_300001_SM_10006detail10merge_sort30DeviceMergeSortBlockSortKernelINS2_10policy_hubIN6thrust24THRUST_300001_SM_1000_NS12zip_iteratorIN4cuda3std3__45tupleIJNS6_6detail15normal_iteratorINS6_10device_ptrIiEEEESG_EEEEEE9Policy600ESI_NSD_INSE_IfEEEESI_SM_jNSA_4lessINSB_IJiiEEEEESO_fEEvbT0_T1_T2_T3_T4_PT6_PT7_T5_NS1_7vsmem_tE:
	.zero		17936


//--------------------- .nv.constant0._ZN3cub18CUB_300001_SM_10006detail10merge_sort26DeviceMergeSortMergeKernelINS2_10policy_hubIN6thrust24THRUST_300001_SM_1000_NS12zip_iteratorIN4cuda3std3__45tupleIJNS6_6detail15normal_iteratorINS6_10device_ptrIiEEEESG_EEEEEE9Policy600ESI_NSD_INSE_IfEEEESI_SM_mNSA_4lessINSB_IJiiEEEEESO_fEEvbT2_T3_T4_PT6_PT7_T5_PSS_SS_NS1_7vsmem_tE --------------------------
	.section	.nv.constant0._ZN3cub18CUB_300001_SM_10006detail10merge_sort26DeviceMergeSortMergeKernelINS2_10policy_hubIN6thrust24THRUST_300001_SM_1000_NS12zip_iteratorIN4cuda3std3__45tupleIJNS6_6detail15normal_iteratorINS6_10device_ptrIiEEEESG_EEEEEE9Policy600ESI_NSD_INSE_IfEEEESI_SM_mNSA_4lessINSB_IJiiEEEEESO_fEEvbT2_T3_T4_PT6_PT7_T5_PSS_SS_NS1_7vsmem_tE,"a",@progbits
	.sectionflags	@""
	.align	4
.nv.constant0._ZN3cub18CUB_300001_SM_10006detail10merge_sort26DeviceMergeSortMergeKernelINS2_10policy_hubIN6thrust24THRUST_300001_SM_1000_NS12zip_iteratorIN4cuda3std3__45tupleIJNS6_6detail15normal_iteratorINS6_10device_ptrIiEEEESG_EEEEEE9Policy600ESI_NSD_INSE_IfEEEESI_SM_mNSA_4lessINSB_IJiiEEEEESO_fEEvbT2_T3_T4_PT6_PT7_T5_PSS_SS_NS1_7vsmem_tE:
	.zero		984


//--------------------- .nv.constant0._ZN3cub18CUB_300001_SM_10006detail10merge_sort30DeviceMergeSortPartitionKernelIN6thrust24THRUST_300001_SM_1000_NS12zip_iteratorIN4cuda3std3__45tupleIJNS5_6detail15normal_iteratorINS5_10device_ptrIiEEEESF_EEEEEmNS9_4lessINSA_IJiiEEEEESJ_EEvbT_PT2_T0_SO_PSO_T1_SO_i --------------------------
	.section	.nv.constant0._ZN3cub18CUB_300001_SM_10006detail10merge_sort30DeviceMergeSortPartitionKernelIN6thrust24THRUST_300001_SM_1000_NS12zip_iteratorIN4cuda3std3__45tupleIJNS5_6detail15normal_iteratorINS5_10device_ptrIiEEEESF_EEEEEmNS9_4lessINSA_IJiiEEEEESJ_EEvbT_PT2_T0_SO_PSO_T1_SO_i,"a",@progbits
	.sectionflags	@""
	.align	4
.nv.constant0._ZN3cub18CUB_300001_SM_10006detail10merge_sort30DeviceMergeSortPartitionKernelIN6thrust24THRUST_300001_SM_1000_NS12zip_iteratorIN4cuda3std3__45tupleIJNS5_6detail15normal_iteratorINS5_10device_ptrIiEEEESF_EEEEEmNS9_4lessINSA_IJiiEEEEESJ_EEvbT_PT2_T0_SO_PSO_T1_SO_i:
	.zero		972


//--------------------- .nv.constant0._ZN3cub18CUB_300001_SM_10006detail10merge_sort30DeviceMergeSortBlockSortKernelINS2_10policy_hubIN6thrust24THRUST_300001_SM_1000_NS12zip_iteratorIN4cuda3std3__45tupleIJNS6_6detail15normal_iteratorINS6_10device_ptrIiEEEESG_EEEEEE9Policy600ESI_NSD_INSE_IfEEEESI_SM_mNSA_4lessINSB_IJiiEEEEESO_fEEvbT0_T1_T2_T3_T4_PT6_PT7_T5_NS1_7vsmem_tE --------------------------
	.section	.nv.constant0._ZN3cub18CUB_300001_SM_10006detail10merge_sort30DeviceMergeSortBlockSortKernelINS2_10policy_hubIN6thrust24THRUST_300001_SM_1000_NS12zip_iteratorIN4cuda3std3__45tupleIJNS6_6detail15normal_iteratorINS6_10device_ptrIiEEEESG_EEEEEE9Policy600ESI_NSD_INSE_IfEEEESI_SM_mNSA_4lessINSB_IJiiEEEEESO_fEEvbT0_T1_T2_T3_T4_PT6_PT7_T5_NS1_7vsmem_tE,"a",@progbits
	.sectionflags	@""
	.align	4
.nv.constant0._ZN3cub18CUB_300001_SM_10006detail10merge_sort30DeviceMergeSortBlockSortKernelINS2_10policy_hubIN6thrust24THRUST_300001_SM_1000_NS12zip_iteratorIN4cuda3std3__45tupleIJNS6_6detail15normal_iteratorINS6_10device_ptrIiEEEESG_EEEEEE9Policy600ESI_NSD_INSE_IfEEEESI_SM_mNSA_4lessINSB_IJiiEEEEESO_fEEvbT0_T1_T2_T3_T4_PT6_PT7_T5_NS1_7vsmem_tE:
	.zero		992


//--------------------- .nv.constant0._ZN3cub18CUB_300001_SM_10006detail10merge_sort26DeviceMergeSortMergeKernelINS2_10policy_hubIN6thrust24THRUST_300001_SM_1000_NS12zip_iteratorIN4cuda3std3__45tupleIJNS6_6detail15normal_iteratorINS6_10device_ptrIiEEEESG_EEEEEE9Policy600ESI_NSD_INSE_IfEEEESI_SM_jNSA_4lessINSB_IJiiEEEEESO_fEEvbT2_T3_T4_PT6_PT7_T5_PSS_SS_NS1_7vsmem_tE --------------------------
	.section	.nv.constant0._ZN3cub18CUB_300001_SM_10006detail10merge_sort26DeviceMergeSortMergeKernelINS2_10policy_hubIN6thrust24THRUST_300001_SM_1000_NS12zip_iteratorIN4cuda3std3__45tupleIJNS6_6detail15normal_iteratorINS6_10device_ptrIiEEEESG_EEEEEE9Policy600ESI_NSD_INSE_IfEEEESI_SM_jNSA_4lessINSB_IJiiEEEEESO_fEEvbT2_T3_T4_PT6_PT7_T5_PSS_SS_NS1_7vsmem_tE,"a",@progbits
	.sectionflags	@""
	.align	4
.nv.constant0._ZN3cub18CUB_300001_SM_10006detail10merge_sort26DeviceMergeSortMergeKernelINS2_10policy_hubIN6thrust24THRUST_300001_SM_1000_NS12zip_iteratorIN4cuda3std3__45tupleIJNS6_6detail15normal_iteratorINS6_10device_ptrIiEEEESG_EEEEEE9Policy600ESI_NSD_INSE_IfEEEESI_SM_jNSA_4lessINSB_IJiiEEEEESO_fEEvbT2_T3_T4_PT6_PT7_T5_PSS_SS_NS1_7vsmem_tE:
	.zero		984


//--------------------- .nv.constant0._ZN3cub18CUB_300001_SM_10006detail10merge_sort30DeviceMergeSortPartitionKernelIN6thrust24THRUST_300001_SM_1000_NS12zip_iteratorIN4cuda3std3__45tupleIJNS5_6detail15normal_iteratorINS5_10device_ptrIiEEEESF_EEEEEjNS9_4lessINSA_IJiiEEEEESJ_EEvbT_PT2_T0_SO_PSO_T1_SO_i --------------------------
	.section	.nv.constant0._ZN3cub18CUB_300001_SM_10006detail10merge_sort30DeviceMergeSortPartitionKernelIN6thrust24THRUST_300001_SM_1000_NS12zip_iteratorIN4cuda3std3__45tupleIJNS5_6detail15normal_iteratorINS5_10device_ptrIiEEEESF_EEEEEjNS9_4lessINSA_IJiiEEEEESJ_EEvbT_PT2_T0_SO_PSO_T1_SO_i,"a",@progbits
	.sectionflags	@""
	.align	4
.nv.constant0._ZN3cub18CUB_300001_SM_10006detail10merge_sort30DeviceMergeSortPartitionKernelIN6thrust24THRUST_300001_SM_1000_NS12zip_iteratorIN4cuda3std3__45tupleIJNS5_6detail15normal_iteratorINS5_10device_ptrIiEEEESF_EEEEEjNS9_4lessINSA_IJiiEEEEESJ_EEvbT_PT2_T0_SO_PSO_T1_SO_i:
	.zero		956


//--------------------- .nv.constant0._ZN3cub18CUB_300001_SM_10006detail10merge_sort30DeviceMergeSortBlockSortKernelINS2_10policy_hubIN6thrust24THRUST_300001_SM_1000_NS12zip_iteratorIN4cuda3std3__45tupleIJNS6_6detail15normal_iteratorINS6_10device_ptrIiEEEESG_EEEEEE9Policy600ESI_NSD_INSE_IfEEEESI_SM_jNSA_4lessINSB_IJiiEEEEESO_fEEvbT0_T1_T2_T3_T4_PT6_PT7_T5_NS1_7vsmem_tE --------------------------
	.section	.nv.constant0._ZN3cub18CUB_300001_SM_10006detail10merge_sort30DeviceMergeSortBlockSortKernelINS2_10policy_hubIN6thrust24THRUST_300001_SM_1000_NS12zip_iteratorIN4cuda3std3__45tupleIJNS6_6detail15normal_iteratorINS6_10device_ptrIiEEEESG_EEEEEE9Policy600ESI_NSD_INSE_IfEEEESI_SM_jNSA_4lessINSB_IJiiEEEEESO_fEEvbT0_T1_T2_T3_T4_PT6_PT7_T5_NS1_7vsmem_tE,"a",@progbits
	.sectionflags	@""
	.align	4
.nv.constant0._ZN3cub18CUB_300001_SM_10006detail10merge_sort30DeviceMergeSortBlockSortKernelINS2_10policy_hubIN6thrust24THRUST_300001_SM_1000_NS12zip_iteratorIN4cuda3std3__45tupleIJNS6_6detail15normal_iteratorINS6_10device_ptrIiEEEESG_EEEEEE9Policy600ESI_NSD_INSE_IfEEEESI_SM_jNSA_4lessINSB_IJiiEEEEESO_fEEvbT0_T1_T2_T3_T4_PT6_PT7_T5_NS1_7vsmem_tE:
	.zero		992


//--------------------- .nv.constant0._ZN3cub18CUB_300001_SM_10006detail8for_each13static_kernelINS2_12policy_hub_t12policy_500_tElN6thrust24THRUST_300001_SM_1000_NS8cuda_cub10__tabulate7functorINS7_6detail15normal_iteratorINS7_10device_ptrIiEEEENS7_6system6detail7generic6detail22compute_sequence_valueIivEElEEEEvT0_T1_ --------------------------
	.section	.nv.constant0._ZN3cub18CUB_300001_SM_10006detail8for_each13static_kernelINS2_12policy_hub_t12policy_500_tElN6thrust24THRUST_300001_SM_1000_NS8cuda_cub10__tabulate7functorINS7_6detail15normal_iteratorINS7_10device_ptrIiEEEENS7_6system6detail7generic6detail22compute_sequence_valueIivEElEEEEvT0_T1_,"a",@progbits
	.sectionflags	@""
	.align	4
.nv.constant0._ZN3cub18CUB_300001_SM_10006detail8for_each13static_kernelINS2_12policy_hub_t12policy_500_tElN6thrust24THRUST_300001_SM_1000_NS8cuda_cub10__tabulate7functorINS7_6detail15normal_iteratorINS7_10device_ptrIiEEEENS7_6system6detail7generic6detail22compute_sequence_valueIivEElEEEEvT0_T1_:
	.zero		920


//--------------------- .nv.constant0._ZN3cub18CUB_300001_SM_10006detail8for_each13static_kernelINS2_12policy_hub_t12policy_500_tEmN6thrust24THRUST_300001_SM_1000_NS8cuda_cub20__uninitialized_fill7functorINS7_10device_ptrIiEEiEEEEvT0_T1_ --------------------------
	.section	.nv.constant0._ZN3cub18CUB_300001_SM_10006detail8for_each13static_kernelINS2_12policy_hub_t12policy_500_tEmN6thrust24THRUST_300001_SM_1000_NS8cuda_cub20__uninitialized_fill7functorINS7_10device_ptrIiEEiEEEEvT0_T1_,"a",@progbits
	.sectionflags	@""
	.align	4
.nv.constant0._ZN3cub18CUB_300001_SM_10006detail8for_each13static_kernelINS2_12policy_hub_t12policy_500_tEmN6thrust24THRUST_300001_SM_1000_NS8cuda_cub20__uninitialized_fill7functorINS7_10device_ptrIiEEiEEEEvT0_T1_:
	.zero		920


//--------------------- .nv.constant0._ZN3cub18CUB_300001_SM_10006detail8for_each13static_kernelINS2_12policy_hub_t12policy_500_tEmN6thrust24THRUST_300001_SM_1000_NS8cuda_cub20__uninitialized_fill7functorINS7_10device_ptrIfEEfEEEEvT0_T1_ --------------------------
	.section	.nv.constant0._ZN3cub18CUB_300001_SM_10006detail8for_each13static_kernelINS2_12policy_hub_t12policy_500_tEmN6thrust24THRUST_300001_SM_1000_NS8cuda_cub20__uninitialized_fill7functorINS7_10device_ptrIfEEfEEEEvT0_T1_,"a",@progbits
	.sectionflags	@""
	.align	4
.nv.constant0._ZN3cub18CUB_300001_SM_10006detail8for_each13static_kernelINS2_12policy_hub_t12policy_500_tEmN6thrust24THRUST_300001_SM_1000_NS8cuda_cub20__uninitialized_fill7functorINS7_10device_ptrIfEEfEEEEvT0_T1_:
	.zero		920


//--------------------- .nv.constant0._ZN3cub18CUB_300001_SM_10006detail11EmptyKernelIvEEvv --------------------------
	.section	.nv.constant0._ZN3cub18CUB_300001_SM_10006detail11EmptyKernelIvEEvv,"a",@progbits
	.sectionflags	@""
	.align	4
.nv.constant0._ZN3cub18CUB_300001_SM_10006detail11EmptyKernelIvEEvv:
	.zero		896


//--------------------- .nv.constant0._Z8cols_sumiPKiPKfPf --------------------------
	.section	.nv.constant0._Z8cols_sumiPKiPKfPf,"a",@progbits
	.sectionflags	@""
	.align	4
.nv.constant0._Z8cols_sumiPKiPKfPf:
	.zero		928


//--------------------- SYMBOLS --------------------------

	.type		.nv.reservedSmem.offset0,@object
	.size		.nv.reservedSmem.offset0,0x4
	.type		.nv.reservedSmem.cap,@object
	.size		.nv.reservedSmem.cap,0x4
